	.target	sm_90a

	.elftype	@"ET_EXEC"


//--------------------- .note.nv.tkinfo           --------------------------
	.section	.note.nv.tkinfo,"",@"SHT_NOTE"
	.sectionflags	@"SHF_NOTE_NV_TKINFO"
	.tkinfo
        /*0018*/ 	.word	0x00000002
        /*0030*/ 	.string	""
        /*0030*/ 	.string	"ptxas"
        /*0030*/ 	.string	"Cuda compilation tools, release 13.0, V13.0.88"
        /*0030*/ 	.string	"Build cuda_13.0.r13.0/compiler.36424714_0"
        /*0030*/ 	.string	"-v  -suppress-debug-info  -lineinfo  -arch sm_90a "



//--------------------- .note.nv.cuinfo           --------------------------
	.section	.note.nv.cuinfo,"",@"SHT_NOTE"
	.sectionflags	@"SHF_NOTE_NV_CUINFO"
        /*0018*/ 	.short	0x0002
        /*001a*/ 	.short	0x005a
        /*001c*/ 	.short	0x0082
	.zero		2


//--------------------- .nv.info                  --------------------------
	.section	.nv.info,"",@"SHT_CUDA_INFO"
	.align	4


	//----- nvinfo : EIATTR_REGCOUNT
	.align		4
        /*0000*/ 	.byte	0x04, 0x2f
        /*0002*/ 	.short	(.L_1 - .L_0)
	.align		4
.L_0:
        /*0004*/ 	.word	index@(matmul_kernel)
        /*0008*/ 	.word	0x00000040


	//----- nvinfo : EIATTR_FRAME_SIZE
	.align		4
.L_1:
        /*000c*/ 	.byte	0x04, 0x11
        /*000e*/ 	.short	(.L_3 - .L_2)
	.align		4
.L_2:
        /*0010*/ 	.word	index@(matmul_kernel)
        /*0014*/ 	.word	0x00001108


	//----- nvinfo : EIATTR_MIN_STACK_SIZE
	.align		4
.L_3:
        /*0018*/ 	.byte	0x04, 0x12
        /*001a*/ 	.short	(.L_5 - .L_4)
	.align		4
.L_4:
        /*001c*/ 	.word	index@(matmul_kernel)
        /*0020*/ 	.word	0x00001108
.L_5:


//--------------------- .nv.compat                --------------------------
	.section	.nv.compat,"",@"SHT_CUDA_COMPAT_INFO"
	.align	4
        /*0000*/ 	.byte	0x02, 0x09, 0x01, 0x00, 0x02, 0x02, 0x02, 0x00, 0x02, 0x05, 0x05, 0x00, 0x03, 0x07, 0x01, 0x01
        /*0010*/ 	.byte	0x02, 0x03, 0x00, 0x00, 0x02, 0x06, 0x01, 0x00, 0x04, 0x0b, 0x08, 0x00, 0x00, 0x00, 0x00, 0x00
        /*0020*/ 	.byte	0x00, 0x00, 0x00, 0x00


//--------------------- .nv.info.matmul_kernel    --------------------------
	.section	.nv.info.matmul_kernel,"",@"SHT_CUDA_INFO"
	.sectionflags	@""
	.align	4


	//----- nvinfo : EIATTR_CUDA_API_VERSION
	.align		4
        /*0000*/ 	.byte	0x04, 0x37
        /*0002*/ 	.short	(.L_7 - .L_6)
.L_6:
        /*0004*/ 	.word	0x00000082


	//----- nvinfo : EIATTR_KPARAM_INFO
	.align		4
.L_7:
        /*0008*/ 	.byte	0x04, 0x17
        /*000a*/ 	.short	(.L_9 - .L_8)
.L_8:
        /*000c*/ 	.word	0x00000000
        /*0010*/ 	.short	0x000d
        /*0012*/ 	.short	0x0048
        /*0014*/ 	.byte	0x00, 0xf4, 0x21, 0x00


	//----- nvinfo : EIATTR_KPARAM_INFO
	.align		4
.L_9:
        /*0018*/ 	.byte	0x04, 0x17
        /*001a*/ 	.short	(.L_11 - .L_10)
.L_10:
        /*001c*/ 	.word	0x00000000
        /*0020*/ 	.short	0x000c
        /*0022*/ 	.short	0x0040
        /*0024*/ 	.byte	0x00, 0xf4, 0x21, 0x00


	//----- nvinfo : EIATTR_KPARAM_INFO
	.align		4
.L_11:
        /*0028*/ 	.byte	0x04, 0x17
        /*002a*/ 	.short	(.L_13 - .L_12)
.L_12:
        /*002c*/ 	.word	0x00000000
        /*0030*/ 	.short	0x000b
        /*0032*/ 	.short	0x0038
        /*0034*/ 	.byte	0x00, 0xf0, 0x11, 0x00


	//----- nvinfo : EIATTR_KPARAM_INFO
	.align		4
.L_13:
        /*0038*/ 	.byte	0x04, 0x17
        /*003a*/ 	.short	(.L_15 - .L_14)
.L_14:
        /*003c*/ 	.word	0x00000000
        /*0040*/ 	.short	0x000a
        /*0042*/ 	.short	0x0034
        /*0044*/ 	.byte	0x00, 0xf0, 0x11, 0x00


	//----- nvinfo : EIATTR_KPARAM_INFO
	.align		4
.L_15:
        /*0048*/ 	.byte	0x04, 0x17
        /*004a*/ 	.short	(.L_17 - .L_16)
.L_16:
        /*004c*/ 	.word	0x00000000
        /*0050*/ 	.short	0x0009
        /*0052*/ 	.short	0x0030
        /*0054*/ 	.byte	0x00, 0xf0, 0x11, 0x00


	//----- nvinfo : EIATTR_KPARAM_INFO
	.align		4
.L_17:
        /*0058*/ 	.byte	0x04, 0x17
        /*005a*/ 	.short	(.L_19 - .L_18)
.L_18:
        /*005c*/ 	.word	0x00000000
        /*0060*/ 	.short	0x0008
        /*0062*/ 	.short	0x002c
        /*0064*/ 	.byte	0x00, 0xf0, 0x11, 0x00


	//----- nvinfo : EIATTR_KPARAM_INFO
	.align		4
.L_19:
        /*0068*/ 	.byte	0x04, 0x17
        /*006a*/ 	.short	(.L_21 - .L_20)
.L_20:
        /*006c*/ 	.word	0x00000000
        /*0070*/ 	.short	0x0007
        /*0072*/ 	.short	0x0028
        /*0074*/ 	.byte	0x00, 0xf0, 0x11, 0x00


	//----- nvinfo : EIATTR_KPARAM_INFO
	.align		4
.L_21:
        /*0078*/ 	.byte	0x04, 0x17
        /*007a*/ 	.short	(.L_23 - .L_22)
.L_22:
        /*007c*/ 	.word	0x00000000
        /*0080*/ 	.short	0x0006
        /*0082*/ 	.short	0x0024
        /*0084*/ 	.byte	0x00, 0xf0, 0x11, 0x00


	//----- nvinfo : EIATTR_KPARAM_INFO
	.align		4
.L_23:
        /*0088*/ 	.byte	0x04, 0x17
        /*008a*/ 	.short	(.L_25 - .L_24)
.L_24:
        /*008c*/ 	.word	0x00000000
        /*0090*/ 	.short	0x0005
        /*0092*/ 	.short	0x0020
        /*0094*/ 	.byte	0x00, 0xf0, 0x11, 0x00


	//----- nvinfo : EIATTR_KPARAM_INFO
	.align		4
.L_25:
        /*0098*/ 	.byte	0x04, 0x17
        /*009a*/ 	.short	(.L_27 - .L_26)
.L_26:
        /*009c*/ 	.word	0x00000000
        /*00a0*/ 	.short	0x0004
        /*00a2*/ 	.short	0x001c
        /*00a4*/ 	.byte	0x00, 0xf0, 0x11, 0x00


	//----- nvinfo : EIATTR_KPARAM_INFO
	.align		4
.L_27:
        /*00a8*/ 	.byte	0x04, 0x17
        /*00aa*/ 	.short	(.L_29 - .L_28)
.L_28:
        /*00ac*/ 	.word	0x00000000
        /*00b0*/ 	.short	0x0003
        /*00b2*/ 	.short	0x0018
        /*00b4*/ 	.byte	0x00, 0xf0, 0x11, 0x00


	//----- nvinfo : EIATTR_KPARAM_INFO
	.align		4
.L_29:
        /*00b8*/ 	.byte	0x04, 0x17
        /*00ba*/ 	.short	(.L_31 - .L_30)
.L_30:
        /*00bc*/ 	.word	0x00000000
        /*00c0*/ 	.short	0x0002
        /*00c2*/ 	.short	0x0010
        /*00c4*/ 	.byte	0x00, 0xf4, 0x21, 0x00


	//----- nvinfo : EIATTR_KPARAM_INFO
	.align		4
.L_31:
        /*00c8*/ 	.byte	0x04, 0x17
        /*00ca*/ 	.short	(.L_33 - .L_32)
.L_32:
        /*00cc*/ 	.word	0x00000000
        /*00d0*/ 	.short	0x0001
        /*00d2*/ 	.short	0x0008
        /*00d4*/ 	.byte	0x00, 0xf4, 0x21, 0x00


	//----- nvinfo : EIATTR_KPARAM_INFO
	.align		4
.L_33:
        /*00d8*/ 	.byte	0x04, 0x17
        /*00da*/ 	.short	(.L_35 - .L_34)
.L_34:
        /*00dc*/ 	.word	0x00000000
        /*00e0*/ 	.short	0x0000
        /*00e2*/ 	.short	0x0000
        /*00e4*/ 	.byte	0x00, 0xf4, 0x21, 0x00


	//----- nvinfo : EIATTR_SPARSE_MMA_MASK
	.align		4
.L_35:
        /*00e8*/ 	.byte	0x03, 0x50
        /*00ea*/ 	.short	0x0000


	//----- nvinfo : EIATTR_MAXREG_COUNT
	.align		4
        /*00ec*/ 	.byte	0x03, 0x1b
        /*00ee*/ 	.short	0x00ff


	//----- nvinfo : EIATTR_NUM_BARRIERS
	.align		4
        /*00f0*/ 	.byte	0x02, 0x4c
        /*00f2*/ 	.byte	0x01
	.zero		1


	//----- nvinfo : EIATTR_ANNOTATIONS
	.align		4
        /*00f4*/ 	.byte	0x04, 0x55
        /*00f6*/ 	.short	(.L_37 - .L_36)


	//   ....[0]....
.L_36:
        /*00f8*/ 	.word	0x00000001
        /*00fc*/ 	.byte	0x60, 0x00, 0x00, 0x00, 0x01, 0x00, 0x00, 0x00, 0x80, 0x00, 0x00, 0x00, 0x01, 0x00, 0x00, 0x00
        /* <DEDUP_REMOVED lines=2402> */
        /*972c*/ 	.byte	0xc0, 0x93, 0x02, 0x00, 0x01, 0x00, 0x00, 0x00, 0xc0, 0x9c, 0x02, 0x00


	//----- nvinfo : EIATTR_MERCURY_ISA_VERSION
	.align		4
.L_37:
        /*9738*/ 	.byte	0x03, 0x5f
        /*973a*/ 	.short	0x0101


	//----- nvinfo : EIATTR_COOP_GROUP_MASK_REGIDS
	.align		4
        /*973c*/ 	.byte	0x04, 0x29
        /*973e*/ 	.short	(.L_39 - .L_38)


	//   ....[0]....
.L_38:
        /*9740*/ 	.word	0xffffffff


	//   ....[1]....
        /*9744*/ 	.word	0xffffffff


	//   ....[2]....
        /*9748*/ 	.word	0xffffffff


	//   ....[3]....
        /*974c*/ 	.word	0xffffffff


	//   ....[4]....
        /*9750*/ 	.word	0xffffffff


	//   ....[5]....
        /*9754*/ 	.word	0xffffffff


	//   ....[6]....
        /*9758*/ 	.word	0xffffffff


	//   ....[7]....
        /*975c*/ 	.word	0xffffffff


	//   ....[8]....
        /*9760*/ 	.word	0xffffffff


	//   ....[9]....
        /*9764*/ 	.word	0xffffffff


	//   ....[10]....
        /*9768*/ 	.word	0xffffffff


	//   ....[11]....
        /*976c*/ 	.word	0xffffffff


	//   ....[12]....
        /*9770*/ 	.word	0xffffffff


	//   ....[13]....
        /*9774*/ 	.word	0xffffffff


	//   ....[14]....
        /*9778*/ 	.word	0xffffffff


	//   ....[15]....
        /*977c*/ 	.word	0xffffffff


	//   ....[16]....
        /*9780*/ 	.word	0xffffffff


	//   ....[17]....
        /*9784*/ 	.word	0xffffffff


	//   ....[18]....
        /*9788*/ 	.word	0xffffffff


	//   ....[19]....
        /*978c*/ 	.word	0xffffffff


	//   ....[20]....
        /*9790*/ 	.word	0xffffffff


	//   ....[21]....
        /*9794*/ 	.word	0xffffffff


	//   ....[22]....
        /*9798*/ 	.word	0xffffffff


	//   ....[23]....
        /*979c*/ 	.word	0xffffffff


	//   ....[24]....
        /*97a0*/ 	.word	0xffffffff


	//   ....[25]....
        /*97a4*/ 	.word	0xffffffff


	//   ....[26]....
        /*97a8*/ 	.word	0xffffffff


	//   ....[27]....
        /*97ac*/ 	.word	0xffffffff


	//   ....[28]....
        /*97b0*/ 	.word	0xffffffff


	//   ....[29]....
        /*97b4*/ 	.word	0xffffffff


	//   ....[30]....
        /*97b8*/ 	.word	0xffffffff


	//----- nvinfo : EIATTR_COOP_GROUP_INSTR_OFFSETS
	.align		4
.L_39:
        /*97bc*/ 	.byte	0x04, 0x28
        /*97be*/ 	.short	(.L_41 - .L_40)


	//   ....[0]....
.L_40:
        /*97c0*/ 	.word	0x00025c60


	//   ....[1]....
        /*97c4*/ 	.word	0x00025e60


	//   ....[2]....
        /*97c8*/ 	.word	0x00025ea0


	//   ....[3]....
        /*97cc*/ 	.word	0x00025f30


	//   ....[4]....
        /*97d0*/ 	.word	0x00026020


	//   ....[5]....
        /*97d4*/ 	.word	0x00026050


	//   ....[6]....
        /*97d8*/ 	.word	0x000260f0


	//   ....[7]....
        /*97dc*/ 	.word	0x00026110


	//   ....[8]....
        /*97e0*/ 	.word	0x00026130


	//   ....[9]....
        /*97e4*/ 	.word	0x000261a0


	//   ....[10]....
        /*97e8*/ 	.word	0x000261d0


	//   ....[11]....
        /*97ec*/ 	.word	0x00026310


	//   ....[12]....
        /*97f0*/ 	.word	0x00026550


	//   ....[13]....
        /*97f4*/ 	.word	0x00026570


	//   ....[14]....
        /*97f8*/ 	.word	0x000265b0


	//   ....[15]....
        /*97fc*/ 	.word	0x00026600


	//   ....[16]....
        /*9800*/ 	.word	0x00026630


	//   ....[17]....
        /*9804*/ 	.word	0x00026650


	//   ....[18]....
        /*9808*/ 	.word	0x00026680


	//   ....[19]....
        /*980c*/ 	.word	0x000266c0


	//   ....[20]....
        /*9810*/ 	.word	0x000268c0


	//   ....[21]....
        /*9814*/ 	.word	0x000268e0


	//   ....[22]....
        /*9818*/ 	.word	0x00026900


	//   ....[23]....
        /*981c*/ 	.word	0x00026920


	//   ....[24]....
        /*9820*/ 	.word	0x00026940


	//   ....[25]....
        /*9824*/ 	.word	0x00026a00


	//   ....[26]....
        /*9828*/ 	.word	0x00026a40


	//   ....[27]....
        /*982c*/ 	.word	0x00026a60


	//   ....[28]....
        /*9830*/ 	.word	0x00026a80


	//   ....[29]....
        /*9834*/ 	.word	0x00026ad0


	//   ....[30]....
        /*9838*/ 	.word	0x00026c20


	//----- nvinfo : EIATTR_EXIT_INSTR_OFFSETS
	.align		4
.L_41:
        /*983c*/ 	.byte	0x04, 0x1c
        /*983e*/ 	.short	(.L_43 - .L_42)


	//   ....[0]....
.L_42:
        /*9840*/ 	.word	0x0002fac0


	//   ....[1]....
        /*9844*/ 	.word	0x0002fae0


	//----- nvinfo : EIATTR_REQNTID
	.align		4
.L_43:
        /*9848*/ 	.byte	0x04, 0x10
        /*984a*/ 	.short	(.L_45 - .L_44)
.L_44:
        /*984c*/ 	.word	0x00000020
        /*9850*/ 	.word	0x00000001
        /*9854*/ 	.word	0x00000001


	//----- nvinfo : EIATTR_CBANK_PARAM_SIZE
	.align		4
.L_45:
        /*9858*/ 	.byte	0x03, 0x19
        /*985a*/ 	.short	0x0050


	//----- nvinfo : EIATTR_PARAM_CBANK
	.align		4
        /*985c*/ 	.byte	0x04, 0x0a
        /*985e*/ 	.short	(.L_47 - .L_46)
	.align		4
.L_46:
        /*9860*/ 	.word	index@(.nv.constant0.matmul_kernel)
        /*9864*/ 	.short	0x0210
        /*9866*/ 	.short	0x0050


	//----- nvinfo : EIATTR_SW_WAR
	.align		4
.L_47:
        /*9868*/ 	.byte	0x04, 0x36
        /*986a*/ 	.short	(.L_49 - .L_48)
.L_48:
        /*986c*/ 	.word	0x00000008
.L_49:


//--------------------- .nv.callgraph             --------------------------
	.section	.nv.callgraph,"",@"SHT_CUDA_CALLGRAPH"
	.align	4
	.sectionentsize	8
	.align		4
        /*0000*/ 	.word	0x00000000
	.align		4
        /*0004*/ 	.word	0xffffffff
	.align		4
        /*0008*/ 	.word	0x00000000
	.align		4
        /*000c*/ 	.word	0xfffffffe
	.align		4
        /*0010*/ 	.word	0x00000000
	.align		4
        /*0014*/ 	.word	0xfffffffd
	.align		4
        /*0018*/ 	.word	0x00000000
	.align		4
        /*001c*/ 	.word	0xfffffffc


//--------------------- .text.matmul_kernel       --------------------------
	.section	.text.matmul_kernel,"ax",@progbits
	.align	128
        .global         matmul_kernel
        .type           matmul_kernel,@function
        .size           matmul_kernel,(.L_x_3 - matmul_kernel)
        .other          matmul_kernel,@"STO_CUDA_ENTRY STV_DEFAULT"
matmul_kernel:
.text.matmul_kernel:
[----:B------:R-:W0:Y:S08]  /*0000*/  LDC R1, c[0x0][0x28] ;  /* 0x00000a00ff017b82 */ /* 0x000e300000000800 */
[----:B------:R-:W1:Y:S01]  /*0010*/  LDC.64 R2, c[0x0][0x228] ;  /* 0x00008a00ff027b82 */ /* 0x000e620000000a00 */
[----:B0-----:R-:W-:Y:S01]  /*0020*/  VIADD R1, R1, 0xffffeef8 ;  /* 0xffffeef801017836 */ /* 0x001fe20000000000 */
[----:B------:R-:W0:Y:S01]  /*0030*/  S2R R7, SR_CTAID.X ;  /* 0x0000000000077919 */ /* 0x000e220000002500 */
[----:B------:R-:W-:Y:S01]  /*0040*/  UMOV UR4, 0x400 ;  /* 0x0000040000047882 */ /* 0x000fe20000000000 */
[----:B------:R-:W-:-:S02]  /*0050*/  ULDC.64 UR6, c[0x0][0x208] ;  /* 0x0000820000067ab9 */ /* 0x000fc40000000a00 */
[----:B------:R-:W-:Y:S02]  /*0060*/  STL [R1+0x70], RZ ;  /* 0x000070ff01007387 */ /* 0x000fe40000100800 */
[----:B------:R-:W2:Y:S02]  /*0070*/  S2UR UR5, SR_CgaCtaId ;  /* 0x00000000000579c3 */ /* 0x000ea40000008800 */
[----:B------:R-:W-:Y:S04]  /*0080*/  STL [R1+0x74], RZ ;  /* 0x000074ff01007387 */ /* 0x000fe80000100800 */
[----:B------:R-:W-:Y:S04]  /*0090*/  STL [R1+0x78], RZ ;  /* 0x000078ff01007387 */ /* 0x000fe80000100800 */
[----:B------:R-:W-:Y:S04]  /*00a0*/  STL [R1+0x7c], RZ ;  /* 0x00007cff01007387 */ /* 0x000fe80000100800 */
[----:B------:R-:W-:Y:S01]  /*00b0*/  STL [R1+0x90], RZ ;  /* 0x000090ff01007387 */ /* 0x000fe20000100800 */
[----:B-1----:R-:W-:-:S03]  /*00c0*/  VIADD R0, R3, 0x7f ;  /* 0x0000007f03007836 */ /* 0x002fc60000000000 */
[----:B------:R-:W-:Y:S02]  /*00d0*/  STL [R1+0x94], RZ ;  /* 0x000094ff01007387 */ /* 0x000fe40000100800 */
[----:B------:R-:W-:Y:S02]  /*00e0*/  SHF.R.S32.HI R5, RZ, 0x1f, R0 ;  /* 0x0000001fff057819 */ /* 0x000fe40000011400 */
[----:B------:R-:W-:Y:S01]  /*00f0*/  STL [R1+0x98], RZ ;  /* 0x000098ff01007387 */ /* 0x000fe20000100800 */
[----:B--2---:R-:W-:Y:S01]  /*0100*/  ULEA UR4, UR5, UR4, 0x18 ;  /* 0x0000000405047291 */ /* 0x004fe2000f8ec03f */
[----:B------:R-:W-:Y:S02]  /*0110*/  LEA.HI R5, R5, R0, RZ, 0x7 ;  /* 0x0000000005057211 */ /* 0x000fe400078f38ff */
[----:B------:R-:W-:Y:S01]  /*0120*/  STL [R1+0x9c], RZ ;  /* 0x00009cff01007387 */ /* 0x000fe20000100800 */
[----:B0-----:R-:W-:Y:S02]  /*0130*/  IABS R10, R7 ;  /* 0x00000007000a7213 */ /* 0x001fe40000000000 */
[----:B------:R-:W-:Y:S01]  /*0140*/  SHF.R.S32.HI R5, RZ, 0x7, R5 ;  /* 0x00000007ff057819 */ /* 0x000fe20000011405 */
[----:B------:R-:W-:Y:S04]  /*0150*/  STL [R1+0xb0], RZ ;  /* 0x0000b0ff01007387 */ /* 0x000fe80000100800 */
[----:B------:R-:W-:Y:S01]  /*0160*/  IMAD.SHL.U32 R6, R5, 0x8, RZ ;  /* 0x0000000805067824 */ /* 0x000fe200078e00ff */
[----:B------:R-:W-:Y:S04]  /*0170*/  STL [R1+0xb4], RZ ;  /* 0x0000b4ff01007387 */ /* 0x000fe80000100800 */
[-C--:B------:R-:W-:Y:S01]  /*0180*/  IABS R9, R6.reuse ;  /* 0x0000000600097213 */ /* 0x080fe20000000000 */
[----:B------:R-:W-:Y:S01]  /*0190*/  STL [R1+0xb8], RZ ;  /* 0x0000b8ff01007387 */ /* 0x000fe20000100800 */
[----:B------:R-:W-:-:S02]  /*01a0*/  IABS R12, R6 ;  /* 0x00000006000c7213 */ /* 0x000fc40000000000 */
[----:B------:R-:W0:Y:S01]  /*01b0*/  I2F.RP R0, R9 ;  /* 0x0000000900007306 */ /* 0x000e220000209400 */
[----:B------:R-:W-:Y:S04]  /*01c0*/  STL [R1+0xbc], RZ ;  /* 0x0000bcff01007387 */ /* 0x000fe80000100800 */
[----:B------:R-:W-:Y:S04]  /*01d0*/  STL [R1+0xd0], RZ ;  /* 0x0000d0ff01007387 */ /* 0x000fe80000100800 */
[----:B------:R-:W-:Y:S04]  /*01e0*/  STL [R1+0xd4], RZ ;  /* 0x0000d4ff01007387 */ /* 0x000fe80000100800 */
[----:B------:R-:W-:Y:S01]  /*01f0*/  STL [R1+0xd8], RZ ;  /* 0x0000d8ff01007387 */ /* 0x000fe20000100800 */
[----:B0-----:R-:W0:Y:S03]  /*0200*/  MUFU.RCP R0, R0 ;  /* 0x0000000000007308 */ /* 0x001e260000001000 */
[----:B------:R-:W-:Y:S04]  /*0210*/  STL [R1+0xdc], RZ ;  /* 0x0000dcff01007387 */ /* 0x000fe80000100800 */
[----:B------:R-:W-:Y:S04]  /*0220*/  STL [R1+0xf0], RZ ;  /* 0x0000f0ff01007387 */ /* 0x000fe80000100800 */
[----:B------:R-:W-:Y:S04]  /*0230*/  STL [R1+0xf4], RZ ;  /* 0x0000f4ff01007387 */ /* 0x000fe80000100800 */
[----:B------:R-:W-:Y:S01]  /*0240*/  STL [R1+0xf8], RZ ;  /* 0x0000f8ff01007387 */ /* 0x000fe20000100800 */
[----:B0-----:R-:W-:-:S03]  /*0250*/  VIADD R4, R0, 0xffffffe ;  /* 0x0ffffffe00047836 */ /* 0x001fc60000000000 */
[----:B------:R-:W-:Y:S01]  /*0260*/  STL [R1+0xfc], RZ ;  /* 0x0000fcff01007387 */ /* 0x000fe20000100800 */
[----:B------:R-:W-:Y:S01]  /*0270*/  IMAD.MOV R0, RZ, RZ, -R12 ;  /* 0x000000ffff007224 */ /* 0x000fe200078e0a0c */
[----:B------:R0:W1:Y:S02]  /*0280*/  F2I.FTZ.U32.TRUNC.NTZ R5, R4 ;  /* 0x0000000400057305 */ /* 0x000064000021f000 */
[----:B------:R-:W-:Y:S04]  /*0290*/  STL [R1+0x110], RZ ;  /* 0x000110ff01007387 */ /* 0x000fe80000100800 */
[----:B------:R-:W-:Y:S04]  /*02a0*/  STL [R1+0x114], RZ ;  /* 0x000114ff01007387 */ /* 0x000fe80000100800 */
[----:B------:R-:W-:Y:S01]  /*02b0*/  STL [R1+0x118], RZ ;  /* 0x000118ff01007387 */ /* 0x000fe20000100800 */
[----:B0-----:R-:W-:-:S03]  /*02c0*/  IMAD.MOV.U32 R4, RZ, RZ, RZ ;  /* 0x000000ffff047224 */ /* 0x001fc600078e00ff */
[----:B------:R-:W-:Y:S01]  /*02d0*/  STL [R1+0x11c], RZ ;  /* 0x00011cff01007387 */ /* 0x000fe20000100800 */
[----:B-1----:R-:W-:-:S03]  /*02e0*/  IMAD.MOV R8, RZ, RZ, -R5 ;  /* 0x000000ffff087224 */ /* 0x002fc600078e0a05 */
[----:B------:R-:W-:Y:S01]  /*02f0*/  STL [R1+0x130], RZ ;  /* 0x000130ff01007387 */ /* 0x000fe20000100800 */
[----:B------:R-:W-:-:S03]  /*0300*/  IMAD R11, R8, R9, RZ ;  /* 0x00000009080b7224 */ /* 0x000fc600078e02ff */
[----:B------:R-:W-:Y:S01]  /*0310*/  STL [R1+0x134], RZ ;  /* 0x000134ff01007387 */ /* 0x000fe20000100800 */
[----:B------:R-:W-:Y:S02]  /*0320*/  IMAD.MOV.U32 R8, RZ, RZ, R10 ;  /* 0x000000ffff087224 */ /* 0x000fe400078e000a */
[----:B------:R-:W-:Y:S01]  /*0330*/  IMAD.HI.U32 R5, R5, R11, R4 ;  /* 0x0000000b05057227 */ /* 0x000fe200078e0004 */
[----:B------:R-:W-:Y:S04]  /*0340*/  STL [R1+0x138], RZ ;  /* 0x000138ff01007387 */ /* 0x000fe80000100800 */
[----:B------:R-:W-:Y:S01]  /*0350*/  STL [R1+0x13c], RZ ;  /* 0x00013cff01007387 */ /* 0x000fe20000100800 */
[----:B------:R-:W-:-:S03]  /*0360*/  IMAD.HI.U32 R5, R5, R8, RZ ;  /* 0x0000000805057227 */ /* 0x000fc600078e00ff */
[----:B------:R-:W-:Y:S01]  /*0370*/  STL [R1+0x150], RZ ;  /* 0x000150ff01007387 */ /* 0x000fe20000100800 */
[----:B------:R-:W-:-:S03]  /*0380*/  IMAD R0, R5, R0, R8 ;  /* 0x0000000005007224 */ /* 0x000fc600078e0208 */
[----:B------:R-:W-:Y:S02]  /*0390*/  STL [R1+0x154], RZ ;  /* 0x000154ff01007387 */ /* 0x000fe40000100800 */
[----:B------:R-:W-:Y:S02]  /*03a0*/  ISETP.GT.U32.AND P1, PT, R9, R0, PT ;  /* 0x000000000900720c */ /* 0x000fe40003f24070 */
[----:B------:R-:W-:Y:S04]  /*03b0*/  STL [R1+0x158], RZ ;  /* 0x000158ff01007387 */ /* 0x000fe80000100800 */
[----:B------:R-:W-:Y:S04]  /*03c0*/  STL [R1+0x15c], RZ ;  /* 0x00015cff01007387 */ /* 0x000fe80000100800 */
[----:B------:R-:W-:Y:S03]  /*03d0*/  STL [R1+0x170], RZ ;  /* 0x000170ff01007387 */ /* 0x000fe60000100800 */
[----:B------:R-:W-:Y:S01]  /*03e0*/  @!P1 IMAD.IADD R0, R0, 0x1, -R9 ;  /* 0x0000000100009824 */ /* 0x000fe200078e0a09 */
[----:B------:R-:W-:Y:S01]  /*03f0*/  STL [R1+0x174], RZ ;  /* 0x000174ff01007387 */ /* 0x000fe20000100800 */
[----:B------:R-:W-:Y:S01]  /*0400*/  @!P1 VIADD R5, R5, 0x1 ;  /* 0x0000000105059836 */ /* 0x000fe20000000000 */
[----:B------:R-:W-:-:S02]  /*0410*/  ISETP.NE.AND P1, PT, R6, RZ, PT ;  /* 0x000000ff0600720c */ /* 0x000fc40003f25270 */
[----:B------:R-:W-:Y:S01]  /*0420*/  STL [R1+0x178], RZ ;  /* 0x000178ff01007387 */ /* 0x000fe20000100800 */
[----:B------:R-:W-:Y:S02]  /*0430*/  ISETP.GE.U32.AND P0, PT, R0, R9, PT ;  /* 0x000000090000720c */ /* 0x000fe40003f06070 */
[----:B------:R-:W-:Y:S01]  /*0440*/  LOP3.LUT R0, R7, R6, RZ, 0x3c, !PT ;  /* 0x0000000607007212 */ /* 0x000fe200078e3cff */
[----:B------:R-:W-:Y:S03]  /*0450*/  STL [R1+0x17c], RZ ;  /* 0x00017cff01007387 */ /* 0x000fe60000100800 */
[----:B------:R-:W-:Y:S01]  /*0460*/  ISETP.GE.AND P2, PT, R0, RZ, PT ;  /* 0x000000ff0000720c */ /* 0x000fe20003f46270 */
[----:B------:R-:W-:Y:S01]  /*0470*/  STL [R1+0x190], RZ ;  /* 0x000190ff01007387 */ /* 0x000fe20000100800 */
[----:B------:R-:W-:-:S03]  /*0480*/  VIADD R0, R2, 0x3f ;  /* 0x0000003f02007836 */ /* 0x000fc60000000000 */
[----:B------:R-:W-:Y:S02]  /*0490*/  STL [R1+0x194], RZ ;  /* 0x000194ff01007387 */ /* 0x000fe40000100800 */
[----:B------:R-:W-:Y:S02]  /*04a0*/  @P0 VIADD R5, R5, 0x1 ;  /* 0x0000000105050836 */ /* 0x000fe40000000000 */
[----:B------:R-:W-:Y:S02]  /*04b0*/  STL [R1+0x198], RZ ;  /* 0x000198ff01007387 */ /* 0x000fe40000100800 */
[----:B------:R-:W-:Y:S01]  /*04c0*/  IMAD.MOV.U32 R4, RZ, RZ, R5 ;  /* 0x000000ffff047224 */ /* 0x000fe200078e0005 */
[----:B------:R-:W-:Y:S01]  /*04d0*/  SHF.R.S32.HI R5, RZ, 0x1f, R0 ;  /* 0x0000001fff057819 */ /* 0x000fe20000011400 */
[----:B------:R-:W-:Y:S02]  /*04e0*/  STL [R1+0x19c], RZ ;  /* 0x00019cff01007387 */ /* 0x000fe40000100800 */
[----:B------:R-:W-:Y:S01]  /*04f0*/  @!P2 IMAD.MOV R4, RZ, RZ, -R4 ;  /* 0x000000ffff04a224 */ /* 0x000fe200078e0a04 */
[----:B------:R-:W-:Y:S01]  /*0500*/  @!P1 LOP3.LUT R4, RZ, R6, RZ, 0x33, !PT ;  /* 0x00000006ff049212 */ /* 0x000fe200078e33ff */
[----:B------:R-:W-:Y:S01]  /*0510*/  STL [R1+0x1b0], RZ ;  /* 0x0001b0ff01007387 */ /* 0x000fe20000100800 */
[----:B------:R-:W-:-:S03]  /*0520*/  LEA.HI R5, R5, R0, RZ, 0x6 ;  /* 0x0000000005057211 */ /* 0x000fc600078f30ff */
[----:B------:R-:W-:Y:S01]  /*0530*/  STL [R1+0x1b4], RZ ;  /* 0x0001b4ff01007387 */ /* 0x000fe20000100800 */
[----:B------:R-:W-:Y:S02]  /*0540*/  IMAD.SHL.U32 R8, R4, 0x8, RZ ;  /* 0x0000000804087824 */ /* 0x000fe400078e00ff */
[----:B------:R-:W-:Y:S01]  /*0550*/  IMAD.MOV R4, RZ, RZ, -R4 ;  /* 0x000000ffff047224 */ /* 0x000fe200078e0a04 */
[----:B------:R-:W-:Y:S02]  /*0560*/  STL [R1+0x1b8], RZ ;  /* 0x0001b8ff01007387 */ /* 0x000fe40000100800 */
[----:B------:R-:W-:Y:S01]  /*0570*/  LEA.HI.SX32 R5, R5, -R8, 0x1a ;  /* 0x8000000805057211 */ /* 0x000fe200078fd2ff */
[----:B------:R-:W-:Y:S01]  /*0580*/  IMAD R6, R6, R4, R7 ;  /* 0x0000000406067224 */ /* 0x000fe200078e0207 */
[----:B------:R-:W-:Y:S02]  /*0590*/  STL [R1+0x1bc], RZ ;  /* 0x0001bcff01007387 */ /* 0x000fe40000100800 */
[----:B------:R-:W-:-:S02]  /*05a0*/  VIMNMX R13, R5, 0x8, PT ;  /* 0x00000008050d7848 */ /* 0x000fc40003fe0100 */
[----:B------:R-:W-:Y:S01]  /*05b0*/  STL [R1+0x1d0], RZ ;  /* 0x0001d0ff01007387 */ /* 0x000fe20000100800 */
[----:B------:R-:W-:Y:S02]  /*05c0*/  IABS R11, R6 ;  /* 0x00000006000b7213 */ /* 0x000fe40000000000 */
[----:B------:R-:W-:Y:S01]  /*05d0*/  IABS R9, R13 ;  /* 0x0000000d00097213 */ /* 0x000fe20000000000 */
[----:B------:R-:W-:Y:S03]  /*05e0*/  STL [R1+0x1d4], RZ ;  /* 0x0001d4ff01007387 */ /* 0x000fe60000100800 */
        /* <DEDUP_REMOVED lines=11> */
[----:B------:R-:W-:Y:S04]  /*06a0*/  STL [R1+0x438], RZ ;  /* 0x000438ff01007387 */ /* 0x000fe80000100800 */
[----:B------:R-:W-:Y:S01]  /*06b0*/  STL [R1+0x43c], RZ ;  /* 0x00043cff01007387 */ /* 0x000fe20000100800 */
[----:B------:R-:W0:Y:S03]  /*06c0*/  F2I.FTZ.U32.TRUNC.NTZ R5, R5 ;  /* 0x0000000500057305 */ /* 0x000e26000021f000 */
[----:B------:R-:W-:Y:S04]  /*06d0*/  STL [R1+0x420], RZ ;  /* 0x000420ff01007387 */ /* 0x000fe80000100800 */
[----:B------:R-:W-:Y:S04]  /*06e0*/  STL [R1+0x424], RZ ;  /* 0x000424ff01007387 */ /* 0x000fe80000100800 */
[----:B------:R-:W-:Y:S04]  /*06f0*/  STL [R1+0x428], RZ ;  /* 0x000428ff01007387 */ /* 0x000fe80000100800 */
[----:B------:R-:W-:Y:S01]  /*0700*/  STL [R1+0x42c], RZ ;  /* 0x00042cff01007387 */ /* 0x000fe20000100800 */
[----:B0-----:R-:W-:-:S03]  /*0710*/  IMAD.MOV R10, RZ, RZ, -R5 ;  /* 0x000000ffff0a7224 */ /* 0x001fc600078e0a05 */
[----:B------:R-:W-:Y:S01]  /*0720*/  STL [R1+0x3d0], RZ ;  /* 0x0003d0ff01007387 */ /* 0x000fe20000100800 */
[----:B------:R-:W-:Y:S01]  /*0730*/  IMAD.MOV.U32 R4, RZ, RZ, R10 ;  /* 0x000000ffff047224 */ /* 0x000fe200078e000a */
[----:B------:R-:W-:Y:S02]  /*0740*/  IABS R10, R13 ;  /* 0x0000000d000a7213 */ /* 0x000fe40000000000 */
[----:B------:R-:W-:Y:S01]  /*0750*/  STL [R1+0x3d4], RZ ;  /* 0x0003d4ff01007387 */ /* 0x000fe20000100800 */
[----:B------:R-:W-:Y:S02]  /*0760*/  IMAD R7, R4, R9, RZ ;  /* 0x0000000904077224 */ /* 0x000fe400078e02ff */
[----:B------:R-:W-:Y:S01]  /*0770*/  IMAD.MOV.U32 R4, RZ, RZ, RZ ;  /* 0x000000ffff047224 */ /* 0x000fe200078e00ff */
[----:B------:R-:W-:Y:S03]  /*0780*/  STL [R1+0x3d8], RZ ;  /* 0x0003d8ff01007387 */ /* 0x000fe60000100800 */
[----:B------:R-:W-:Y:S01]  /*0790*/  IMAD.HI.U32 R4, R5, R7, R4 ;  /* 0x0000000705047227 */ /* 0x000fe200078e0004 */
[----:B------:R-:W-:Y:S03]  /*07a0*/  STL [R1+0x3dc], RZ ;  /* 0x0003dcff01007387 */ /* 0x000fe60000100800 */
[----:B------:R-:W-:Y:S01]  /*07b0*/  IMAD.MOV R5, RZ, RZ, -R10 ;  /* 0x000000ffff057224 */ /* 0x000fe200078e0a0a */
[----:B------:R-:W-:Y:S01]  /*07c0*/  STL [R1+0x3c0], RZ ;  /* 0x0003c0ff01007387 */ /* 0x000fe20000100800 */
[----:B------:R-:W-:-:S03]  /*07d0*/  IMAD.HI.U32 R0, R4, R11, RZ ;  /* 0x0000000b04007227 */ /* 0x000fc600078e00ff */
[----:B------:R-:W-:Y:S01]  /*07e0*/  STL [R1+0x3c4], RZ ;  /* 0x0003c4ff01007387 */ /* 0x000fe20000100800 */
[----:B------:R-:W-:Y:S02]  /*07f0*/  IMAD R4, R0, R5, R11 ;  /* 0x0000000500047224 */ /* 0x000fe400078e020b */
[----:B------:R-:W0:Y:S01]  /*0800*/  LDC R5, c[0x0][0x230] ;  /* 0x00008c00ff057b82 */ /* 0x000e220000000800 */
        /* <DEDUP_REMOVED lines=11> */
[-C--:B------:R-:W-:Y:S01]  /*08c0*/  LOP3.LUT R4, R6, R13.reuse, RZ, 0x3c, !PT ;  /* 0x0000000d06047212 */ /* 0x080fe200078e3cff */
[----:B------:R-:W-:Y:S01]  /*08d0*/  STL [R1+0x3a0], RZ ;  /* 0x0003a0ff01007387 */ /* 0x000fe20000100800 */
[----:B0-----:R-:W-:Y:S02]  /*08e0*/  VIADD R5, R5, 0x1f ;  /* 0x0000001f05057836 */ /* 0x001fe40000000000 */
[----:B------:R-:W-:Y:S01]  /*08f0*/  ISETP.GE.AND P2, PT, R4, RZ, PT ;  /* 0x000000ff0400720c */ /* 0x000fe20003f46270 */
[----:B------:R-:W-:Y:S04]  /*0900*/  STL [R1+0x3a4], RZ ;  /* 0x0003a4ff01007387 */ /* 0x000fe80000100800 */
[----:B------:R-:W-:Y:S02]  /*0910*/  STL [R1+0x3a8], RZ ;  /* 0x0003a8ff01007387 */ /* 0x000fe40000100800 */
[----:B------:R-:W-:Y:S01]  /*0920*/  @P0 VIADD R0, R0, 0x1 ;  /* 0x0000000100000836 */ /* 0x000fe20000000000 */
[----:B------:R-:W-:Y:S01]  /*0930*/  ISETP.GE.AND P0, PT, R5, 0x20, PT ;  /* 0x000000200500780c */ /* 0x000fe20003f06270 */
[----:B------:R-:W-:Y:S04]  /*0940*/  STL [R1+0x3ac], RZ ;  /* 0x0003acff01007387 */ /* 0x000fe80000100800 */
[----:B------:R-:W-:Y:S01]  /*0950*/  STL [R1+0x390], RZ ;  /* 0x000390ff01007387 */ /* 0x000fe20000100800 */
[----:B------:R-:W-:Y:S01]  /*0960*/  @!P2 IMAD.MOV R0, RZ, RZ, -R0 ;  /* 0x000000ffff00a224 */ /* 0x000fe200078e0a00 */
[----:B------:R-:W-:-:S02]  /*0970*/  @!P1 LOP3.LUT R0, RZ, R13, RZ, 0x33, !PT ;  /* 0x0000000dff009212 */ /* 0x000fc400078e33ff */
[----:B------:R-:W-:Y:S03]  /*0980*/  STL [R1+0x394], RZ ;  /* 0x000394ff01007387 */ /* 0x000fe60000100800 */
[----:B------:R-:W-:Y:S01]  /*0990*/  IMAD.MOV R4, RZ, RZ, -R0 ;  /* 0x000000ffff047224 */ /* 0x000fe200078e0a00 */
[----:B------:R-:W-:Y:S01]  /*09a0*/  STL [R1+0x398], RZ ;  /* 0x000398ff01007387 */ /* 0x000fe20000100800 */
[----:B------:R-:W-:Y:S02]  /*09b0*/  IMAD.SHL.U32 R0, R0, 0x80, RZ ;  /* 0x0000008000007824 */ /* 0x000fe400078e00ff */
[----:B------:R-:W-:Y:S01]  /*09c0*/  IMAD R4, R13, R4, R6 ;  /* 0x000000040d047224 */ /* 0x000fe200078e0206 */
[----:B------:R-:W-:Y:S01]  /*09d0*/  STL [R1+0x39c], RZ ;  /* 0x00039cff01007387 */ /* 0x000fe20000100800 */
[----:B------:R-:W-:Y:S02]  /*09e0*/  VIADD R5, R0, 0x1 ;  /* 0x0000000100057836 */ /* 0x000fe40000000000 */
[----:B------:R-:W-:Y:S01]  /*09f0*/  IMAD.IADD R4, R8, 0x1, R4 ;  /* 0x0000000108047824 */ /* 0x000fe200078e0204 */
[----:B------:R-:W-:Y:S01]  /*0a00*/  STL [R1+0x380], RZ ;  /* 0x000380ff01007387 */ /* 0x000fe20000100800 */
[----:B------:R-:W-:-:S02]  /*0a10*/  VIADD R8, R0, 0x2 ;  /* 0x0000000200087836 */ /* 0x000fc40000000000 */
[C---:B------:R-:W-:Y:S01]  /*0a20*/  VIADD R7, R0.reuse, 0x3 ;  /* 0x0000000300077836 */ /* 0x040fe20000000000 */
[----:B------:R-:W-:Y:S01]  /*0a30*/  STL [R1+0x384], RZ ;  /* 0x000384ff01007387 */ /* 0x000fe20000100800 */
[C---:B------:R-:W-:Y:S02]  /*0a40*/  VIADD R60, R0.reuse, 0x53 ;  /* 0x00000053003c7836 */ /* 0x040fe40000000000 */
[C---:B------:R-:W-:Y:S01]  /*0a50*/  VIADD R53, R0.reuse, 0x54 ;  /* 0x0000005400357836 */ /* 0x040fe20000000000 */
[----:B------:R-:W-:Y:S01]  /*0a60*/  STL [R1+0x388], RZ ;  /* 0x000388ff01007387 */ /* 0x000fe20000100800 */
[C---:B------:R-:W-:Y:S02]  /*0a70*/  VIADD R52, R0.reuse, 0x55 ;  /* 0x0000005500347836 */ /* 0x040fe40000000000 */
[C---:B------:R-:W-:Y:S01]  /*0a80*/  VIADD R51, R0.reuse, 0x56 ;  /* 0x0000005600337836 */ /* 0x040fe20000000000 */
        /* <DEDUP_REMOVED lines=54> */
[----:B------:R-:W-:Y:S04]  /*0df0*/  STL [R1+0x334], RZ ;  /* 0x000334ff01007387 */ /* 0x000fe80000100800 */
        /* <DEDUP_REMOVED lines=154> */
[----:B------:R0:W-:Y:S04]  /*17a0*/  STL [R1+0x560], R5 ;  /* 0x0005600501007387 */ /* 0x0001e80000100800 */
[----:B------:R1:W-:Y:S04]  /*17b0*/  STL [R1+0x55c], R8 ;  /* 0x00055c0801007387 */ /* 0x0003e80000100800 */
[----:B------:R2:W-:Y:S01]  /*17c0*/  STL [R1+0x558], R7 ;  /* 0x0005580701007387 */ /* 0x0005e20000100800 */
[C---:B0-----:R-:W-:Y:S01]  /*17d0*/  VIADD R5, R0.reuse, 0x4 ;  /* 0x0000000400057836 */ /* 0x041fe20000000000 */
[----:B------:R-:W0:Y:S01]  /*17e0*/  S2R R14, SR_TID.X ;  /* 0x00000000000e7919 */ /* 0x000e220000002100 */
[----:B-1----:R-:W-:-:S03]  /*17f0*/  VIADD R8, R0, 0x5 ;  /* 0x0000000500087836 */ /* 0x002fc60000000000 */
[----:B------:R1:W-:Y:S01]  /*1800*/  STL [R1+0x554], R5 ;  /* 0x0005540501007387 */ /* 0x0003e20000100800 */
[----:B--2---:R-:W-:-:S03]  /*1810*/  VIADD R7, R0, 0x6 ;  /* 0x0000000600077836 */ /* 0x004fc60000000000 */
[----:B------:R2:W-:Y:S04]  /*1820*/  STL [R1+0x550], R8 ;  /* 0x0005500801007387 */ /* 0x0005e80000100800 */
[----:B------:R3:W-:Y:S01]  /*1830*/  STL [R1+0x54c], R7 ;  /* 0x00054c0701007387 */ /* 0x0007e20000100800 */
[C---:B-1----:R-:W-:Y:S02]  /*1840*/  VIADD R5, R0.reuse, 0x7 ;  /* 0x0000000700057836 */ /* 0x042fe40000000000 */
[----:B--2---:R-:W-:-:S03]  /*1850*/  VIADD R8, R0, 0x8 ;  /* 0x0000000800087836 */ /* 0x004fc60000000000 */
[----:B------:R1:W-:Y:S01]  /*1860*/  STL [R1+0x548], R5 ;  /* 0x0005480501007387 */ /* 0x0003e20000100800 */
[----:B---3--:R-:W-:-:S03]  /*1870*/  VIADD R7, R0, 0x9 ;  /* 0x0000000900077836 */ /* 0x008fc60000000000 */
[----:B------:R2:W-:Y:S04]  /*1880*/  STL [R1+0x540], R8 ;  /* 0x0005400801007387 */ /* 0x0005e80000100800 */
[----:B------:R3:W-:Y:S01]  /*1890*/  STL [R1+0x53c], R7 ;  /* 0x00053c0701007387 */ /* 0x0007e20000100800 */
[----:B-1----:R-:W-:Y:S01]  /*18a0*/  VIADD R5, R0, 0xa ;  /* 0x0000000a00057836 */ /* 0x002fe20000000000 */
[----:B0-----:R-:W-:Y:S01]  /*18b0*/  LOP3.LUT R6, R14, 0x1f, RZ, 0xc0, !PT ;  /* 0x0000001f0e067812 */ /* 0x001fe200078ec0ff */
[----:B--2---:R-:W-:-:S03]  /*18c0*/  VIADD R8, R0, 0xb ;  /* 0x0000000b00087836 */ /* 0x004fc60000000000 */
[----:B------:R0:W-:Y:S01]  /*18d0*/  STL [R1+0x538], R5 ;  /* 0x0005380501007387 */ /* 0x0001e20000100800 */
[C---:B------:R-:W-:Y:S02]  /*18e0*/  VIADD R14, R0.reuse, 0x76 ;  /* 0x00000076000e7836 */ /* 0x040fe40000000000 */
[----:B---3--:R-:W-:Y:S01]  /*18f0*/  VIADD R7, R0, 0xc ;  /* 0x0000000c00077836 */ /* 0x008fe20000000000 */
[----:B------:R1:W-:Y:S01]  /*1900*/  STL [R1+0x534], R8 ;  /* 0x0005340801007387 */ /* 0x0003e20000100800 */
[----:B------:R-:W-:Y:S02]  /*1910*/  IMAD R59, R4, 0x40, R6 ;  /* 0x00000040043b7824 */ /* 0x000fe400078e0206 */
[C---:B------:R-:W-:Y:S01]  /*1920*/  VIADD R6, R0.reuse, 0x7e ;  /* 0x0000007e00067836 */ /* 0x040fe20000000000 */
[----:B------:R2:W-:Y:S01]  /*1930*/  STL [R1+0x530], R7 ;  /* 0x0005300701007387 */ /* 0x0005e20000100800 */
[----:B------:R-:W-:Y:S02]  /*1940*/  VIADD R61, R59, 0x20 ;  /* 0x000000203b3d7836 */ /* 0x000fe40000000000 */
[----:B0-----:R-:W-:-:S02]  /*1950*/  VIADD R5, R0, 0xd ;  /* 0x0000000d00057836 */ /* 0x001fc40000000000 */
[----:B-1----:R-:W-:-:S03]  /*1960*/  VIADD R8, R0, 0xe ;  /* 0x0000000e00087836 */ /* 0x002fc60000000000 */
[----:B------:R0:W-:Y:S01]  /*1970*/  STL [R1+0x52c], R5 ;  /* 0x00052c0501007387 */ /* 0x0001e20000100800 */
[----:B--2---:R-:W-:-:S03]  /*1980*/  VIADD R7, R0, 0xf ;  /* 0x0000000f00077836 */ /* 0x004fc60000000000 */
[----:B------:R1:W-:Y:S04]  /*1990*/  STL [R1+0x528], R8 ;  /* 0x0005280801007387 */ /* 0x0003e80000100800 */
[----:B------:R2:W-:Y:S01]  /*19a0*/  STL [R1+0x524], R7 ;  /* 0x0005240701007387 */ /* 0x0005e20000100800 */
[C---:B0-----:R-:W-:Y:S02]  /*19b0*/  VIADD R5, R0.reuse, 0x10 ;  /* 0x0000001000057836 */ /* 0x041fe40000000000 */
        /* <DEDUP_REMOVED lines=137> */
[----:B0-----:R-:W-:Y:S01]  /*2250*/  VIADD R5, R0, 0x7f ;  /* 0x0000007f00057836 */ /* 0x001fe20000000000 */
[----:B------:R-:W-:Y:S06]  /*2260*/  @!P0 BRA `(.L_x_0) ;  /* 0x000001ec00148947 */ /* 0x000fec0003800000 */
[----:B------:R-:W-:Y:S01]  /*2270*/  IABS R4, R3 ;  /* 0x0000000300047213 */ /* 0x000fe20000000000 */
[----:B------:R-:W-:Y:S01]  /*2280*/  IMAD.MOV.U32 R30, RZ, RZ, RZ ;  /* 0x000000ffff1e7224 */ /* 0x000fe200078e00ff */
[----:B------:R-:W-:Y:S01]  /*2290*/  IABS R54, R2 ;  /* 0x0000000200367213 */ /* 0x000fe20000000000 */
[----:B------:R0:W-:Y:S01]  /*22a0*/  STL [R1+0xd28], R3 ;  /* 0x000d280301007387 */ /* 0x0001e20000100800 */
[----:B------:R-:W2:Y:S01]  /*22b0*/  I2F.RP R28, R4 ;  /* 0x00000004001c7306 */ /* 0x000ea20000209400 */
[----:B------:R-:W-:Y:S01]  /*22c0*/  IABS R55, R0 ;  /* 0x0000000000377213 */ /* 0x000fe20000000000 */
[----:B------:R-:W-:Y:S01]  /*22d0*/  ULDC UR5, c[0x0][0x23c] ;  /* 0x00008f0000057ab9 */ /* 0x000fe20000000800 */
[----:B------:R-:W-:Y:S01]  /*22e0*/  ISETP.GE.AND P4, PT, R5, RZ, PT ;  /* 0x000000ff0500720c */ /* 0x000fe20003f86270 */
[----:B------:R-:W-:Y:S01]  /*22f0*/  ULDC.64 UR8, c[0x0][0x218] ;  /* 0x0000860000087ab9 */ /* 0x000fe20000000a00 */
[----:B------:R-:W-:Y:S01]  /*2300*/  IABS R5, R5 ;  /* 0x0000000500057213 */ /* 0x000fe20000000000 */
[----:B------:R-:W-:Y:S01]  /*2310*/  ULDC.64 UR10, c[0x0][0x210] ;  /* 0x00008400000a7ab9 */ /* 0x000fe20000000a00 */
[----:B------:R-:W-:Y:S01]  /*2320*/  ISETP.GE.AND P3, PT, R6, RZ, PT ;  /* 0x000000ff0600720c */ /* 0x000fe20003f66270 */
[----:B------:R-:W3:Y:S01]  /*2330*/  I2F.RP R19, R54 ;  /* 0x0000003600137306 */ /* 0x000ee20000209400 */
[----:B------:R-:W-:-:S02]  /*2340*/  IABS R6, R6 ;  /* 0x0000000600067213 */ /* 0x000fc40000000000 */
[----:B------:R-:W-:-:S05]  /*2350*/  ISETP.GE.AND P6, PT, R7, RZ, PT ;  /* 0x000000ff0700720c */ /* 0x000fca0003fc6270 */
[----:B--2---:R-:W2:Y:S08]  /*2360*/  MUFU.RCP R28, R28 ;  /* 0x0000001c001c7308 */ /* 0x004eb00000001000 */
[----:B---3--:R-:W3:Y:S01]  /*2370*/  MUFU.RCP R19, R19 ;  /* 0x0000001300137308 */ /* 0x008ee20000001000 */
[----:B--2---:R-:W-:-:S07]  /*2380*/  VIADD R28, R28, 0xffffffe ;  /* 0x0ffffffe1c1c7836 */ /* 0x004fce0000000000 */
[----:B------:R2:W4:Y:S01]  /*2390*/  F2I.FTZ.U32.TRUNC.NTZ R31, R28 ;  /* 0x0000001c001f7305 */ /* 0x000522000021f000 */
[----:B---3--:R-:W-:-:S07]  /*23a0*/  VIADD R19, R19, 0xffffffe ;  /* 0x0ffffffe13137836 */ /* 0x008fce0000000000 */
[----:B------:R4:W3:Y:S01]  /*23b0*/  F2I.FTZ.U32.TRUNC.NTZ R29, R19 ;  /* 0x00000013001d7305 */ /* 0x0008e2000021f000 */
[----:B--2---:R-:W-:Y:S02]  /*23c0*/  IMAD.MOV.U32 R28, RZ, RZ, RZ ;  /* 0x000000ffff1c7224 */ /* 0x004fe400078e00ff */
[----:B----4-:R-:W-:-:S04]  /*23d0*/  IMAD.MOV R19, RZ, RZ, -R31 ;  /* 0x000000ffff137224 */ /* 0x010fc800078e0a1f */
[----:B------:R-:W-:Y:S02]  /*23e0*/  IMAD R19, R19, R4, RZ ;  /* 0x0000000413137224 */ /* 0x000fe400078e02ff */
[----:B---3--:R-:W-:Y:S02]  /*23f0*/  IMAD.MOV R56, RZ, RZ, -R29 ;  /* 0x000000ffff387224 */ /* 0x008fe400078e0a1d */
[----:B------:R-:W-:Y:S01]  /*2400*/  IMAD.HI.U32 R19, R31, R19, R30 ;  /* 0x000000131f137227 */ /* 0x000fe200078e001e */
[----:B------:R-:W-:Y:S02]  /*2410*/  IABS R30, R59 ;  /* 0x0000003b001e7213 */ /* 0x000fe40000000000 */
[----:B------:R-:W-:Y:S01]  /*2420*/  IABS R31, R61 ;  /* 0x0000003d001f7213 */ /* 0x000fe20000000000 */
[----:B------:R-:W-:Y:S02]  /*2430*/  IMAD R56, R56, R54, RZ ;  /* 0x0000003638387224 */ /* 0x000fe400078e02ff */
[----:B------:R-:W-:-:S04]  /*2440*/  IMAD.HI.U32 R58, R19, R6, RZ ;  /* 0x00000006133a7227 */ /* 0x000fc800078e00ff */
[----:B------:R-:W-:-:S04]  /*2450*/  IMAD.HI.U32 R56, R29, R56, R28 ;  /* 0x000000381d387227 */ /* 0x000fc800078e001c */
[----:B------:R-:W-:Y:S02]  /*2460*/  IMAD.MOV.U32 R29, RZ, RZ, R30 ;  /* 0x000000ffff1d7224 */ /* 0x000fe400078e001e */
[----:B------:R-:W-:-:S04]  /*2470*/  IMAD.HI.U32 R30, R56, R31, RZ ;  /* 0x0000001f381e7227 */ /* 0x000fc800078e00ff */
[----:B------:R-:W-:-:S04]  /*2480*/  IMAD.HI.U32 R28, R19, R55, RZ ;  /* 0x00000037131c7227 */ /* 0x000fc800078e00ff */
[----:B------:R-:W-:Y:S02]  /*2490*/  IMAD.MOV R30, RZ, RZ, -R30 ;  /* 0x000000ffff1e7224 */ /* 0x000fe400078e0a1e */
[----:B------:R-:W-:Y:S02]  /*24a0*/  IMAD.MOV R28, RZ, RZ, -R28 ;  /* 0x000000ffff1c7224 */ /* 0x000fe400078e0a1c */
[----:B------:R-:W-:Y:S01]  /*24b0*/  IMAD R30, R54, R30, R31 ;  /* 0x0000001e361e7224 */ /* 0x000fe200078e021f */
[----:B------:R-:W-:Y:S01]  /*24c0*/  IABS R31, R7 ;  /* 0x00000007001f7213 */ /* 0x000fe20000000000 */
[----:B------:R-:W-:-:S03]  /*24d0*/  IMAD.HI.U32 R56, R56, R29, RZ ;  /* 0x0000001d38387227 */ /* 0x000fc600078e00ff */
[----:B------:R-:W-:Y:S01]  /*24e0*/  ISETP.GT.U32.AND P1, PT, R54, R30, PT ;  /* 0x0000001e3600720c */ /* 0x000fe20003f24070 */
[C---:B------:R-:W-:Y:S01]  /*24f0*/  IMAD R28, R4.reuse, R28, R55 ;  /* 0x0000001c041c7224 */ /* 0x040fe200078e0237 */
[----:B------:R-:W-:Y:S01]  /*2500*/  IABS R55, R8 ;  /* 0x0000000800377213 */ /* 0x000fe20000000000 */
[----:B------:R-:W-:Y:S02]  /*2510*/  IMAD.MOV R56, RZ, RZ, -R56 ;  /* 0x000000ffff387224 */ /* 0x000fe400078e0a38 */
[----:B------:R-:W-:Y:S01]  /*2520*/  IMAD.HI.U32 R57, R19, R31, RZ ;  /* 0x0000001f13397227 */ /* 0x000fe200078e00ff */
[----:B------:R-:W-:-:S03]  /*2530*/  ISETP.GT.U32.AND P0, PT, R4, R28, PT ;  /* 0x0000001c0400720c */ /* 0x000fc60003f04070 */
[----:B------:R-:W-:Y:S02]  /*2540*/  IMAD R29, R54, R56, R29 ;  /* 0x00000038361d7224 */ /* 0x000fe400078e021d */
[----:B------:R-:W-:-:S03]  /*2550*/  IMAD.HI.U32 R56, R19, R5, RZ ;  /* 0x0000000513387227 */ /* 0x000fc600078e00ff */
[----:B------:R-:W-:Y:S01]  /*2560*/  ISETP.GT.U32.AND P2, PT, R54, R29, PT ;  /* 0x0000001d3600720c */ /* 0x000fe20003f44070 */
[----:B------:R-:W-:Y:S02]  /*2570*/  @!P1 IMAD.IADD R30, R30, 0x1, -R54 ;  /* 0x000000011e1e9824 */ /* 0x000fe400078e0a36 */
[----:B------:R-:W-:Y:S02]  /*2580*/  IMAD.MOV R56, RZ, RZ, -R56 ;  /* 0x000000ffff387224 */ /* 0x000fe400078e0a38 */
[----:B------:R-:W-:Y:S01]  /*2590*/  @!P0 IMAD.IADD R28, R28, 0x1, -R4 ;  /* 0x000000011c1c8824 */ /* 0x000fe200078e0a04 */
[----:B------:R-:W-:Y:S01]  /*25a0*/  ISETP.GT.U32.AND P1, PT, R54, R30, PT ;  /* 0x0000001e3600720c */ /* 0x000fe20003f24070 */
[C---:B------:R-:W-:Y:S01]  /*25b0*/  IMAD R5, R4.reuse, R56, R5 ;  /* 0x0000003804057224 */ /* 0x040fe200078e0205 */
[----:B------:R-:W-:Y:S01]  /*25c0*/  IABS R56, R9 ;  /* 0x0000000900387213 */ /* 0x000fe20000000000 */
[----:B------:R-:W-:Y:S01]  /*25d0*/  IMAD.HI.U32 R7, R19, R55, RZ ;  /* 0x0000003713077227 */ /* 0x000fe200078e00ff */
[----:B------:R-:W-:-:S03]  /*25e0*/  ISETP.GT.U32.AND P5, PT, R4, R28, PT ;  /* 0x0000001c0400720c */ /* 0x000fc60003fa4070 */
[----:B------:R-:W-:Y:S01]  /*25f0*/  @!P2 IMAD.IADD R29, R29, 0x1, -R54 ;  /* 0x000000011d1da824 */ /* 0x000fe200078e0a36 */
[----:B------:R-:W-:Y:S01]  /*2600*/  ISETP.GE.AND P2, PT, R61, RZ, PT ;  /* 0x000000ff3d00720c */ /* 0x000fe20003f46270 */
[----:B------:R-:W-:Y:S01]  /*2610*/  IMAD.MOV R58, RZ, RZ, -R58 ;  /* 0x000000ffff3a7224 */ /* 0x000fe200078e0a3a */
[----:B-1----:R-:W-:Y:S01]  /*2620*/  IABS R61, R11 ;  /* 0x0000000b003d7213 */ /* 0x002fe20000000000 */
[----:B------:R-:W-:Y:S01]  /*2630*/  IMAD.MOV R57, RZ, RZ, -R57 ;  /* 0x000000ffff397224 */ /* 0x000fe200078e0a39 */
[----:B------:R-:W-:Y:S01]  /*2640*/  ISETP.GT.U32.AND P0, PT, R54, R29, PT ;  /* 0x0000001d3600720c */ /* 0x000fe20003f04070 */
[----:B------:R-:W-:Y:S01]  /*2650*/  @!P1 IMAD.IADD R30, R30, 0x1, -R54 ;  /* 0x000000011e1e9824 */ /* 0x000fe200078e0a36 */
[----:B------:R-:W-:Y:S01]  /*2660*/  ISETP.GE.AND P1, PT, R59, RZ, PT ;  /* 0x000000ff3b00720c */ /* 0x000fe20003f26270 */
[----:B------:R-:W-:Y:S01]  /*2670*/  IMAD R6, R4, R58, R6 ;  /* 0x0000003a04067224 */ /* 0x000fe200078e0206 */
[----:B------:R-:W-:Y:S01]  /*2680*/  IABS R59, R12 ;  /* 0x0000000c003b7213 */ /* 0x000fe20000000000 */
[----:B------:R-:W-:Y:S01]  /*2690*/  @!P5 IMAD.IADD R28, R28, 0x1, -R4 ;  /* 0x000000011c1cd824 */ /* 0x000fe200078e0a04 */
[C---:B------:R-:W-:Y:S01]  /*26a0*/  ISETP.GT.U32.AND P5, PT, R4.reuse, R5, PT ;  /* 0x000000050400720c */ /* 0x040fe20003fa4070 */
[----:B------:R-:W-:Y:S01]  /*26b0*/  IMAD R31, R4, R57, R31 ;  /* 0x00000039041f7224 */ /* 0x000fe200078e021f */
[----:B------:R-:W-:Y:S01]  /*26c0*/  IABS R58, R13 ;  /* 0x0000000d003a7213 */ /* 0x000fe20000000000 */
[----:B------:R-:W-:-:S02]  /*26d0*/  IMAD.MOV R7, RZ, RZ, -R7 ;  /* 0x000000ffff077224 */ /* 0x000fc400078e0a07 */
[----:B------:R-:W-:Y:S01]  /*26e0*/  @!P2 IMAD.MOV R30, RZ, RZ, -R30 ;  /* 0x000000ffff1ea224 */ /* 0x000fe200078e0a1e */
[----:B------:R-:W-:Y:S01]  /*26f0*/  ISETP.GT.U32.AND P2, PT, R4, R6, PT ;  /* 0x000000060400720c */ /* 0x000fe20003f44070 */
[----:B------:R-:W-:Y:S01]  /*2700*/  @!P0 IMAD.IADD R29, R29, 0x1, -R54 ;  /* 0x000000011d1d8824 */ /* 0x000fe200078e0a36 */
[----:B------:R-:W-:Y:S01]  /*2710*/  ISETP.NE.AND P0, PT, R2, RZ, PT ;  /* 0x000000ff0200720c */ /* 0x000fe20003f05270 */
[C---:B------:R-:W-:Y:S01]  /*2720*/  IMAD R7, R4.reuse, R7, R55 ;  /* 0x0000000704077224 */ /* 0x040fe200078e0237 */
[----:B------:R-:W-:Y:S01]  /*2730*/  LOP3.LUT R2, RZ, R2, RZ, 0x33, !PT ;  /* 0x00000002ff027212 */ /* 0x000fe200078e33ff */
[----:B------:R-:W-:Y:S01]  /*2740*/  @!P1 IMAD.MOV R29, RZ, RZ, -R29 ;  /* 0x000000ffff1d9224 */ /* 0x000fe200078e0a1d */
[C---:B------:R-:W-:Y:S01]  /*2750*/  ISETP.GT.U32.AND P1, PT, R4.reuse, R31, PT ;  /* 0x0000001f0400720c */ /* 0x040fe20003f24070 */
[----:B------:R-:W-:Y:S01]  /*2760*/  @!P5 IMAD.IADD R5, R5, 0x1, -R4 ;  /* 0x000000010505d824 */ /* 0x000fe200078e0a04 */
[----:B------:R-:W-:Y:S01]  /*2770*/  ISETP.GT.U32.AND P5, PT, R4, R7, PT ;  /* 0x000000070400720c */ /* 0x000fe20003fa4070 */
[----:B------:R-:W-:Y:S01]  /*2780*/  IMAD.HI.U32 R54, R19, R56, RZ ;  /* 0x0000003813367227 */ /* 0x000fe200078e00ff */
[----:B0-----:R-:W-:-:S02]  /*2790*/  SEL R3, R2, R30, !P0 ;  /* 0x0000001e02037207 */ /* 0x001fc40004000000 */
[----:B------:R-:W-:Y:S01]  /*27a0*/  SEL R2, R2, R29, !P0 ;  /* 0x0000001d02027207 */ /* 0x000fe20004000000 */
[----:B------:R-:W-:Y:S01]  /*27b0*/  @!P2 IMAD.IADD R6, R6, 0x1, -R4 ;  /* 0x000000010606a824 */ /* 0x000fe200078e0a04 */
[----:B------:R-:W-:Y:S01]  /*27c0*/  ISETP.GE.AND P0, PT, R0, RZ, PT ;  /* 0x000000ff0000720c */ /* 0x000fe20003f06270 */
[----:B------:R0:W-:Y:S01]  /*27d0*/  STL [R1+0x1d8], R3 ;  /* 0x0001d80301007387 */ /* 0x0001e20000100800 */
[C---:B------:R-:W-:Y:S01]  /*27e0*/  ISETP.GT.U32.AND P2, PT, R4.reuse, R5, PT ;  /* 0x000000050400720c */ /* 0x040fe20003f44070 */
[----:B------:R-:W-:Y:S02]  /*27f0*/  IMAD.MOV R54, RZ, RZ, -R54 ;  /* 0x000000ffff367224 */ /* 0x000fe400078e0a36 */
[----:B------:R-:W-:Y:S01]  /*2800*/  STL [R1+0xc44], R0 ;  /* 0x000c440001007387 */ /* 0x000fe20000100800 */
[--C-:B------:R-:W-:Y:S01]  /*2810*/  @!P1 IMAD.IADD R31, R31, 0x1, -R4.reuse ;  /* 0x000000011f1f9824 */ /* 0x100fe200078e0a04 */
[C---:B------:R-:W-:Y:S01]  /*2820*/  ISETP.GT.U32.AND P1, PT, R4.reuse, R6, PT ;  /* 0x000000060400720c */ /* 0x040fe20003f24070 */
[----:B------:R-:W-:Y:S01]  /*2830*/  @!P5 IMAD.IADD R7, R7, 0x1, -R4 ;  /* 0x000000010707d824 */ /* 0x000fe200078e0a04 */
[----:B------:R1:W-:Y:S01]  /*2840*/  STL [R1+0x1d4], R2 ;  /* 0x0001d40201007387 */ /* 0x0003e20000100800 */
[C---:B------:R-:W-:Y:S01]  /*2850*/  IMAD R56, R4.reuse, R54, R56 ;  /* 0x0000003604387224 */ /* 0x040fe200078e0238 */
[----:B------:R-:W-:Y:S01]  /*2860*/  ISETP.GT.U32.AND P5, PT, R4, R31, PT ;  /* 0x0000001f0400720c */ /* 0x000fe20003fa4070 */
[----:B0-----:R-:W-:-:S02]  /*2870*/  IMAD.MOV.U32 R3, RZ, RZ, R28 ;  /* 0x000000ffff037224 */ /* 0x001fc400078e001c */
[----:B------:R-:W-:-:S04]  /*2880*/  IMAD.HI.U32 R29, R19, R59, RZ ;  /* 0x0000003b131d7227 */ /* 0x000fc800078e00ff */
[----:B------:R-:W-:Y:S01]  /*2890*/  @!P0 IMAD.MOV R3, RZ, RZ, -R3 ;  /* 0x000000ffff038224 */ /* 0x000fe200078e0a03 */
[----:B-1----:R-:W-:Y:S01]  /*28a0*/  IABS R2, R10 ;  /* 0x0000000a00027213 */ /* 0x002fe20000000000 */
[--C-:B------:R-:W-:Y:S01]  /*28b0*/  @!P2 IMAD.IADD R5, R5, 0x1, -R4.reuse ;  /* 0x000000010505a824 */ /* 0x100fe200078e0a04 */
[----:B------:R-:W-:Y:S01]  /*28c0*/  ISETP.GT.U32.AND P0, PT, R4, R7, PT ;  /* 0x000000070400720c */ /* 0x000fe20003f04070 */
[----:B------:R-:W-:Y:S01]  /*28d0*/  @!P1 IMAD.IADD R6, R6, 0x1, -R4 ;  /* 0x0000000106069824 */ /* 0x000fe200078e0a04 */
[----:B------:R-:W-:Y:S01]  /*28e0*/  ISETP.GT.U32.AND P2, PT, R4, R56, PT ;  /* 0x000000380400720c */ /* 0x000fe20003f44070 */
[----:B------:R-:W-:Y:S01]  /*28f0*/  IMAD.HI.U32 R28, R19, R2, RZ ;  /* 0x00000002131c7227 */ /* 0x000fe200078e00ff */
[----:B------:R0:W-:Y:S01]  /*2900*/  STL [R1+0x88], R3 ;  /* 0x0000880301007387 */ /* 0x0001e20000100800 */
[----:B------:R-:W-:Y:S02]  /*2910*/  ISETP.GE.AND P1, PT, R8, RZ, PT ;  /* 0x000000ff0800720c */ /* 0x000fe40003f26270 */
[----:B------:R-:W-:-:S02]  /*2920*/  IMAD.MOV R28, RZ, RZ, -R28 ;  /* 0x000000ffff1c7224 */ /* 0x000fc400078e0a1c */
[----:B------:R-:W-:Y:S02]  /*2930*/  @!P5 IMAD.IADD R31, R31, 0x1, -R4 ;  /* 0x000000011f1fd824 */ /* 0x000fe400078e0a04 */
[----:B------:R-:W-:Y:S02]  /*2940*/  IMAD R2, R4, R28, R2 ;  /* 0x0000001c04027224 */ /* 0x000fe400078e0202 */
[----:B------:R-:W-:-:S03]  /*2950*/  IMAD.HI.U32 R28, R19, R61, RZ ;  /* 0x0000003d131c7227 */ /* 0x000fc600078e00ff */
[----:B------:R-:W-:Y:S01]  /*2960*/  ISETP.GT.U32.AND P5, PT, R4, R2, PT ;  /* 0x000000020400720c */ /* 0x000fe20003fa4070 */
[----:B0-----:R-:W-:Y:S02]  /*2970*/  IMAD.MOV.U32 R3, RZ, RZ, R5 ;  /* 0x000000ffff037224 */ /* 0x001fe400078e0005 */
[----:B------:R-:W-:Y:S02]  /*2980*/  IMAD.MOV R28, RZ, RZ, -R28 ;  /* 0x000000ffff1c7224 */ /* 0x000fe400078e0a1c */
[--C-:B------:R-:W-:Y:S01]  /*2990*/  @!P0 IMAD.IADD R7, R7, 0x1, -R4.reuse ;  /* 0x0000000107078824 */ /* 0x100fe200078e0a04 */
[----:B------:R-:W-:Y:S01]  /*29a0*/  ISETP.GE.AND P0, PT, R9, RZ, PT ;  /* 0x000000ff0900720c */ /* 0x000fe20003f06270 */
[----:B------:R-:W-:Y:S02]  /*29b0*/  @!P4 IMAD.MOV R3, RZ, RZ, -R3 ;  /* 0x000000ffff03c224 */ /* 0x000fe400078e0a03 */
[----:B------:R-:W-:Y:S02]  /*29c0*/  IMAD.MOV R9, RZ, RZ, -R29 ;  /* 0x000000ffff097224 */ /* 0x000fe400078e0a1d */
[--C-:B------:R-:W-:Y:S01]  /*29d0*/  @!P2 IMAD.IADD R56, R56, 0x1, -R4.reuse ;  /* 0x000000013838a824 */ /* 0x100fe200078e0a04 */
[----:B------:R0:W-:Y:S01]  /*29e0*/  STL [R1+0x70], R3 ;  /* 0x0000700301007387 */ /* 0x0001e20000100800 */
[----:B------:R-:W-:Y:S01]  /*29f0*/  IMAD R61, R4, R28, R61 ;  /* 0x0000001c043d7224 */ /* 0x000fe200078e023d */
[----:B------:R-:W-:Y:S01]  /*2a00*/  ISETP.GE.AND P2, PT, R10, RZ, PT ;  /* 0x000000ff0a00720c */ /* 0x000fe20003f46270 */
[C---:B------:R-:W-:Y:S01]  /*2a10*/  IMAD R59, R4.reuse, R9, R59 ;  /* 0x00000009043b7224 */ /* 0x040fe200078e023b */
[----:B------:R-:W-:Y:S01]  /*2a20*/  ISETP.GT.U32.AND P4, PT, R4, R56, PT ;  /* 0x000000380400720c */ /* 0x000fe20003f84070 */
[----:B------:R-:W-:Y:S01]  /*2a30*/  @!P5 IMAD.IADD R2, R2, 0x1, -R4 ;  /* 0x000000010202d824 */ /* 0x000fe200078e0a04 */
[----:B------:R-:W-:Y:S01]  /*2a40*/  ISETP.GT.U32.AND P5, PT, R4, R61, PT ;  /* 0x0000003d0400720c */ /* 0x000fe20003fa4070 */
[----:B------:R-:W-:Y:S01]  /*2a50*/  IMAD.HI.U32 R8, R19, R58, RZ ;  /* 0x0000003a13087227 */ /* 0x000fe200078e00ff */
[----:B------:R-:W-:-:S02]  /*2a60*/  IABS R9, R15 ;  /* 0x0000000f00097213 */ /* 0x000fc40000000000 */
[----:B------:R-:W-:Y:S01]  /*2a70*/  IABS R10, R16 ;  /* 0x00000010000a7213 */ /* 0x000fe20000000000 */
[----:B0-----:R-:W-:Y:S02]  /*2a80*/  IMAD.MOV.U32 R3, RZ, RZ, R31 ;  /* 0x000000ffff037224 */ /* 0x001fe400078e001f */
[----:B------:R-:W-:Y:S02]  /*2a90*/  IMAD.MOV R8, RZ, RZ, -R8 ;  /* 0x000000ffff087224 */ /* 0x000fe400078e0a08 */
[----:B------:R-:W-:Y:S01]  /*2aa0*/  @!P6 IMAD.MOV R3, RZ, RZ, -R3 ;  /* 0x000000ffff03e224 */ /* 0x000fe200078e0a03 */
[C---:B------:R-:W-:Y:S01]  /*2ab0*/  ISETP.GT.U32.AND P6, PT, R4.reuse, R59, PT ;  /* 0x0000003b0400720c */ /* 0x040fe20003fc4070 */
[----:B------:R-:W-:Y:S01]  /*2ac0*/  IMAD R58, R4, R8, R58 ;  /* 0x00000008043a7224 */ /* 0x000fe200078e023a */
[----:B------:R-:W-:Y:S01]  /*2ad0*/  IABS R8, R14 ;  /* 0x0000000e00087213 */ /* 0x000fe20000000000 */
[----:B------:R-:W-:Y:S02]  /*2ae0*/  IMAD.MOV.U32 R0, RZ, RZ, R6 ;  /* 0x000000ffff007224 */ /* 0x000fe400078e0006 */
[----:B------:R-:W-:Y:S01]  /*2af0*/  @!P4 IMAD.IADD R56, R56, 0x1, -R4 ;  /* 0x000000013838c824 */ /* 0x000fe200078e0a04 */
[C---:B------:R-:W-:Y:S01]  /*2b00*/  ISETP.GT.U32.AND P4, PT, R4.reuse, R58, PT ;  /* 0x0000003a0400720c */ /* 0x040fe20003f84070 */
[----:B------:R-:W-:Y:S01]  /*2b10*/  @!P3 IMAD.MOV R0, RZ, RZ, -R0 ;  /* 0x000000ffff00b224 */ /* 0x000fe200078e0a00 */
[C---:B------:R-:W-:Y:S01]  /*2b20*/  ISETP.GT.U32.AND P3, PT, R4.reuse, R2, PT ;  /* 0x000000020400720c */ /* 0x040fe20003f64070 */
[----:B------:R-:W-:Y:S01]  /*2b30*/  @!P5 IMAD.IADD R61, R61, 0x1, -R4 ;  /* 0x000000013d3dd824 */ /* 0x000fe200078e0a04 */
[----:B------:R-:W-:Y:S01]  /*2b40*/  ISETP.GE.AND P5, PT, R13, RZ, PT ;  /* 0x000000ff0d00720c */ /* 0x000fe20003fa6270 */
[----:B------:R-:W-:Y:S01]  /*2b50*/  IMAD.MOV.U32 R5, RZ, RZ, R8 ;  /* 0x000000ffff057224 */ /* 0x000fe200078e0008 */
[----:B------:R0:W-:Y:S01]  /*2b60*/  STL [R1+0x6c], R0 ;  /* 0x00006c0001007387 */ /* 0x0001e20000100800 */
[----:B------:R-:W-:Y:S01]  /*2b70*/  @!P6 IMAD.IADD R59, R59, 0x1, -R4 ;  /* 0x000000013b3be824 */ /* 0x000fe200078e0a04 */
[----:B------:R-:W-:Y:S01]  /*2b80*/  ISETP.GT.U32.AND P6, PT, R4, R61, PT ;  /* 0x0000003d0400720c */ /* 0x000fe20003fc4070 */
[----:B------:R-:W-:Y:S01]  /*2b90*/  IMAD.HI.U32 R6, R19, R5, RZ ;  /* 0x0000000513067227 */ /* 0x000fe200078e00ff */
[----:B------:R-:W-:Y:S01]  /*2ba0*/  STL [R1+0x68], R3 ;  /* 0x0000680301007387 */ /* 0x000fe20000100800 */
[----:B------:R-:W-:-:S02]  /*2bb0*/  IABS R13, R20 ;  /* 0x00000014000d7213 */ /* 0x000fc40000000000 */
[----:B------:R-:W-:Y:S02]  /*2bc0*/  IMAD.MOV.U32 R8, RZ, RZ, R9 ;  /* 0x000000ffff087224 */ /* 0x000fe400078e0009 */
[----:B------:R-:W-:Y:S02]  /*2bd0*/  IMAD.MOV R6, RZ, RZ, -R6 ;  /* 0x000000ffff067224 */ /* 0x000fe400078e0a06 */
[----:B0-----:R-:W-:Y:S02]  /*2be0*/  IMAD.MOV.U32 R0, RZ, RZ, R7 ;  /* 0x000000ffff007224 */ /* 0x001fe400078e0007 */
[----:B------:R-:W-:-:S04]  /*2bf0*/  IMAD.HI.U32 R9, R19, R8, RZ ;  /* 0x0000000813097227 */ /* 0x000fc800078e00ff */
[----:B------:R-:W-:Y:S01]  /*2c00*/  @!P1 IMAD.MOV R0, RZ, RZ, -R0 ;  /* 0x000000ffff009224 */ /* 0x000fe200078e0a00 */
[----:B------:R-:W-:Y:S01]  /*2c10*/  ISETP.GE.AND P1, PT, R11, RZ, PT ;  /* 0x000000ff0b00720c */ /* 0x000fe20003f26270 */
[----:B------:R-:W-:Y:S01]  /*2c20*/  IMAD R7, R4, R6, R5 ;  /* 0x0000000604077224 */ /* 0x000fe200078e0205 */
[----:B------:R-:W-:Y:S01]  /*2c30*/  IABS R11, R17 ;  /* 0x00000011000b7213 */ /* 0x000fe20000000000 */
[--C-:B------:R-:W-:Y:S01]  /*2c40*/  @!P4 IMAD.IADD R58, R58, 0x1, -R4.reuse ;  /* 0x000000013a3ac824 */ /* 0x100fe200078e0a04 */
[----:B------:R0:W-:Y:S01]  /*2c50*/  STL [R1+0x8], R0 ;  /* 0x0000080001007387 */ /* 0x0001e20000100800 */
[C---:B------:R-:W-:Y:S01]  /*2c60*/  ISETP.GT.U32.AND P4, PT, R4.reuse, R59, PT ;  /* 0x0000003b0400720c */ /* 0x040fe20003f84070 */
[----:B------:R-:W-:Y:S02]  /*2c70*/  IMAD.MOV R9, RZ, RZ, -R9 ;  /* 0x000000ffff097224 */ /* 0x000fe400078e0a09 */
[--C-:B------:R-:W-:Y:S01]  /*2c80*/  @!P6 IMAD.IADD R61, R61, 0x1, -R4.reuse ;  /* 0x000000013d3de824 */ /* 0x100fe200078e0a04 */
[----:B------:R-:W-:Y:S01]  /*2c90*/  ISETP.GT.U32.AND P6, PT, R4, R7, PT ;  /* 0x000000070400720c */ /* 0x000fe20003fc4070 */
[----:B------:R-:W-:Y:S01]  /*2ca0*/  @!P3 IMAD.IADD R2, R2, 0x1, -R4 ;  /* 0x000000010202b824 */ /* 0x000fe200078e0a04 */
[----:B------:R-:W-:Y:S01]  /*2cb0*/  ISETP.GE.AND P3, PT, R12, RZ, PT ;  /* 0x000000ff0c00720c */ /* 0x000fe20003f66270 */
[----:B------:R-:W-:Y:S01]  /*2cc0*/  IMAD.HI.U32 R5, R19, R10, RZ ;  /* 0x0000000a13057227 */ /* 0x000fe200078e00ff */
[----:B------:R-:W-:-:S03]  /*2cd0*/  IABS R12, R18 ;  /* 0x00000012000c7213 */ /* 0x000fc60000000000 */
[----:B0-----:R-:W-:Y:S02]  /*2ce0*/  IMAD.MOV.U32 R0, RZ, RZ, R56 ;  /* 0x000000ffff007224 */ /* 0x001fe400078e0038 */
[C---:B------:R-:W-:Y:S02]  /*2cf0*/  IMAD R8, R4.reuse, R9, R8 ;  /* 0x0000000904087224 */ /* 0x040fe400078e0208 */
[----:B------:R-:W-:Y:S01]  /*2d00*/  @!P0 IMAD.MOV R0, RZ, RZ, -R0 ;  /* 0x000000ffff008224 */ /* 0x000fe200078e0a00 */
[----:B------:R-:W-:Y:S01]  /*2d10*/  ISETP.GT.U32.AND P0, PT, R4, R58, PT ;  /* 0x0000003a0400720c */ /* 0x000fe20003f04070 */
[----:B------:R-:W-:-:S03]  /*2d20*/  IMAD.HI.U32 R9, R19, R11, RZ ;  /* 0x0000000b13097227 */ /* 0x000fc600078e00ff */
[----:B------:R0:W-:Y:S01]  /*2d30*/  STL [R1+0x4], R0 ;  /* 0x0000040001007387 */ /* 0x0001e20000100800 */
[----:B------:R-:W-:Y:S02]  /*2d40*/  IMAD.MOV R5, RZ, RZ, -R5 ;  /* 0x000000ffff057224 */ /* 0x000fe400078e0a05 */
[----:B------:R-:W-:Y:S01]  /*2d50*/  IMAD.HI.U32 R6, R19, R12, RZ ;  /* 0x0000000c13067227 */ /* 0x000fe200078e00ff */
[----:B------:R-:W2:Y:S03]  /*2d60*/  LDL.LU R54, [R1+0xc] ;  /* 0x00000c0001367983 */ /* 0x000ea60000300800 */
[----:B------:R-:W-:Y:S02]  /*2d70*/  IMAD.MOV R9, RZ, RZ, -R9 ;  /* 0x000000ffff097224 */ /* 0x000fe400078e0a09 */
[----:B------:R-:W-:Y:S01]  /*2d80*/  @!P4 IMAD.IADD R59, R59, 0x1, -R4 ;  /* 0x000000013b3bc824 */ /* 0x000fe200078e0a04 */
[C---:B------:R-:W-:Y:S01]  /*2d90*/  ISETP.GT.U32.AND P4, PT, R4.reuse, R8, PT ;  /* 0x000000080400720c */ /* 0x040fe20003f84070 */
[----:B------:R-:W-:-:S02]  /*2da0*/  IMAD R10, R4, R5, R10 ;  /* 0x00000005040a7224 */ /* 0x000fc400078e020a */
[----:B------:R-:W-:Y:S02]  /*2db0*/  IMAD.MOV R6, RZ, RZ, -R6 ;  /* 0x000000ffff067224 */ /* 0x000fe400078e0a06 */
[C---:B------:R-:W-:Y:S02]  /*2dc0*/  IMAD R11, R4.reuse, R9, R11 ;  /* 0x00000009040b7224 */ /* 0x040fe400078e020b */
[--C-:B------:R-:W-:Y:S01]  /*2dd0*/  @!P6 IMAD.IADD R7, R7, 0x1, -R4.reuse ;  /* 0x000000010707e824 */ /* 0x100fe200078e0a04 */
[----:B------:R-:W-:Y:S01]  /*2de0*/  ISETP.GT.U32.AND P6, PT, R4, R10, PT ;  /* 0x0000000a0400720c */ /* 0x000fe20003fc4070 */
[----:B------:R-:W-:Y:S01]  /*2df0*/  @!P0 IMAD.IADD R58, R58, 0x1, -R4 ;  /* 0x000000013a3a8824 */ /* 0x000fe200078e0a04 */
[----:B------:R-:W-:Y:S01]  /*2e00*/  ISETP.GE.AND P0, PT, R14, RZ, PT ;  /* 0x000000ff0e00720c */ /* 0x000fe20003f06270 */
[C---:B------:R-:W-:Y:S01]  /*2e10*/  IMAD R12, R4.reuse, R6, R12 ;  /* 0x00000006040c7224 */ /* 0x040fe200078e020c */
[----:B------:R-:W-:Y:S01]  /*2e20*/  IABS R6, R21 ;  /* 0x0000001500067213 */ /* 0x000fe20000000000 */
[----:B------:R-:W-:Y:S01]  /*2e30*/  @!P3 IMAD.MOV R59, RZ, RZ, -R59 ;  /* 0x000000ffff3bb224 */ /* 0x000fe200078e0a3b */
[C---:B------:R-:W-:Y:S01]  /*2e40*/  ISETP.GT.U32.AND P3, PT, R4.reuse, R11, PT ;  /* 0x0000000b0400720c */ /* 0x040fe20003f64070 */
[----:B------:R-:W-:Y:S01]  /*2e50*/  @!P5 IMAD.MOV R58, RZ, RZ, -R58 ;  /* 0x000000ffff3ad224 */ /* 0x000fe200078e0a3a */
[----:B------:R-:W-:Y:S01]  /*2e60*/  ISETP.GT.U32.AND P5, PT, R4, R12, PT ;  /* 0x0000000c0400720c */ /* 0x000fe20003fa4070 */
[----:B------:R-:W-:-:S04]  /*2e70*/  IMAD.HI.U32 R5, R19, R13, RZ ;  /* 0x0000000d13057227 */ /* 0x000fc800078e00ff */
[----:B0-----:R-:W-:Y:S02]  /*2e80*/  IMAD.MOV.U32 R0, RZ, RZ, R2 ;  /* 0x000000ffff007224 */ /* 0x001fe400078e0002 */
[----:B------:R-:W-:Y:S01]  /*2e90*/  @!P4 IMAD.IADD R8, R8, 0x1, -R4 ;  /* 0x000000010808c824 */ /* 0x000fe200078e0a04 */
[----:B------:R-:W-:Y:S01]  /*2ea0*/  ISETP.GE.AND P4, PT, R15, RZ, PT ;  /* 0x000000ff0f00720c */ /* 0x000fe20003f86270 */
[----:B------:R-:W-:Y:S02]  /*2eb0*/  IMAD.MOV R5, RZ, RZ, -R5 ;  /* 0x000000ffff057224 */ /* 0x000fe400078e0a05 */
[----:B------:R-:W-:Y:S01]  /*2ec0*/  @!P2 IMAD.MOV R0, RZ, RZ, -R0 ;  /* 0x000000ffff00a224 */ /* 0x000fe200078e0a00 */
[----:B------:R-:W-:Y:S01]  /*2ed0*/  ISETP.GT.U32.AND P2, PT, R4, R7, PT ;  /* 0x000000070400720c */ /* 0x000fe20003f44070 */
[--C-:B------:R-:W-:Y:S01]  /*2ee0*/  @!P6 IMAD.IADD R10, R10, 0x1, -R4.reuse ;  /* 0x000000010a0ae824 */ /* 0x100fe200078e0a04 */
[C---:B------:R-:W-:Y:S01]  /*2ef0*/  ISETP.GT.U32.AND P6, PT, R4.reuse, R8, PT ;  /* 0x000000080400720c */ /* 0x040fe20003fc4070 */
[----:B------:R-:W-:Y:S01]  /*2f00*/  IMAD R13, R4, R5, R13 ;  /* 0x00000005040d7224 */ /* 0x000fe200078e020d */
[----:B------:R-:W-:Y:S01]  /*2f10*/  IABS R5, R22 ;  /* 0x0000001600057213 */ /* 0x000fe20000000000 */
[----:B------:R-:W-:-:S02]  /*2f20*/  @!P3 IMAD.IADD R11, R11, 0x1, -R4 ;  /* 0x000000010b0bb824 */ /* 0x000fc400078e0a04 */
[----:B------:R-:W-:Y:S02]  /*2f30*/  @!P5 IMAD.IADD R12, R12, 0x1, -R4 ;  /* 0x000000010c0cd824 */ /* 0x000fe400078e0a04 */
[----:B------:R-:W-:Y:S01]  /*2f40*/  @!P1 IMAD.MOV R61, RZ, RZ, -R61 ;  /* 0x000000ffff3d9224 */ /* 0x000fe200078e0a3d */
[C---:B------:R-:W-:Y:S01]  /*2f50*/  ISETP.GT.U32.AND P5, PT, R4.reuse, R11, PT ;  /* 0x0000000b0400720c */ /* 0x040fe20003fa4070 */
[----:B------:R-:W-:Y:S01]  /*2f60*/  IMAD.HI.U32 R2, R19, R5, RZ ;  /* 0x0000000513027227 */ /* 0x000fe200078e00ff */
[----:B------:R-:W-:-:S03]  /*2f70*/  ISETP.GT.U32.AND P1, PT, R4, R10, PT ;  /* 0x0000000a0400720c */ /* 0x000fc60003f24070 */
[----:B------:R-:W-:-:S04]  /*2f80*/  IMAD.HI.U32 R9, R19, R6, RZ ;  /* 0x0000000613097227 */ /* 0x000fc800078e00ff */
[----:B------:R-:W-:Y:S01]  /*2f90*/  @!P2 IMAD.IADD R7, R7, 0x1, -R4 ;  /* 0x000000010707a824 */ /* 0x000fe200078e0a04 */
[----:B------:R-:W-:Y:S01]  /*2fa0*/  ISETP.GT.U32.AND P2, PT, R4, R13, PT ;  /* 0x0000000d0400720c */ /* 0x000fe20003f44070 */
[----:B------:R-:W-:Y:S02]  /*2fb0*/  IMAD.MOV R2, RZ, RZ, -R2 ;  /* 0x000000ffff027224 */ /* 0x000fe400078e0a02 */
[----:B------:R-:W-:Y:S01]  /*2fc0*/  @!P6 IMAD.IADD R8, R8, 0x1, -R4 ;  /* 0x000000010808e824 */ /* 0x000fe200078e0a04 */
[----:B------:R-:W-:Y:S01]  /*2fd0*/  ISETP.GE.AND P6, PT, R16, RZ, PT ;  /* 0x000000ff1000720c */ /* 0x000fe20003fc6270 */
[----:B------:R-:W-:Y:S02]  /*2fe0*/  IMAD.MOV R9, RZ, RZ, -R9 ;  /* 0x000000ffff097224 */ /* 0x000fe400078e0a09 */
[C---:B------:R-:W-:Y:S02]  /*2ff0*/  IMAD R16, R4.reuse, R2, R5 ;  /* 0x0000000204107224 */ /* 0x040fe400078e0205 */
[----:B------:R-:W-:-:S02]  /*3000*/  IMAD R15, R4, R9, R6 ;  /* 0x00000009040f7224 */ /* 0x000fc400078e0206 */
[--C-:B------:R-:W-:Y:S01]  /*3010*/  @!P5 IMAD.IADD R11, R11, 0x1, -R4.reuse ;  /* 0x000000010b0bd824 */ /* 0x100fe200078e0a04 */
[----:B------:R-:W-:Y:S01]  /*3020*/  ISETP.GT.U32.AND P5, PT, R4, R16, PT ;  /* 0x000000100400720c */ /* 0x000fe20003fa4070 */
[----:B------:R-:W-:Y:S01]  /*3030*/  @!P1 IMAD.IADD R10, R10, 0x1, -R4 ;  /* 0x000000010a0a9824 */ /* 0x000fe200078e0a04 */
[----:B------:R-:W-:Y:S01]  /*3040*/  ISETP.GE.AND P1, PT, R17, RZ, PT ;  /* 0x000000ff1100720c */ /* 0x000fe20003f26270 */
[----:B------:R-:W-:Y:S01]  /*3050*/  @!P0 IMAD.MOV R7, RZ, RZ, -R7 ;  /* 0x000000ffff078224 */ /* 0x000fe200078e0a07 */
[C---:B------:R-:W-:Y:S01]  /*3060*/  ISETP.GT.U32.AND P0, PT, R4.reuse, R12, PT ;  /* 0x0000000c0400720c */ /* 0x040fe20003f04070 */
[----:B------:R-:W-:Y:S01]  /*3070*/  @!P4 IMAD.MOV R8, RZ, RZ, -R8 ;  /* 0x000000ffff08c224 */ /* 0x000fe200078e0a08 */
[----:B------:R-:W-:Y:S02]  /*3080*/  IABS R17, R23 ;  /* 0x0000001700117213 */ /* 0x000fe40000000000 */
[----:B------:R-:W-:Y:S01]  /*3090*/  ISETP.GT.U32.AND P4, PT, R4, R15, PT ;  /* 0x0000000f0400720c */ /* 0x000fe20003f84070 */
[----:B------:R-:W-:Y:S01]  /*30a0*/  @!P2 IMAD.IADD R13, R13, 0x1, -R4 ;  /* 0x000000010d0da824 */ /* 0x000fe200078e0a04 */
[----:B------:R-:W-:Y:S01]  /*30b0*/  ISETP.GE.AND P3, PT, R18, RZ, PT ;  /* 0x000000ff1200720c */ /* 0x000fe20003f66270 */
[----:B------:R-:W-:Y:S01]  /*30c0*/  IMAD.HI.U32 R2, R19, R17, RZ ;  /* 0x0000001113027227 */ /* 0x000fe200078e00ff */
[----:B------:R0:W-:Y:S02]  /*30d0*/  STL [R1], R0 ;  /* 0x0000000001007387 */ /* 0x0001e40000100800 */
[----:B------:R-:W-:Y:S01]  /*30e0*/  ISETP.GT.U32.AND P2, PT, R4, R13, PT ;  /* 0x0000000d0400720c */ /* 0x000fe20003f44070 */
[----:B------:R-:W-:Y:S01]  /*30f0*/  IMAD.MOV R2, RZ, RZ, -R2 ;  /* 0x000000ffff027224 */ /* 0x000fe200078e0a02 */
[----:B------:R-:W-:Y:S01]  /*3100*/  IABS R18, R24 ;  /* 0x0000001800127213 */ /* 0x000fe20000000000 */
[----:B------:R-:W-:-:S02]  /*3110*/  @!P5 IMAD.IADD R16, R16, 0x1, -R4 ;  /* 0x000000011010d824 */ /* 0x000fc400078e0a04 */
[--C-:B------:R-:W-:Y:S01]  /*3120*/  @!P0 IMAD.IADD R12, R12, 0x1, -R4.reuse ;  /* 0x000000010c0c8824 */ /* 0x100fe200078e0a04 */
[----:B0-----:R-:W3:Y:S01]  /*3130*/  LDL.LU R0, [R1+0x10] ;  /* 0x0000100001007983 */ /* 0x001ee20000300800 */
[----:B------:R-:W-:Y:S02]  /*3140*/  @!P4 IMAD.IADD R15, R15, 0x1, -R4 ;  /* 0x000000010f0fc824 */ /* 0x000fe400078e0a04 */
[C---:B------:R-:W-:Y:S01]  /*3150*/  IMAD R17, R4.reuse, R2, R17 ;  /* 0x0000000204117224 */ /* 0x040fe200078e0211 */
[C---:B------:R-:W-:Y:S01]  /*3160*/  ISETP.GT.U32.AND P5, PT, R4.reuse, R16, PT ;  /* 0x000000100400720c */ /* 0x040fe20003fa4070 */
[----:B------:R-:W-:Y:S01]  /*3170*/  @!P1 IMAD.MOV R11, RZ, RZ, -R11 ;  /* 0x000000ffff0b9224 */ /* 0x000fe200078e0a0b */
[C---:B------:R-:W-:Y:S01]  /*3180*/  ISETP.GT.U32.AND P1, PT, R4.reuse, R15, PT ;  /* 0x0000000f0400720c */ /* 0x040fe20003f24070 */
[----:B------:R-:W-:Y:S01]  /*3190*/  IMAD.HI.U32 R2, R19, R18, RZ ;  /* 0x0000001213027227 */ /* 0x000fe200078e00ff */
[----:B------:R-:W-:Y:S01]  /*31a0*/  IABS R5, R25 ;  /* 0x0000001900057213 */ /* 0x000fe20000000000 */
[----:B------:R-:W4:Y:S02]  /*31b0*/  LDL.LU R55, [R1+0x14] ;  /* 0x0000140001377983 */ /* 0x000f240000300800 */
[----:B------:R-:W-:Y:S01]  /*31c0*/  @!P3 IMAD.MOV R12, RZ, RZ, -R12 ;  /* 0x000000ffff0cb224 */ /* 0x000fe200078e0a0c */
[----:B------:R-:W-:Y:S01]  /*31d0*/  ISETP.GT.U32.AND P3, PT, R4, R17, PT ;  /* 0x000000110400720c */ /* 0x000fe20003f64070 */
[----:B------:R-:W4:Y:S01]  /*31e0*/  LDL.LU R57, [R1+0x18] ;  /* 0x0000180001397983 */ /* 0x000f220000300800 */
[----:B------:R-:W-:Y:S01]  /*31f0*/  @!P6 IMAD.MOV R10, RZ, RZ, -R10 ;  /* 0x000000ffff0ae224 */ /* 0x000fe200078e0a0a */
[----:B------:R-:W-:Y:S01]  /*3200*/  ISETP.GE.AND P6, PT, R20, RZ, PT ;  /* 0x000000ff1400720c */ /* 0x000fe20003fc6270 */
[----:B------:R-:W-:Y:S01]  /*3210*/  @!P2 IMAD.IADD R13, R13, 0x1, -R4 ;  /* 0x000000010d0da824 */ /* 0x000fe200078e0a04 */
[----:B------:R-:W-:Y:S01]  /*3220*/  ISETP.GE.AND P0, PT, R21, RZ, PT ;  /* 0x000000ff1500720c */ /* 0x000fe20003f06270 */
[----:B------:R-:W-:Y:S01]  /*3230*/  IMAD.MOV R2, RZ, RZ, -R2 ;  /* 0x000000ffff027224 */ /* 0x000fe200078e0a02 */
[----:B------:R-:W-:Y:S01]  /*3240*/  ISETP.GE.AND P2, PT, R22, RZ, PT ;  /* 0x000000ff1600720c */ /* 0x000fe20003f46270 */
[----:B------:R-:W-:Y:S01]  /*3250*/  IMAD.HI.U32 R20, R19, R5, RZ ;  /* 0x0000000513147227 */ /* 0x000fe200078e00ff */
[----:B------:R-:W-:Y:S01]  /*3260*/  ISETP.GE.AND P4, PT, R23, RZ, PT ;  /* 0x000000ff1700720c */ /* 0x000fe20003f86270 */
[----:B------:R-:W4:Y:S02]  /*3270*/  LDL.LU R3, [R1+0x1c] ;  /* 0x00001c0001037983 */ /* 0x000f240000300800 */
[----:B------:R-:W-:-:S02]  /*3280*/  IMAD R18, R4, R2, R18 ;  /* 0x0000000204127224 */ /* 0x000fc400078e0212 */
[----:B------:R-:W-:Y:S02]  /*3290*/  IMAD.MOV R20, RZ, RZ, -R20 ;  /* 0x000000ffff147224 */ /* 0x000fe400078e0a14 */
[--C-:B------:R-:W-:Y:S01]  /*32a0*/  @!P5 IMAD.IADD R16, R16, 0x1, -R4.reuse ;  /* 0x000000011010d824 */ /* 0x100fe200078e0a04 */
[C---:B------:R-:W-:Y:S01]  /*32b0*/  ISETP.GT.U32.AND P5, PT, R4.reuse, R18, PT ;  /* 0x000000120400720c */ /* 0x040fe20003fa4070 */
[--C-:B------:R-:W-:Y:S02]  /*32c0*/  @!P1 IMAD.IADD R15, R15, 0x1, -R4.reuse ;  /* 0x000000010f0f9824 */ /* 0x100fe400078e0a04 */
[----:B------:R-:W-:Y:S02]  /*32d0*/  @!P3 IMAD.IADD R17, R17, 0x1, -R4 ;  /* 0x000000011111b824 */ /* 0x000fe400078e0a04 */
[C---:B------:R-:W-:Y:S01]  /*32e0*/  IMAD R20, R4.reuse, R20, R5 ;  /* 0x0000001404147224 */ /* 0x040fe200078e0205 */
[----:B------:R-:W-:Y:S01]  /*32f0*/  IABS R22, R27 ;  /* 0x0000001b00167213 */ /* 0x000fe20000000000 */
[----:B------:R-:W-:Y:S01]  /*3300*/  @!P0 IMAD.MOV R15, RZ, RZ, -R15 ;  /* 0x000000ffff0f8224 */ /* 0x000fe200078e0a0f */
[C---:B------:R-:W-:Y:S01]  /*3310*/  ISETP.GT.U32.AND P0, PT, R4.reuse, R17, PT ;  /* 0x000000110400720c */ /* 0x040fe20003f04070 */
[----:B------:R-:W-:Y:S01]  /*3320*/  @!P2 IMAD.MOV R16, RZ, RZ, -R16 ;  /* 0x000000ffff10a224 */ /* 0x000fe200078e0a10 */
[----:B------:R-:W-:Y:S01]  /*3330*/  ISETP.GT.U32.AND P2, PT, R4, R20, PT ;  /* 0x000000140400720c */ /* 0x000fe20003f44070 */
[----:B------:R-:W-:Y:S01]  /*3340*/  IMAD.HI.U32 R2, R19, R22, RZ ;  /* 0x0000001613027227 */ /* 0x000fe200078e00ff */
[----:B------:R-:W-:-:S03]  /*3350*/  IABS R21, R26 ;  /* 0x0000001a00157213 */ /* 0x000fc60000000000 */
[----:B------:R-:W-:Y:S02]  /*3360*/  @!P5 IMAD.IADD R18, R18, 0x1, -R4 ;  /* 0x000000011212d824 */ /* 0x000fe400078e0a04 */
[----:B------:R-:W-:Y:S02]  /*3370*/  IMAD.MOV R2, RZ, RZ, -R2 ;  /* 0x000000ffff027224 */ /* 0x000fe400078e0a02 */
[----:B------:R-:W-:Y:S01]  /*3380*/  IMAD.HI.U32 R5, R19, R21, RZ ;  /* 0x0000001513057227 */ /* 0x000fe200078e00ff */
[----:B------:R-:W-:-:S03]  /*3390*/  ISETP.GT.U32.AND P5, PT, R4, R18, PT ;  /* 0x000000120400720c */ /* 0x000fc60003fa4070 */
[----:B------:R-:W-:Y:S02]  /*33a0*/  @!P0 IMAD.IADD R17, R17, 0x1, -R4 ;  /* 0x0000000111118824 */ /* 0x000fe400078e0a04 */
[----:B------:R-:W-:Y:S02]  /*33b0*/  IMAD R22, R4, R2, R22 ;  /* 0x0000000204167224 */ /* 0x000fe400078e0216 */
[----:B------:R-:W-:Y:S01]  /*33c0*/  @!P2 IMAD.IADD R20, R20, 0x1, -R4 ;  /* 0x000000011414a824 */ /* 0x000fe200078e0a04 */
[----:B------:R-:W-:Y:S01]  /*33d0*/  ISETP.GE.AND P1, PT, R25, RZ, PT ;  /* 0x000000ff1900720c */ /* 0x000fe20003f26270 */
[----:B------:R-:W-:Y:S01]  /*33e0*/  IMAD.MOV R5, RZ, RZ, -R5 ;  /* 0x000000ffff057224 */ /* 0x000fe200078e0a05 */
[----:B------:R-:W-:Y:S01]  /*33f0*/  IABS R25, R33 ;  /* 0x0000002100197213 */ /* 0x000fe20000000000 */
[----:B------:R-:W-:Y:S01]  /*3400*/  @!P4 IMAD.MOV R17, RZ, RZ, -R17 ;  /* 0x000000ffff11c224 */ /* 0x000fe200078e0a11 */
[C---:B------:R-:W-:Y:S02]  /*3410*/  ISETP.GT.U32.AND P2, PT, R4.reuse, R20, PT ;  /* 0x000000140400720c */ /* 0x040fe40003f44070 */
[C---:B------:R-:W-:Y:S01]  /*3420*/  ISETP.GT.U32.AND P4, PT, R4.reuse, R22, PT ;  /* 0x000000160400720c */ /* 0x040fe20003f84070 */
[----:B------:R-:W-:Y:S01]  /*3430*/  IMAD R21, R4, R5, R21 ;  /* 0x0000000504157224 */ /* 0x000fe200078e0215 */
[----:B------:R-:W-:Y:S01]  /*3440*/  IABS R23, R32 ;  /* 0x0000002000177213 */ /* 0x000fe20000000000 */
[----:B------:R-:W-:-:S04]  /*3450*/  IMAD.HI.U32 R5, R19, R25, RZ ;  /* 0x0000001913057227 */ /* 0x000fc800078e00ff */
[--C-:B------:R-:W-:Y:S01]  /*3460*/  @!P5 IMAD.IADD R18, R18, 0x1, -R4.reuse ;  /* 0x000000011212d824 */ /* 0x100fe200078e0a04 */
[----:B------:R-:W-:Y:S01]  /*3470*/  ISETP.GT.U32.AND P5, PT, R4, R21, PT ;  /* 0x000000150400720c */ /* 0x000fe20003fa4070 */
[----:B------:R-:W-:Y:S02]  /*3480*/  IMAD.MOV R5, RZ, RZ, -R5 ;  /* 0x000000ffff057224 */ /* 0x000fe400078e0a05 */
[----:B------:R-:W-:Y:S01]  /*3490*/  IMAD.HI.U32 R2, R19, R23, RZ ;  /* 0x0000001713027227 */ /* 0x000fe200078e00ff */
[----:B------:R-:W-:Y:S02]  /*34a0*/  ISETP.GE.AND P3, PT, R26, RZ, PT ;  /* 0x000000ff1a00720c */ /* 0x000fe40003f66270 */
[----:B------:R-:W-:Y:S01]  /*34b0*/  IABS R26, R34 ;  /* 0x00000022001a7213 */ /* 0x000fe20000000000 */
[----:B------:R-:W-:Y:S02]  /*34c0*/  IMAD R25, R4, R5, R25 ;  /* 0x0000000504197224 */ /* 0x000fe400078e0219 */
[----:B------:R-:W-:-:S02]  /*34d0*/  @!P2 IMAD.IADD R20, R20, 0x1, -R4 ;  /* 0x000000011414a824 */ /* 0x000fc400078e0a04 */
[----:B------:R-:W-:Y:S02]  /*34e0*/  @!P4 IMAD.IADD R22, R22, 0x1, -R4 ;  /* 0x000000011616c824 */ /* 0x000fe400078e0a04 */
[----:B------:R-:W-:Y:S02]  /*34f0*/  IMAD.MOV R2, RZ, RZ, -R2 ;  /* 0x000000ffff027224 */ /* 0x000fe400078e0a02 */
[----:B------:R-:W-:Y:S01]  /*3500*/  @!P1 IMAD.MOV R20, RZ, RZ, -R20 ;  /* 0x000000ffff149224 */ /* 0x000fe200078e0a14 */
[C---:B------:R-:W-:Y:S01]  /*3510*/  ISETP.GT.U32.AND P4, PT, R4.reuse, R22, PT ;  /* 0x000000160400720c */ /* 0x040fe20003f84070 */
[C---:B------:R-:W-:Y:S01]  /*3520*/  IMAD R23, R4.reuse, R2, R23 ;  /* 0x0000000204177224 */ /* 0x040fe200078e0217 */
[----:B------:R-:W-:Y:S01]  /*3530*/  ISETP.GT.U32.AND P1, PT, R4, R25, PT ;  /* 0x000000190400720c */ /* 0x000fe20003f24070 */
[----:B------:R-:W-:-:S04]  /*3540*/  IMAD.HI.U32 R2, R19, R26, RZ ;  /* 0x0000001a13027227 */ /* 0x000fc800078e00ff */
[----:B------:R-:W-:Y:S02]  /*3550*/  @!P5 IMAD.IADD R21, R21, 0x1, -R4 ;  /* 0x000000011515d824 */ /* 0x000fe400078e0a04 */
[----:B------:R-:W-:-:S03]  /*3560*/  IMAD.MOV R2, RZ, RZ, -R2 ;  /* 0x000000ffff027224 */ /* 0x000fc600078e0a02 */
[C---:B------:R-:W-:Y:S01]  /*3570*/  ISETP.GT.U32.AND P5, PT, R4.reuse, R21, PT ;  /* 0x000000150400720c */ /* 0x040fe20003fa4070 */
[----:B------:R-:W-:Y:S01]  /*3580*/  IMAD R26, R4, R2, R26 ;  /* 0x00000002041a7224 */ /* 0x000fe200078e021a */
[----:B------:R-:W-:Y:S01]  /*3590*/  ISETP.GE.AND P0, PT, R27, RZ, PT ;  /* 0x000000ff1b00720c */ /* 0x000fe20003f06270 */
[--C-:B------:R-:W-:Y:S01]  /*35a0*/  @!P4 IMAD.IADD R22, R22, 0x1, -R4.reuse ;  /* 0x000000011616c824 */ /* 0x100fe200078e0a04 */
[----:B------:R-:W-:Y:S01]  /*35b0*/  IABS R27, R35 ;  /* 0x00000023001b7213 */ /* 0x000fe20000000000 */
[----:B------:R-:W-:Y:S01]  /*35c0*/  @!P1 IMAD.IADD R25, R25, 0x1, -R4 ;  /* 0x0000000119199824 */ /* 0x000fe200078e0a04 */
[C---:B------:R-:W-:Y:S02]  /*35d0*/  ISETP.GT.U32.AND P4, PT, R4.reuse, R26, PT ;  /* 0x0000001a0400720c */ /* 0x040fe40003f84070 */
[----:B------:R-:W-:Y:S01]  /*35e0*/  IABS R28, R36 ;  /* 0x00000024001c7213 */ /* 0x000fe20000000000 */
[----:B------:R-:W-:Y:S01]  /*35f0*/  IMAD.HI.U32 R2, R19, R27, RZ ;  /* 0x0000001b13027227 */ /* 0x000fe200078e00ff */
[----:B------:R-:W-:-:S03]  /*3600*/  ISETP.GT.U32.AND P1, PT, R4, R25, PT ;  /* 0x000000190400720c */ /* 0x000fc60003f24070 */
[----:B------:R-:W-:Y:S01]  /*3610*/  @!P5 IMAD.IADD R21, R21, 0x1, -R4 ;  /* 0x000000011515d824 */ /* 0x000fe200078e0a04 */
[----:B------:R-:W-:Y:S01]  /*3620*/  ISETP.GE.AND P5, PT, R33, RZ, PT ;  /* 0x000000ff2100720c */ /* 0x000fe20003fa6270 */
[----:B------:R-:W-:-:S04]  /*3630*/  IMAD.HI.U32 R5, R19, R28, RZ ;  /* 0x0000001c13057227 */ /* 0x000fc800078e00ff */
[----:B------:R-:W-:Y:S02]  /*3640*/  IMAD.MOV R2, RZ, RZ, -R2 ;  /* 0x000000ffff027224 */ /* 0x000fe400078e0a02 */
[----:B------:R-:W-:Y:S02]  /*3650*/  IMAD.MOV R5, RZ, RZ, -R5 ;  /* 0x000000ffff057224 */ /* 0x000fe400078e0a05 */
[----:B------:R-:W-:Y:S02]  /*3660*/  @!P4 IMAD.IADD R26, R26, 0x1, -R4 ;  /* 0x000000011a1ac824 */ /* 0x000fe400078e0a04 */
[C---:B------:R-:W-:Y:S01]  /*3670*/  IMAD R27, R4.reuse, R2, R27 ;  /* 0x00000002041b7224 */ /* 0x040fe200078e021b */
[----:B------:R-:W-:Y:S01]  /*3680*/  IABS R30, R37 ;  /* 0x00000025001e7213 */ /* 0x000fe20000000000 */
[C---:B------:R-:W-:Y:S01]  /*3690*/  IMAD R28, R4.reuse, R5, R28 ;  /* 0x00000005041c7224 */ /* 0x040fe200078e021c */
[C---:B------:R-:W-:Y:S01]  /*36a0*/  ISETP.GT.U32.AND P4, PT, R4.reuse, R26, PT ;  /* 0x0000001a0400720c */ /* 0x040fe20003f84070 */
[----:B------:R-:W-:Y:S01]  /*36b0*/  @!P1 IMAD.IADD R25, R25, 0x1, -R4 ;  /* 0x0000000119199824 */ /* 0x000fe200078e0a04 */
[----:B------:R-:W-:Y:S01]  /*36c0*/  ISETP.GT.U32.AND P1, PT, R4, R27, PT ;  /* 0x0000001b0400720c */ /* 0x000fe20003f24070 */
[----:B------:R-:W-:Y:S01]  /*36d0*/  @!P6 IMAD.MOV R13, RZ, RZ, -R13 ;  /* 0x000000ffff0de224 */ /* 0x000fe200078e0a0d */
[----:B------:R-:W-:Y:S01]  /*36e0*/  ISETP.GE.AND P6, PT, R24, RZ, PT ;  /* 0x000000ff1800720c */ /* 0x000fe20003fc6270 */
[----:B------:R-:W-:Y:S01]  /*36f0*/  @!P3 IMAD.MOV R21, RZ, RZ, -R21 ;  /* 0x000000ffff15b224 */ /* 0x000fe200078e0a15 */
[----:B------:R-:W-:Y:S01]  /*3700*/  ISETP.GT.U32.AND P2, PT, R4, R23, PT ;  /* 0x000000170400720c */ /* 0x000fe20003f44070 */
[----:B------:R-:W-:Y:S01]  /*3710*/  @!P5 IMAD.MOV R25, RZ, RZ, -R25 ;  /* 0x000000ffff19d224 */ /* 0x000fe200078e0a19 */
[----:B------:R-:W-:Y:S01]  /*3720*/  ISETP.GE.AND P3, PT, R34, RZ, PT ;  /* 0x000000ff2200720c */ /* 0x000fe20003f66270 */
[----:B------:R-:W-:Y:S01]  /*3730*/  IMAD.HI.U32 R2, R19, R30, RZ ;  /* 0x0000001e13027227 */ /* 0x000fe200078e00ff */
[----:B------:R-:W-:-:S03]  /*3740*/  ISETP.GT.U32.AND P5, PT, R4, R28, PT ;  /* 0x0000001c0400720c */ /* 0x000fc60003fa4070 */
[----:B------:R-:W-:Y:S01]  /*3750*/  IMAD.MOV R2, RZ, RZ, -R2 ;  /* 0x000000ffff027224 */ /* 0x000fe200078e0a02 */
[----:B------:R-:W-:Y:S01]  /*3760*/  IABS R31, R38 ;  /* 0x00000026001f7213 */ /* 0x000fe20000000000 */
[----:B------:R-:W-:Y:S02]  /*3770*/  @!P4 IMAD.IADD R26, R26, 0x1, -R4 ;  /* 0x000000011a1ac824 */ /* 0x000fe400078e0a04 */
[----:B------:R-:W-:Y:S02]  /*3780*/  IMAD R30, R4, R2, R30 ;  /* 0x00000002041e7224 */ /* 0x000fe400078e021e */
[----:B------:R-:W-:Y:S02]  /*3790*/  @!P1 IMAD.IADD R27, R27, 0x1, -R4 ;  /* 0x000000011b1b9824 */ /* 0x000fe400078e0a04 */
[----:B------:R-:W-:Y:S01]  /*37a0*/  @!P6 IMAD.MOV R18, RZ, RZ, -R18 ;  /* 0x000000ffff12e224 */ /* 0x000fe200078e0a12 */
[----:B------:R-:W-:Y:S01]  /*37b0*/  ISETP.GE.AND P6, PT, R32, RZ, PT ;  /* 0x000000ff2000720c */ /* 0x000fe20003fc6270 */
[--C-:B------:R-:W-:Y:S01]  /*37c0*/  @!P2 IMAD.IADD R23, R23, 0x1, -R4.reuse ;  /* 0x000000011717a824 */ /* 0x100fe200078e0a04 */
[----:B------:R-:W-:Y:S01]  /*37d0*/  IABS R32, R39 ;  /* 0x0000002700207213 */ /* 0x000fe20000000000 */
[----:B------:R-:W-:Y:S01]  /*37e0*/  @!P5 IMAD.IADD R28, R28, 0x1, -R4 ;  /* 0x000000011c1cd824 */ /* 0x000fe200078e0a04 */
[C---:B------:R-:W-:Y:S01]  /*37f0*/  ISETP.GT.U32.AND P1, PT, R4.reuse, R27, PT ;  /* 0x0000001b0400720c */ /* 0x040fe20003f24070 */
[----:B------:R-:W-:Y:S01]  /*3800*/  @!P3 IMAD.MOV R26, RZ, RZ, -R26 ;  /* 0x000000ffff1ab224 */ /* 0x000fe200078e0a1a */
[C---:B------:R-:W-:Y:S01]  /*3810*/  ISETP.GT.U32.AND P3, PT, R4.reuse, R30, PT ;  /* 0x0000001e0400720c */ /* 0x040fe20003f64070 */
[----:B------:R-:W-:Y:S01]  /*3820*/  IMAD.HI.U32 R5, R19, R31, RZ ;  /* 0x0000001f13057227 */ /* 0x000fe200078e00ff */
[----:B------:R-:W-:-:S02]  /*3830*/  ISETP.GT.U32.AND P2, PT, R4, R23, PT ;  /* 0x000000170400720c */ /* 0x000fc40003f44070 */
[----:B------:R-:W-:Y:S01]  /*3840*/  ISETP.GT.U32.AND P5, PT, R4, R28, PT ;  /* 0x0000001c0400720c */ /* 0x000fe20003fa4070 */
[----:B------:R-:W-:-:S04]  /*3850*/  IMAD.HI.U32 R2, R19, R32, RZ ;  /* 0x0000002013027227 */ /* 0x000fc800078e00ff */
[----:B------:R-:W-:Y:S02]  /*3860*/  IMAD.MOV R5, RZ, RZ, -R5 ;  /* 0x000000ffff057224 */ /* 0x000fe400078e0a05 */
[----:B------:R-:W-:Y:S02]  /*3870*/  IMAD.MOV R2, RZ, RZ, -R2 ;  /* 0x000000ffff027224 */ /* 0x000fe400078e0a02 */
[C---:B------:R-:W-:Y:S01]  /*3880*/  IMAD R31, R4.reuse, R5, R31 ;  /* 0x00000005041f7224 */ /* 0x040fe200078e021f */
[----:B------:R-:W-:Y:S01]  /*3890*/  IABS R33, R40 ;  /* 0x0000002800217213 */ /* 0x000fe20000000000 */
[C---:B------:R-:W-:Y:S02]  /*38a0*/  IMAD R32, R4.reuse, R2, R32 ;  /* 0x0000000204207224 */ /* 0x040fe400078e0220 */
[--C-:B------:R-:W-:Y:S01]  /*38b0*/  @!P1 IMAD.IADD R27, R27, 0x1, -R4.reuse ;  /* 0x000000011b1b9824 */ /* 0x100fe200078e0a04 */
[----:B------:R-:W-:Y:S01]  /*38c0*/  ISETP.GT.U32.AND P1, PT, R4, R31, PT ;  /* 0x0000001f0400720c */ /* 0x000fe20003f24070 */
[----:B------:R-:W-:-:S02]  /*38d0*/  @!P3 IMAD.IADD R30, R30, 0x1, -R4 ;  /* 0x000000011e1eb824 */ /* 0x000fc400078e0a04 */
[----:B------:R-:W-:Y:S01]  /*38e0*/  @!P0 IMAD.MOV R22, RZ, RZ, -R22 ;  /* 0x000000ffff168224 */ /* 0x000fe200078e0a16 */
[----:B------:R-:W-:Y:S01]  /*38f0*/  ISETP.GE.AND P0, PT, R35, RZ, PT ;  /* 0x000000ff2300720c */ /* 0x000fe20003f06270 */
[--C-:B------:R-:W-:Y:S01]  /*3900*/  @!P2 IMAD.IADD R23, R23, 0x1, -R4.reuse ;  /* 0x000000011717a824 */ /* 0x100fe200078e0a04 */
[----:B------:R-:W-:Y:S01]  /*3910*/  IABS R35, R41 ;  /* 0x0000002900237213 */ /* 0x000fe20000000000 */
[----:B------:R-:W-:Y:S01]  /*3920*/  @!P5 IMAD.IADD R28, R28, 0x1, -R4 ;  /* 0x000000011c1cd824 */ /* 0x000fe200078e0a04 */
[C---:B------:R-:W-:Y:S01]  /*3930*/  ISETP.GT.U32.AND P5, PT, R4.reuse, R32, PT ;  /* 0x000000200400720c */ /* 0x040fe20003fa4070 */
[----:B------:R-:W-:Y:S01]  /*3940*/  IMAD.HI.U32 R2, R19, R33, RZ ;  /* 0x0000002113027227 */ /* 0x000fe200078e00ff */
[----:B------:R-:W-:-:S03]  /*3950*/  ISETP.GT.U32.AND P3, PT, R4, R30, PT ;  /* 0x0000001e0400720c */ /* 0x000fc60003f64070 */
[----:B------:R-:W-:Y:S01]  /*3960*/  @!P6 IMAD.MOV R23, RZ, RZ, -R23 ;  /* 0x000000ffff17e224 */ /* 0x000fe200078e0a17 */
[----:B------:R-:W-:Y:S01]  /*3970*/  ISETP.GE.AND P6, PT, R37, RZ, PT ;  /* 0x000000ff2500720c */ /* 0x000fe20003fc6270 */
[----:B------:R-:W-:Y:S02]  /*3980*/  IMAD.MOV R6, RZ, RZ, -R2 ;  /* 0x000000ffff067224 */ /* 0x000fe400078e0a02 */
[----:B------:R-:W-:Y:S01]  /*3990*/  IMAD.HI.U32 R2, R19, R35, RZ ;  /* 0x0000002313027227 */ /* 0x000fe200078e00ff */
[----:B------:R-:W-:Y:S02]  /*39a0*/  ISETP.GE.AND P2, PT, R36, RZ, PT ;  /* 0x000000ff2400720c */ /* 0x000fe40003f46270 */
[----:B------:R-:W-:Y:S01]  /*39b0*/  IABS R36, R42 ;  /* 0x0000002a00247213 */ /* 0x000fe20000000000 */
[----:B------:R-:W-:Y:S02]  /*39c0*/  @!P1 IMAD.IADD R31, R31, 0x1, -R4 ;  /* 0x000000011f1f9824 */ /* 0x000fe400078e0a04 */
[----:B------:R-:W-:-:S02]  /*39d0*/  IMAD R33, R4, R6, R33 ;  /* 0x0000000604217224 */ /* 0x000fc400078e0221 */
[----:B------:R-:W-:Y:S02]  /*39e0*/  IMAD.MOV R2, RZ, RZ, -R2 ;  /* 0x000000ffff027224 */ /* 0x000fe400078e0a02 */
[--C-:B------:R-:W-:Y:S01]  /*39f0*/  @!P5 IMAD.IADD R32, R32, 0x1, -R4.reuse ;  /* 0x000000012020d824 */ /* 0x100fe200078e0a04 */
[----:B------:R-:W-:Y:S01]  /*3a00*/  ISETP.GT.U32.AND P5, PT, R4, R31, PT ;  /* 0x0000001f0400720c */ /* 0x000fe20003fa4070 */
[----:B------:R-:W-:Y:S01]  /*3a10*/  @!P3 IMAD.IADD R30, R30, 0x1, -R4 ;  /* 0x000000011e1eb824 */ /* 0x000fe200078e0a04 */
[C---:B------:R-:W-:Y:S01]  /*3a20*/  ISETP.GT.U32.AND P3, PT, R4.reuse, R33, PT ;  /* 0x000000210400720c */ /* 0x040fe20003f64070 */
[----:B------:R-:W-:Y:S02]  /*3a30*/  IMAD R35, R4, R2, R35 ;  /* 0x0000000204237224 */ /* 0x000fe400078e0223 */
[----:B------:R-:W-:-:S04]  /*3a40*/  IMAD.HI.U32 R5, R19, R36, RZ ;  /* 0x0000002413057227 */ /* 0x000fc800078e00ff */
[----:B------:R-:W-:Y:S01]  /*3a50*/  @!P6 IMAD.MOV R30, RZ, RZ, -R30 ;  /* 0x000000ffff1ee224 */ /* 0x000fe200078e0a1e */
[----:B------:R-:W-:Y:S01]  /*3a60*/  ISETP.GT.U32.AND P6, PT, R4, R35, PT ;  /* 0x000000230400720c */ /* 0x000fe20003fc4070 */
[----:B------:R-:W-:-:S04]  /*3a70*/  IMAD.MOV R5, RZ, RZ, -R5 ;  /* 0x000000ffff057224 */ /* 0x000fc800078e0a05 */
[C---:B------:R-:W-:Y:S01]  /*3a80*/  IMAD R36, R4.reuse, R5, R36 ;  /* 0x0000000504247224 */ /* 0x040fe200078e0224 */
[----:B------:R-:W-:Y:S01]  /*3a90*/  IABS R37, R43 ;  /* 0x0000002b00257213 */ /* 0x000fe20000000000 */
[--C-:B------:R-:W-:Y:S02]  /*3aa0*/  @!P5 IMAD.IADD R31, R31, 0x1, -R4.reuse ;  /* 0x000000011f1fd824 */ /* 0x100fe400078e0a04 */
[----:B------:R-:W-:Y:S01]  /*3ab0*/  @!P3 IMAD.IADD R33, R33, 0x1, -R4 ;  /* 0x000000012121b824 */ /* 0x000fe200078e0a04 */
[----:B------:R-:W-:Y:S01]  /*3ac0*/  ISETP.GT.U32.AND P5, PT, R4, R36, PT ;  /* 0x000000240400720c */ /* 0x000fe20003fa4070 */
[----:B------:R-:W-:Y:S01]  /*3ad0*/  IMAD.HI.U32 R5, R19, R37, RZ ;  /* 0x0000002513057227 */ /* 0x000fe200078e00ff */
[----:B------:R-:W-:-:S03]  /*3ae0*/  ISETP.GE.AND P4, PT, R38, RZ, PT ;  /* 0x000000ff2600720c */ /* 0x000fc60003f86270 */
[----:B------:R-:W-:Y:S01]  /*3af0*/  @!P6 IMAD.IADD R35, R35, 0x1, -R4 ;  /* 0x000000012323e824 */ /* 0x000fe200078e0a04 */
[----:B------:R-:W-:Y:S02]  /*3b00*/  ISETP.GT.U32.AND P6, PT, R4, R33, PT ;  /* 0x000000210400720c */ /* 0x000fe40003fc4070 */
[----:B------:R-:W-:Y:S01]  /*3b10*/  IABS R38, R44 ;  /* 0x0000002c00267213 */ /* 0x000fe20000000000 */
[----:B------:R-:W-:Y:S01]  /*3b20*/  IMAD.MOV R5, RZ, RZ, -R5 ;  /* 0x000000ffff057224 */ /* 0x000fe200078e0a05 */
[----:B------:R-:W-:-:S03]  /*3b30*/  ISETP.GE.AND P1, PT, R40, RZ, PT ;  /* 0x000000ff2800720c */ /* 0x000fc60003f26270 */
[----:B------:R-:W-:Y:S01]  /*3b40*/  IMAD.HI.U32 R2, R19, R38, RZ ;  /* 0x0000002613027227 */ /* 0x000fe200078e00ff */
[----:B------:R-:W-:-:S03]  /*3b50*/  IABS R40, R45 ;  /* 0x0000002d00287213 */ /* 0x000fc60000000000 */
[----:B------:R-:W-:Y:S01]  /*3b60*/  @!P5 IMAD.IADD R36, R36, 0x1, -R4 ;  /* 0x000000012424d824 */ /* 0x000fe200078e0a04 */
[C---:B------:R-:W-:Y:S01]  /*3b70*/  ISETP.GT.U32.AND P5, PT, R4.reuse, R35, PT ;  /* 0x000000230400720c */ /* 0x040fe20003fa4070 */
[C---:B------:R-:W-:Y:S02]  /*3b80*/  IMAD R37, R4.reuse, R5, R37 ;  /* 0x0000000504257224 */ /* 0x040fe400078e0225 */
[----:B------:R-:W-:Y:S02]  /*3b90*/  IMAD.MOV R2, RZ, RZ, -R2 ;  /* 0x000000ffff027224 */ /* 0x000fe400078e0a02 */
[----:B------:R-:W-:Y:S01]  /*3ba0*/  @!P6 IMAD.IADD R33, R33, 0x1, -R4 ;  /* 0x000000012121e824 */ /* 0x000fe200078e0a04 */
[C---:B------:R-:W-:Y:S01]  /*3bb0*/  ISETP.GT.U32.AND P6, PT, R4.reuse, R37, PT ;  /* 0x000000250400720c */ /* 0x040fe20003fc4070 */
[----:B------:R-:W-:Y:S02]  /*3bc0*/  IMAD R38, R4, R2, R38 ;  /* 0x0000000204267224 */ /* 0x000fe400078e0226 */
[----:B------:R-:W-:-:S04]  /*3bd0*/  IMAD.HI.U32 R2, R19, R40, RZ ;  /* 0x0000002813027227 */ /* 0x000fc800078e00ff */
[----:B------:R-:W-:Y:S01]  /*3be0*/  @!P2 IMAD.MOV R28, RZ, RZ, -R28 ;  /* 0x000000ffff1ca224 */ /* 0x000fe200078e0a1c */
[C---:B------:R-:W-:Y:S01]  /*3bf0*/  ISETP.GT.U32.AND P2, PT, R4.reuse, R32, PT ;  /* 0x000000200400720c */ /* 0x040fe20003f44070 */
[----:B------:R-:W-:Y:S02]  /*3c00*/  IMAD.MOV R2, RZ, RZ, -R2 ;  /* 0x000000ffff027224 */ /* 0x000fe400078e0a02 */
[----:B------:R-:W-:Y:S01]  /*3c10*/  @!P0 IMAD.MOV R27, RZ, RZ, -R27 ;  /* 0x000000ffff1b8224 */ /* 0x000fe200078e0a1b */
[----:B------:R-:W-:Y:S01]  /*3c20*/  ISETP.GE.AND P0, PT, R39, RZ, PT ;  /* 0x000000ff2700720c */ /* 0x000fe20003f06270 */
[----:B------:R-:W-:Y:S01]  /*3c30*/  @!P5 IMAD.IADD R35, R35, 0x1, -R4 ;  /* 0x000000012323d824 */ /* 0x000fe200078e0a04 */
[C---:B------:R-:W-:Y:S01]  /*3c40*/  ISETP.GT.U32.AND P5, PT, R4.reuse, R38, PT ;  /* 0x000000260400720c */ /* 0x040fe20003fa4070 */
[----:B------:R-:W-:Y:S02]  /*3c50*/  IMAD R40, R4, R2, R40 ;  /* 0x0000000204287224 */ /* 0x000fe400078e0228 */
[----:B------:R-:W-:-:S03]  /*3c60*/  @!P6 IMAD.IADD R37, R37, 0x1, -R4 ;  /* 0x000000012525e824 */ /* 0x000fc600078e0a04 */
[----:B------:R-:W-:Y:S01]  /*3c70*/  ISETP.GT.U32.AND P6, PT, R4, R40, PT ;  /* 0x000000280400720c */ /* 0x000fe20003fc4070 */
[----:B------:R-:W-:Y:S01]  /*3c80*/  @!P2 IMAD.IADD R32, R32, 0x1, -R4 ;  /* 0x000000012020a824 */ /* 0x000fe200078e0a04 */
[----:B------:R-:W-:Y:S02]  /*3c90*/  ISETP.GE.AND P3, PT, R42, RZ, PT ;  /* 0x000000ff2a00720c */ /* 0x000fe40003f66270 */
[----:B------:R-:W-:Y:S01]  /*3ca0*/  IABS R42, R46 ;  /* 0x0000002e002a7213 */ /* 0x000fe20000000000 */
[----:B------:R-:W-:Y:S01]  /*3cb0*/  @!P0 IMAD.MOV R32, RZ, RZ, -R32 ;  /* 0x000000ffff208224 */ /* 0x000fe200078e0a20 */
[----:B------:R-:W-:Y:S01]  /*3cc0*/  ISETP.GE.AND P0, PT, R43, RZ, PT ;  /* 0x000000ff2b00720c */ /* 0x000fe20003f06270 */
[----:B------:R-:W-:Y:S01]  /*3cd0*/  @!P5 IMAD.IADD R38, R38, 0x1, -R4 ;  /* 0x000000012626d824 */ /* 0x000fe200078e0a04 */
[----:B------:R-:W-:Y:S02]  /*3ce0*/  IABS R43, R47 ;  /* 0x0000002f002b7213 */ /* 0x000fe40000000000 */
[----:B------:R-:W-:-:S02]  /*3cf0*/  IABS R5, R48 ;  /* 0x0000003000057213 */ /* 0x000fc40000000000 */
[----:B------:R-:W-:Y:S01]  /*3d00*/  ISETP.GT.U32.AND P5, PT, R4, R37, PT ;  /* 0x000000250400720c */ /* 0x000fe20003fa4070 */
[----:B------:R-:W-:Y:S01]  /*3d10*/  @!P1 IMAD.MOV R33, RZ, RZ, -R33 ;  /* 0x000000ffff219224 */ /* 0x000fe200078e0a21 */
[----:B------:R-:W-:Y:S01]  /*3d20*/  ISETP.GE.AND P1, PT, R45, RZ, PT ;  /* 0x000000ff2d00720c */ /* 0x000fe20003f26270 */
[----:B------:R-:W-:Y:S02]  /*3d30*/  @!P6 IMAD.IADD R40, R40, 0x1, -R4 ;  /* 0x000000012828e824 */ /* 0x000fe400078e0a04 */
[----:B------:R-:W-:Y:S01]  /*3d40*/  IMAD.HI.U32 R2, R19, R42, RZ ;  /* 0x0000002a13027227 */ /* 0x000fe200078e00ff */
[----:B------:R-:W-:-:S03]  /*3d50*/  ISETP.GE.AND P2, PT, R41, RZ, PT ;  /* 0x000000ff2900720c */ /* 0x000fc60003f46270 */
[----:B------:R-:W-:Y:S01]  /*3d60*/  IMAD.HI.U32 R6, R19, R43, RZ ;  /* 0x0000002b13067227 */ /* 0x000fe200078e00ff */
[----:B------:R-:W-:-:S03]  /*3d70*/  ISETP.GT.U32.AND P6, PT, R4, R40, PT ;  /* 0x000000280400720c */ /* 0x000fc60003fc4070 */
[----:B------:R-:W-:Y:S02]  /*3d80*/  IMAD.MOV.U32 R45, RZ, RZ, R5 ;  /* 0x000000ffff2d7224 */ /* 0x000fe400078e0005 */
[----:B------:R-:W-:Y:S02]  /*3d90*/  IMAD.MOV R2, RZ, RZ, -R2 ;  /* 0x000000ffff027224 */ /* 0x000fe400078e0a02 */
[----:B------:R-:W-:Y:S02]  /*3da0*/  IMAD.MOV R6, RZ, RZ, -R6 ;  /* 0x000000ffff067224 */ /* 0x000fe400078e0a06 */
[----:B------:R-:W-:-:S04]  /*3db0*/  IMAD.HI.U32 R5, R19, R45, RZ ;  /* 0x0000002d13057227 */ /* 0x000fc800078e00ff */
[----:B------:R-:W-:Y:S01]  /*3dc0*/  @!P4 IMAD.MOV R31, RZ, RZ, -R31 ;  /* 0x000000ffff1fc224 */ /* 0x000fe200078e0a1f */
[C---:B------:R-:W-:Y:S01]  /*3dd0*/  ISETP.GT.U32.AND P4, PT, R4.reuse, R36, PT ;  /* 0x000000240400720c */ /* 0x040fe20003f84070 */
[C---:B------:R-:W-:Y:S02]  /*3de0*/  IMAD R42, R4.reuse, R2, R42 ;  /* 0x00000002042a7224 */ /* 0x040fe400078e022a */
[C---:B------:R-:W-:Y:S02]  /*3df0*/  IMAD R43, R4.reuse, R6, R43 ;  /* 0x00000006042b7224 */ /* 0x040fe400078e022b */
[----:B------:R-:W-:Y:S02]  /*3e00*/  @!P5 IMAD.IADD R37, R37, 0x1, -R4 ;  /* 0x000000012525d824 */ /* 0x000fe400078e0a04 */
[----:B------:R-:W-:Y:S01]  /*3e10*/  IMAD.MOV R5, RZ, RZ, -R5 ;  /* 0x000000ffff057224 */ /* 0x000fe200078e0a05 */
[C---:B------:R-:W-:Y:S01]  /*3e20*/  ISETP.GT.U32.AND P5, PT, R4.reuse, R42, PT ;  /* 0x0000002a0400720c */ /* 0x040fe20003fa4070 */
[----:B------:R-:W-:Y:S01]  /*3e30*/  @!P0 IMAD.MOV R37, RZ, RZ, -R37 ;  /* 0x000000ffff258224 */ /* 0x000fe200078e0a25 */
[C---:B------:R-:W-:Y:S01]  /*3e40*/  ISETP.GT.U32.AND P0, PT, R4.reuse, R43, PT ;  /* 0x0000002b0400720c */ /* 0x040fe20003f04070 */
[----:B------:R-:W-:-:S02]  /*3e50*/  IMAD R45, R4, R5, R45 ;  /* 0x00000005042d7224 */ /* 0x000fc400078e022d */
[----:B------:R-:W-:Y:S01]  /*3e60*/  @!P2 IMAD.MOV R35, RZ, RZ, -R35 ;  /* 0x000000ffff23a224 */ /* 0x000fe200078e0a23 */
[----:B------:R-:W-:Y:S01]  /*3e70*/  ISETP.GT.U32.AND P2, PT, R4, R38, PT ;  /* 0x000000260400720c */ /* 0x000fe20003f44070 */
[--C-:B------:R-:W-:Y:S01]  /*3e80*/  @!P6 IMAD.IADD R40, R40, 0x1, -R4.reuse ;  /* 0x000000012828e824 */ /* 0x100fe200078e0a04 */
[----:B------:R-:W-:Y:S01]  /*3e90*/  ISETP.GT.U32.AND P6, PT, R4, R45, PT ;  /* 0x0000002d0400720c */ /* 0x000fe20003fc4070 */
[--C-:B------:R-:W-:Y:S01]  /*3ea0*/  @!P4 IMAD.IADD R36, R36, 0x1, -R4.reuse ;  /* 0x000000012424c824 */ /* 0x100fe200078e0a04 */
[----:B------:R-:W-:Y:S02]  /*3eb0*/  ISETP.GE.AND P4, PT, R44, RZ, PT ;  /* 0x000000ff2c00720c */ /* 0x000fe40003f86270 */
[----:B------:R-:W-:Y:S01]  /*3ec0*/  IABS R2, R49 ;  /* 0x0000003100027213 */ /* 0x000fe20000000000 */
[--C-:B------:R-:W-:Y:S01]  /*3ed0*/  @!P5 IMAD.IADD R42, R42, 0x1, -R4.reuse ;  /* 0x000000012a2ad824 */ /* 0x100fe200078e0a04 */
[----:B------:R-:W-:Y:S01]  /*3ee0*/  ISETP.GE.AND P5, PT, R48, RZ, PT ;  /* 0x000000ff3000720c */ /* 0x000fe20003fa6270 */
[----:B------:R-:W-:Y:S01]  /*3ef0*/  @!P0 IMAD.IADD R43, R43, 0x1, -R4 ;  /* 0x000000012b2b8824 */ /* 0x000fe200078e0a04 */
[----:B------:R-:W-:Y:S01]  /*3f00*/  IABS R48, R50 ;  /* 0x0000003200307213 */ /* 0x000fe20000000000 */
[----:B------:R-:W-:Y:S01]  /*3f10*/  IMAD.HI.U32 R5, R19, R2, RZ ;  /* 0x0000000213057227 */ /* 0x000fe200078e00ff */
[----:B------:R-:W-:-:S03]  /*3f20*/  ISETP.GT.U32.AND P0, PT, R4, R42, PT ;  /* 0x0000002a0400720c */ /* 0x000fc60003f04070 */
[--C-:B------:R-:W-:Y:S02]  /*3f30*/  @!P2 IMAD.IADD R38, R38, 0x1, -R4.reuse ;  /* 0x000000012626a824 */ /* 0x100fe400078e0a04 */
[----:B------:R-:W-:Y:S02]  /*3f40*/  IMAD.MOV R5, RZ, RZ, -R5 ;  /* 0x000000ffff057224 */ /* 0x000fe400078e0a05 */
[----:B------:R-:W-:Y:S01]  /*3f50*/  @!P6 IMAD.IADD R45, R45, 0x1, -R4 ;  /* 0x000000012d2de824 */ /* 0x000fe200078e0a04 */
[----:B------:R-:W-:Y:S01]  /*3f60*/  ISETP.GT.U32.AND P6, PT, R4, R43, PT ;  /* 0x0000002b0400720c */ /* 0x000fe20003fc4070 */
[----:B------:R-:W-:Y:S01]  /*3f70*/  IMAD.HI.U32 R6, R19, R48, RZ ;  /* 0x0000003013067227 */ /* 0x000fe200078e00ff */
[----:B------:R-:W-:-:S03]  /*3f80*/  ISETP.GE.AND P2, PT, R47, RZ, PT ;  /* 0x000000ff2f00720c */ /* 0x000fc60003f46270 */
[C---:B------:R-:W-:Y:S02]  /*3f90*/  IMAD R47, R4.reuse, R5, R2 ;  /* 0x00000005042f7224 */ /* 0x040fe400078e0202 */
[----:B------:R-:W-:Y:S01]  /*3fa0*/  @!P4 IMAD.MOV R38, RZ, RZ, -R38 ;  /* 0x000000ffff26c224 */ /* 0x000fe200078e0a26 */
[C---:B------:R-:W-:Y:S01]  /*3fb0*/  ISETP.GT.U32.AND P4, PT, R4.reuse, R45, PT ;  /* 0x0000002d0400720c */ /* 0x040fe20003f84070 */
[----:B------:R-:W-:Y:S02]  /*3fc0*/  IMAD.MOV R6, RZ, RZ, -R6 ;  /* 0x000000ffff067224 */ /* 0x000fe400078e0a06 */
[----:B------:R-:W-:Y:S01]  /*3fd0*/  @!P1 IMAD.MOV R40, RZ, RZ, -R40 ;  /* 0x000000ffff289224 */ /* 0x000fe200078e0a28 */
[C---:B------:R-:W-:Y:S01]  /*3fe0*/  ISETP.GT.U32.AND P1, PT, R4.reuse, R47, PT ;  /* 0x0000002f0400720c */ /* 0x040fe20003f24070 */
[----:B------:R-:W-:Y:S01]  /*3ff0*/  IMAD R48, R4, R6, R48 ;  /* 0x0000000604307224 */ /* 0x000fe200078e0230 */
[----:B------:R-:W-:Y:S01]  /*4000*/  IABS R2, R51 ;  /* 0x0000003300027213 */ /* 0x000fe20000000000 */
[----:B------:R-:W-:Y:S01]  /*4010*/  @!P3 IMAD.MOV R36, RZ, RZ, -R36 ;  /* 0x000000ffff24b224 */ /* 0x000fe200078e0a24 */
[----:B------:R-:W-:Y:S01]  /*4020*/  IABS R5, R52 ;  /* 0x0000003400057213 */ /* 0x000fe20000000000 */
[--C-:B------:R-:W-:Y:S01]  /*4030*/  @!P0 IMAD.IADD R42, R42, 0x1, -R4.reuse ;  /* 0x000000012a2a8824 */ /* 0x100fe200078e0a04 */
[----:B------:R-:W-:Y:S01]  /*4040*/  ISETP.GE.AND P3, PT, R46, RZ, PT ;  /* 0x000000ff2e00720c */ /* 0x000fe20003f66270 */
[----:B------:R-:W-:Y:S01]  /*4050*/  @!P6 IMAD.IADD R43, R43, 0x1, -R4 ;  /* 0x000000012b2be824 */ /* 0x000fe200078e0a04 */
[----:B------:R-:W-:Y:S01]  /*4060*/  ISETP.GE.AND P0, PT, R49, RZ, PT ;  /* 0x000000ff3100720c */ /* 0x000fe20003f06270 */
[----:B------:R-:W-:Y:S01]  /*4070*/  IMAD.HI.U32 R49, R19, R2, RZ ;  /* 0x0000000213317227 */ /* 0x000fe200078e00ff */
[----:B------:R-:W-:-:S03]  /*4080*/  ISETP.GT.U32.AND P6, PT, R4, R48, PT ;  /* 0x000000300400720c */ /* 0x000fc60003fc4070 */
[----:B------:R-:W-:-:S04]  /*4090*/  IMAD.HI.U32 R6, R19, R5, RZ ;  /* 0x0000000513067227 */ /* 0x000fc800078e00ff */
[----:B------:R-:W-:Y:S01]  /*40a0*/  @!P4 IMAD.IADD R45, R45, 0x1, -R4 ;  /* 0x000000012d2dc824 */ /* 0x000fe200078e0a04 */
[----:B------:R-:W-:Y:S01]  /*40b0*/  ISETP.GE.AND P4, PT, R50, RZ, PT ;  /* 0x000000ff3200720c */ /* 0x000fe20003f86270 */
[----:B------:R-:W-:Y:S02]  /*40c0*/  IMAD.MOV R49, RZ, RZ, -R49 ;  /* 0x000000ffff317224 */ /* 0x000fe400078e0a31 */
[----:B------:R-:W-:Y:S01]  /*40d0*/  IMAD.MOV R50, RZ, RZ, -R6 ;  /* 0x000000ffff327224 */ /* 0x000fe200078e0a06 */
[----:B------:R-:W-:Y:S01]  /*40e0*/  IABS R14, R53 ;  /* 0x00000035000e7213 */ /* 0x000fe20000000000 */
[----:B------:R-:W-:Y:S02]  /*40f0*/  @!P1 IMAD.IADD R47, R47, 0x1, -R4 ;  /* 0x000000012f2f9824 */ /* 0x000fe400078e0a04 */
[C---:B------:R-:W-:Y:S02]  /*4100*/  IMAD R49, R4.reuse, R49, R2 ;  /* 0x0000003104317224 */ /* 0x040fe400078e0202 */
[----:B------:R-:W-:-:S02]  /*4110*/  IMAD R50, R4, R50, R5 ;  /* 0x0000003204327224 */ /* 0x000fc400078e0205 */
[----:B------:R-:W-:Y:S01]  /*4120*/  @!P3 IMAD.MOV R42, RZ, RZ, -R42 ;  /* 0x000000ffff2ab224 */ /* 0x000fe200078e0a2a */
[----:B------:R-:W-:Y:S01]  /*4130*/  ISETP.GT.U32.AND P3, PT, R4, R47, PT ;  /* 0x0000002f0400720c */ /* 0x000fe20003f64070 */
[----:B------:R-:W-:-:S04]  /*4140*/  IMAD.HI.U32 R6, R19, R14, RZ ;  /* 0x0000000e13067227 */ /* 0x000fc800078e00ff */
[----:B------:R-:W-:Y:S01]  /*4150*/  @!P6 IMAD.IADD R48, R48, 0x1, -R4 ;  /* 0x000000013030e824 */ /* 0x000fe200078e0a04 */
[C---:B------:R-:W-:Y:S01]  /*4160*/  ISETP.GT.U32.AND P6, PT, R4.reuse, R49, PT ;  /* 0x000000310400720c */ /* 0x040fe20003fc4070 */
[----:B------:R-:W-:Y:S01]  /*4170*/  @!P5 IMAD.MOV R45, RZ, RZ, -R45 ;  /* 0x000000ffff2dd224 */ /* 0x000fe200078e0a2d */
[----:B------:R-:W-:Y:S01]  /*4180*/  ISETP.GT.U32.AND P5, PT, R4, R50, PT ;  /* 0x000000320400720c */ /* 0x000fe20003fa4070 */
[----:B------:R-:W-:-:S04]  /*4190*/  IMAD.MOV R6, RZ, RZ, -R6 ;  /* 0x000000ffff067224 */ /* 0x000fc800078e0a06 */
[C---:B------:R-:W-:Y:S02]  /*41a0*/  IMAD R14, R4.reuse, R6, R14 ;  /* 0x00000006040e7224 */ /* 0x040fe400078e020e */
[--C-:B------:R-:W-:Y:S01]  /*41b0*/  @!P3 IMAD.IADD R47, R47, 0x1, -R4.reuse ;  /* 0x000000012f2fb824 */ /* 0x100fe200078e0a04 */
[----:B------:R-:W-:Y:S02]  /*41c0*/  IABS R2, R60 ;  /* 0x0000003c00027213 */ /* 0x000fe40000000000 */
[----:B------:R-:W-:Y:S01]  /*41d0*/  ISETP.GT.U32.AND P3, PT, R4, R14, PT ;  /* 0x0000000e0400720c */ /* 0x000fe20003f64070 */
[--C-:B------:R-:W-:Y:S01]  /*41e0*/  @!P6 IMAD.IADD R49, R49, 0x1, -R4.reuse ;  /* 0x000000013131e824 */ /* 0x100fe200078e0a04 */
[----:B--2---:R-:W-:Y:S01]  /*41f0*/  IABS R6, R54 ;  /* 0x0000003600067213 */ /* 0x004fe20000000000 */
[----:B------:R-:W-:Y:S02]  /*4200*/  @!P5 IMAD.IADD R50, R50, 0x1, -R4 ;  /* 0x000000013232d824 */ /* 0x000fe400078e0a04 */
[----:B------:R-:W-:Y:S01]  /*4210*/  IMAD.HI.U32 R9, R19, R2, RZ ;  /* 0x0000000213097227 */ /* 0x000fe200078e00ff */
[----:B------:R-:W-:-:S02]  /*4220*/  ISETP.GT.U32.AND P6, PT, R4, R49, PT ;  /* 0x000000310400720c */ /* 0x000fc40003fc4070 */
[----:B------:R-:W-:Y:S01]  /*4230*/  ISETP.GT.U32.AND P5, PT, R4, R50, PT ;  /* 0x000000320400720c */ /* 0x000fe20003fa4070 */
[----:B------:R-:W-:-:S04]  /*4240*/  IMAD.HI.U32 R24, R19, R6, RZ ;  /* 0x0000000613187227 */ /* 0x000fc800078e00ff */
[----:B------:R-:W-:Y:S02]  /*4250*/  IMAD.MOV R9, RZ, RZ, -R9 ;  /* 0x000000ffff097224 */ /* 0x000fe400078e0a09 */
[----:B------:R-:W-:Y:S02]  /*4260*/  IMAD.MOV R24, RZ, RZ, -R24 ;  /* 0x000000ffff187224 */ /* 0x000fe400078e0a18 */
[----:B------:R-:W-:Y:S01]  /*4270*/  @!P3 IMAD.IADD R14, R14, 0x1, -R4 ;  /* 0x000000010e0eb824 */ /* 0x000fe200078e0a04 */
[----:B------:R-:W-:Y:S01]  /*4280*/  ISETP.GE.AND P3, PT, R53, RZ, PT ;  /* 0x000000ff3500720c */ /* 0x000fe20003f66270 */
[C---:B------:R-:W-:Y:S02]  /*4290*/  IMAD R53, R4.reuse, R9, R2 ;  /* 0x0000000904357224 */ /* 0x040fe400078e0202 */
[C---:B------:R-:W-:Y:S02]  /*42a0*/  IMAD R6, R4.reuse, R24, R6 ;  /* 0x0000001804067224 */ /* 0x040fe400078e0206 */
[----:B------:R-:W-:Y:S01]  /*42b0*/  @!P2 IMAD.MOV R43, RZ, RZ, -R43 ;  /* 0x000000ffff2ba224 */ /* 0x000fe200078e0a2b */
[C---:B------:R-:W-:Y:S01]  /*42c0*/  ISETP.GT.U32.AND P2, PT, R4.reuse, R48, PT ;  /* 0x000000300400720c */ /* 0x040fe20003f44070 */
[--C-:B------:R-:W-:Y:S01]  /*42d0*/  @!P6 IMAD.IADD R49, R49, 0x1, -R4.reuse ;  /* 0x000000013131e824 */ /* 0x100fe200078e0a04 */
[----:B------:R-:W-:Y:S01]  /*42e0*/  ISETP.GT.U32.AND P6, PT, R4, R53, PT ;  /* 0x000000350400720c */ /* 0x000fe20003fc4070 */
[----:B------:R-:W-:Y:S01]  /*42f0*/  @!P5 IMAD.IADD R50, R50, 0x1, -R4 ;  /* 0x000000013232d824 */ /* 0x000fe200078e0a04 */
[----:B------:R-:W-:Y:S01]  /*4300*/  ISETP.GT.U32.AND P5, PT, R4, R6, PT ;  /* 0x000000060400720c */ /* 0x000fe20003fa4070 */
[----:B------:R0:W-:Y:S01]  /*4310*/  STL [R1+0xd18], R61 ;  /* 0x000d183d01007387 */ /* 0x0001e20000100800 */
[----:B---3--:R-:W-:-:S05]  /*4320*/  IABS R5, R0 ;  /* 0x0000000000057213 */ /* 0x008fca0000000000 */
[----:B------:R-:W-:Y:S01]  /*4330*/  IMAD.HI.U32 R24, R19, R5, RZ ;  /* 0x0000000513187227 */ /* 0x000fe200078e00ff */
[----:B0-----:R-:W2:Y:S04]  /*4340*/  LDL.LU R61, [R1+0x20] ;  /* 0x00002000013d7983 */ /* 0x001ea80000300800 */
[----:B------:R-:W-:Y:S04]  /*4350*/  STL [R1+0xd1c], R59 ;  /* 0x000d1c3b01007387 */ /* 0x000fe80000100800 */
[----:B------:R-:W-:Y:S04]  /*4360*/  STL [R1+0xd20], R58 ;  /* 0x000d203a01007387 */ /* 0x000fe80000100800 */
[----:B------:R0:W-:Y:S01]  /*4370*/  STL [R1+0xd24], R7 ;  /* 0x000d240701007387 */ /* 0x0001e20000100800 */
[----:B------:R-:W-:-:S03]  /*4380*/  @!P2 IMAD.IADD R48, R48, 0x1, -R4 ;  /* 0x000000013030a824 */ /* 0x000fc600078e0a04 */
[----:B------:R-:W-:Y:S01]  /*4390*/  STL [R1+0xd2c], R8 ;  /* 0x000d2c0801007387 */ /* 0x000fe20000100800 */
[----:B------:R-:W-:-:S03]  /*43a0*/  @!P6 IMAD.IADD R53, R53, 0x1, -R4 ;  /* 0x000000013535e824 */ /* 0x000fc600078e0a04 */
[----:B------:R-:W-:Y:S01]  /*43b0*/  STL [R1+0xd30], R10 ;  /* 0x000d300a01007387 */ /* 0x000fe20000100800 */
[----:B------:R-:W-:Y:S01]  /*43c0*/  @!P5 IMAD.IADD R6, R6, 0x1, -R4 ;  /* 0x000000010606d824 */ /* 0x000fe200078e0a04 */
[----:B----4-:R-:W-:Y:S02]  /*43d0*/  IABS R2, R57 ;  /* 0x0000003900027213 */ /* 0x010fe40000000000 */
[----:B------:R-:W-:Y:S01]  /*43e0*/  STL [R1+0xd34], R11 ;  /* 0x000d340b01007387 */ /* 0x000fe20000100800 */
[----:B------:R-:W-:Y:S01]  /*43f0*/  IMAD.MOV R24, RZ, RZ, -R24 ;  /* 0x000000ffff187224 */ /* 0x000fe200078e0a18 */
[----:B------:R-:W-:Y:S02]  /*4400*/  ISETP.GE.AND P5, PT, R54, RZ, PT ;  /* 0x000000ff3600720c */ /* 0x000fe40003fa6270 */
[----:B------:R-:W-:Y:S01]  /*4410*/  STL [R1+0xd38], R12 ;  /* 0x000d380c01007387 */ /* 0x000fe20000100800 */
[----:B------:R-:W-:-:S03]  /*4420*/  ISETP.GE.AND P1, PT, R51, RZ, PT ;  /* 0x000000ff3300720c */ /* 0x000fc60003f26270 */
[----:B------:R-:W3:Y:S01]  /*4430*/  LDL.LU R56, [R1+0x24] ;  /* 0x0000240001387983 */ /* 0x000ee20000300800 */
[----:B------:R-:W-:-:S03]  /*4440*/  @!P4 IMAD.MOV R48, RZ, RZ, -R48 ;  /* 0x000000ffff30c224 */ /* 0x000fc600078e0a30 */
[----:B------:R-:W4:Y:S01]  /*4450*/  LDL.LU R54, [R1+0x28] ;  /* 0x0000280001367983 */ /* 0x000f220000300800 */
[C---:B------:R-:W-:Y:S01]  /*4460*/  IMAD R5, R4.reuse, R24, R5 ;  /* 0x0000001804057224 */ /* 0x040fe200078e0205 */
[----:B------:R-:W-:Y:S01]  /*4470*/  ISETP.GT.U32.AND P4, PT, R4, R53, PT ;  /* 0x000000350400720c */ /* 0x000fe20003f84070 */
[----:B------:R-:W-:-:S04]  /*4480*/  IMAD.HI.U32 R24, R19, R2, RZ ;  /* 0x0000000213187227 */ /* 0x000fc800078e00ff */
[----:B------:R-:W-:Y:S02]  /*4490*/  IMAD.MOV R24, RZ, RZ, -R24 ;  /* 0x000000ffff187224 */ /* 0x000fe400078e0a18 */
[----:B------:R-:W-:Y:S02]  /*44a0*/  @!P1 IMAD.MOV R49, RZ, RZ, -R49 ;  /* 0x000000ffff319224 */ /* 0x000fe400078e0a31 */
[C---:B------:R-:W-:Y:S01]  /*44b0*/  IMAD R2, R4.reuse, R24, R2 ;  /* 0x0000001804027224 */ /* 0x040fe200078e0202 */
[----:B------:R-:W-:-:S03]  /*44c0*/  ISETP.GT.U32.AND P1, PT, R4, R6, PT ;  /* 0x000000060400720c */ /* 0x000fc60003f24070 */
[----:B------:R-:W-:Y:S01]  /*44d0*/  @!P4 IMAD.IADD R53, R53, 0x1, -R4 ;  /* 0x000000013535c824 */ /* 0x000fe200078e0a04 */
[----:B------:R-:W-:Y:S02]  /*44e0*/  ISETP.GT.U32.AND P4, PT, R4, R2, PT ;  /* 0x000000020400720c */ /* 0x000fe40003f84070 */
[----:B------:R-:W-:Y:S02]  /*44f0*/  IABS R9, R55 ;  /* 0x0000003700097213 */ /* 0x000fe40000000000 */
[----:B------:R-:W-:-:S05]  /*4500*/  IABS R29, R3 ;  /* 0x00000003001d7213 */ /* 0x000fca0000000000 */
[--C-:B------:R-:W-:Y:S01]  /*4510*/  @!P1 IMAD.IADD R6, R6, 0x1, -R4.reuse ;  /* 0x0000000106069824 */ /* 0x100fe200078e0a04 */
[----:B------:R-:W-:Y:S02]  /*4520*/  ISETP.GE.AND P1, PT, R55, RZ, PT ;  /* 0x000000ff3700720c */ /* 0x000fe40003f26270 */
[----:B------:R-:W3:Y:S01]  /*4530*/  LDL.LU R55, [R1+0x30] ;  /* 0x0000300001377983 */ /* 0x000ee20000300800 */
[----:B------:R-:W-:Y:S01]  /*4540*/  @!P4 IMAD.IADD R2, R2, 0x1, -R4 ;  /* 0x000000010202c824 */ /* 0x000fe200078e0a04 */
[----:B------:R-:W-:Y:S02]  /*4550*/  ISETP.GE.AND P4, PT, R3, RZ, PT ;  /* 0x000000ff0300720c */ /* 0x000fe40003f86270 */
[----:B------:R-:W3:Y:S01]  /*4560*/  LDL.LU R3, [R1+0x34] ;  /* 0x0000340001037983 */ /* 0x000ee20000300800 */
[----:B------:R-:W-:Y:S01]  /*4570*/  @!P0 IMAD.MOV R47, RZ, RZ, -R47 ;  /* 0x000000ffff2f8224 */ /* 0x000fe200078e0a2f */
[----:B------:R-:W-:Y:S01]  /*4580*/  ISETP.GT.U32.AND P0, PT, R4, R14, PT ;  /* 0x0000000e0400720c */ /* 0x000fe20003f04070 */
[----:B------:R-:W-:Y:S01]  /*4590*/  IMAD.HI.U32 R34, R19, R9, RZ ;  /* 0x0000000913227227 */ /* 0x000fe200078e00ff */
[----:B------:R-:W-:-:S11]  /*45a0*/  ISETP.GE.AND P2, PT, R52, RZ, PT ;  /* 0x000000ff3400720c */ /* 0x000fd60003f46270 */
[----:B------:R-:W-:Y:S01]  /*45b0*/  @!P0 IMAD.IADD R14, R14, 0x1, -R4 ;  /* 0x000000010e0e8824 */ /* 0x000fe200078e0a04 */
[----:B------:R-:W-:Y:S01]  /*45c0*/  ISETP.GE.AND P0, PT, R60, RZ, PT ;  /* 0x000000ff3c00720c */ /* 0x000fe20003f06270 */
[----:B------:R-:W-:Y:S01]  /*45d0*/  IMAD.MOV R34, RZ, RZ, -R34 ;  /* 0x000000ffff227224 */ /* 0x000fe200078e0a22 */
[----:B------:R-:W-:-:S03]  /*45e0*/  ISETP.GT.U32.AND P6, PT, R4, R5, PT ;  /* 0x000000050400720c */ /* 0x000fc60003fc4070 */
[----:B------:R-:W-:-:S08]  /*45f0*/  IMAD R9, R4, R34, R9 ;  /* 0x0000002204097224 */ /* 0x000fd000078e0209 */
[----:B------:R-:W-:Y:S01]  /*4600*/  @!P0 IMAD.MOV R53, RZ, RZ, -R53 ;  /* 0x000000ffff358224 */ /* 0x000fe200078e0a35 */
[----:B------:R-:W-:Y:S02]  /*4610*/  ISETP.GE.AND P0, PT, R57, RZ, PT ;  /* 0x000000ff3900720c */ /* 0x000fe40003f06270 */
[----:B------:R-:W3:Y:S01]  /*4620*/  LDL.LU R57, [R1+0x38] ;  /* 0x0000380001397983 */ /* 0x000ee20000300800 */
[----:B------:R-:W-:Y:S01]  /*4630*/  @!P2 IMAD.MOV R50, RZ, RZ, -R50 ;  /* 0x000000ffff32a224 */ /* 0x000fe200078e0a32 */
[----:B------:R-:W-:Y:S01]  /*4640*/  ISETP.GT.U32.AND P2, PT, R4, R9, PT ;  /* 0x000000090400720c */ /* 0x000fe20003f44070 */
[----:B------:R-:W-:Y:S02]  /*4650*/  @!P6 IMAD.IADD R5, R5, 0x1, -R4 ;  /* 0x000000010505e824 */ /* 0x000fe400078e0a04 */
[----:B------:R-:W-:-:S03]  /*4660*/  IMAD.HI.U32 R34, R19, R29, RZ ;  /* 0x0000001d13227227 */ /* 0x000fc600078e00ff */
[----:B------:R-:W-:Y:S01]  /*4670*/  ISETP.GT.U32.AND P6, PT, R4, R5, PT ;  /* 0x000000050400720c */ /* 0x000fe20003fc4070 */
[----:B------:R-:W-:Y:S02]  /*4680*/  IMAD.MOV R34, RZ, RZ, -R34 ;  /* 0x000000ffff227224 */ /* 0x000fe400078e0a22 */
[----:B------:R-:W-:-:S04]  /*4690*/  IMAD.MOV.U32 R52, RZ, RZ, R14 ;  /* 0x000000ffff347224 */ /* 0x000fc800078e000e */
[----:B------:R-:W-:Y:S02]  /*46a0*/  @!P2 IMAD.IADD R9, R9, 0x1, -R4 ;  /* 0x000000010909a824 */ /* 0x000fe400078e0a04 */
[----:B------:R-:W-:-:S03]  /*46b0*/  IMAD R14, R4, R34, R29 ;  /* 0x00000022040e7224 */ /* 0x000fc600078e021d */
[C---:B------:R-:W-:Y:S01]  /*46c0*/  ISETP.GT.U32.AND P2, PT, R4.reuse, R9, PT ;  /* 0x000000090400720c */ /* 0x040fe20003f44070 */
[----:B------:R-:W-:Y:S01]  /*46d0*/  @!P6 IMAD.IADD R5, R5, 0x1, -R4 ;  /* 0x000000010505e824 */ /* 0x000fe200078e0a04 */
[----:B------:R-:W-:Y:S01]  /*46e0*/  ISETP.GT.U32.AND P6, PT, R4, R14, PT ;  /* 0x0000000e0400720c */ /* 0x000fe20003fc4070 */
[----:B------:R-:W-:Y:S01]  /*46f0*/  @!P3 IMAD.MOV R52, RZ, RZ, -R52 ;  /* 0x000000ffff34b224 */ /* 0x000fe200078e0a34 */
[----:B------:R-:W-:Y:S01]  /*4700*/  ISETP.GE.AND P3, PT, R0, RZ, PT ;  /* 0x000000ff0000720c */ /* 0x000fe20003f66270 */
[----:B0-----:R-:W-:Y:S01]  /*4710*/  IMAD.MOV.U32 R7, RZ, RZ, R6 ;  /* 0x000000ffff077224 */ /* 0x001fe200078e0006 */
[----:B------:R-:W3:Y:S03]  /*4720*/  LDL.LU R0, [R1+0x3c] ;  /* 0x00003c0001007983 */ /* 0x000ee60000300800 */
[----:B------:R-:W-:Y:S01]  /*4730*/  @!P5 IMAD.MOV R7, RZ, RZ, -R7 ;  /* 0x000000ffff07d224 */ /* 0x000fe200078e0a07 */
[----:B------:R-:W-:-:S03]  /*4740*/  ISETP.GT.U32.AND P5, PT, R4, R2, PT ;  /* 0x000000020400720c */ /* 0x000fc60003fa4070 */
[--C-:B------:R-:W-:Y:S01]  /*4750*/  @!P2 IMAD.IADD R9, R9, 0x1, -R4.reuse ;  /* 0x000000010909a824 */ /* 0x100fe200078e0a04 */
[----:B------:R0:W-:Y:S01]  /*4760*/  STL [R1+0x2c], R7 ;  /* 0x00002c0701007387 */ /* 0x0001e20000100800 */
[----:B------:R-:W-:Y:S02]  /*4770*/  @!P6 IMAD.IADD R14, R14, 0x1, -R4 ;  /* 0x000000010e0ee824 */ /* 0x000fe400078e0a04 */
[----:B------:R-:W-:Y:S02]  /*4780*/  @!P3 IMAD.MOV R5, RZ, RZ, -R5 ;  /* 0x000000ffff05b224 */ /* 0x000fe400078e0a05 */
[----:B0-----:R-:W-:Y:S01]  /*4790*/  IMAD.MOV.U32 R7, RZ, RZ, R9 ;  /* 0x000000ffff077224 */ /* 0x001fe200078e0009 */
[----:B------:R-:W-:-:S03]  /*47a0*/  ISETP.GT.U32.AND P6, PT, R4, R14, PT ;  /* 0x0000000e0400720c */ /* 0x000fc60003fc4070 */
[----:B------:R-:W-:Y:S01]  /*47b0*/  @!P1 IMAD.MOV R7, RZ, RZ, -R7 ;  /* 0x000000ffff079224 */ /* 0x000fe200078e0a07 */
[----:B------:R-:W-:Y:S01]  /*47c0*/  STL [R1+0x5c], R5 ;  /* 0x00005c0501007387 */ /* 0x000fe20000100800 */
[----:B------:R-:W-:-:S03]  /*47d0*/  @!P5 IMAD.IADD R2, R2, 0x1, -R4 ;  /* 0x000000010202d824 */ /* 0x000fc600078e0a04 */
[----:B------:R0:W-:Y:S04]  /*47e0*/  STL [R1+0x194], R7 ;  /* 0x0001940701007387 */ /* 0x0001e80000100800 */
[----:B------:R-:W3:Y:S01]  /*47f0*/  LDL.LU R59, [R1+0x440] ;  /* 0x00044000013b7983 */ /* 0x000ee20000300800 */
[----:B0-----:R-:W-:Y:S02]  /*4800*/  IMAD.MOV.U32 R7, RZ, RZ, R2 ;  /* 0x000000ffff077224 */ /* 0x001fe400078e0002 */
[----:B------:R-:W-:Y:S02]  /*4810*/  @!P6 IMAD.IADD R14, R14, 0x1, -R4 ;  /* 0x000000010e0ee824 */ /* 0x000fe400078e0a04 */
[----:B------:R-:W-:Y:S01]  /*4820*/  @!P0 IMAD.MOV R7, RZ, RZ, -R7 ;  /* 0x000000ffff078224 */ /* 0x000fe200078e0a07 */
[----:B--2---:R-:W-:-:S05]  /*4830*/  IABS R24, R61 ;  /* 0x0000003d00187213 */ /* 0x004fca0000000000 */
[----:B------:R-:W-:-:S04]  /*4840*/  IMAD.HI.U32 R41, R19, R24, RZ ;  /* 0x0000001813297227 */ /* 0x000fc800078e00ff */
[----:B------:R-:W-:-:S04]  /*4850*/  IMAD.MOV R41, RZ, RZ, -R41 ;  /* 0x000000ffff297224 */ /* 0x000fc800078e0a29 */
[----:B------:R-:W-:-:S05]  /*4860*/  IMAD R41, R4, R41, R24 ;  /* 0x0000002904297224 */ /* 0x000fca00078e0218 */
[----:B------:R-:W-:Y:S02]  /*4870*/  ISETP.GT.U32.AND P2, PT, R4, R41, PT ;  /* 0x000000290400720c */ /* 0x000fe40003f44070 */
[----:B----4-:R-:W-:Y:S02]  /*4880*/  IABS R39, R54 ;  /* 0x0000003600277213 */ /* 0x010fe40000000000 */
[----:B------:R-:W-:Y:S02]  /*4890*/  ISETP.GE.AND P5, PT, R54, RZ, PT ;  /* 0x000000ff3600720c */ /* 0x000fe40003fa6270 */
[----:B------:R-:W2:Y:S01]  /*48a0*/  LDL.LU R54, [R1+0x44c] ;  /* 0x00044c0001367983 */ /* 0x000ea20000300800 */
[----:B------:R-:W-:-:S04]  /*48b0*/  IMAD.HI.U32 R5, R19, R39, RZ ;  /* 0x0000002713057227 */ /* 0x000fc800078e00ff */
[----:B------:R-:W-:Y:S01]  /*48c0*/  IMAD.MOV R5, RZ, RZ, -R5 ;  /* 0x000000ffff057224 */ /* 0x000fe200078e0a05 */
[----:B------:R0:W-:Y:S03]  /*48d0*/  STL [R1+0x19c], R7 ;  /* 0x00019c0701007387 */ /* 0x0001e60000100800 */
[----:B------:R-:W-:Y:S02]  /*48e0*/  IMAD R39, R4, R5, R39 ;  /* 0x0000000504277224 */ /* 0x000fe400078e0227 */
[----:B0-----:R-:W-:-:S04]  /*48f0*/  IMAD.MOV.U32 R7, RZ, RZ, R14 ;  /* 0x000000ffff077224 */ /* 0x001fc800078e000e */
[----:B------:R-:W-:Y:S01]  /*4900*/  @!P4 IMAD.MOV R7, RZ, RZ, -R7 ;  /* 0x000000ffff07c224 */ /* 0x000fe200078e0a07 */
[----:B------:R-:W-:Y:S01]  /*4910*/  ISETP.GT.U32.AND P4, PT, R4, R39, PT ;  /* 0x000000270400720c */ /* 0x000fe20003f84070 */
[----:B------:R-:W-:Y:S01]  /*4920*/  @!P2 IMAD.IADD R41, R41, 0x1, -R4 ;  /* 0x000000012929a824 */ /* 0x000fe200078e0a04 */
[----:B---3--:R-:W-:Y:S02]  /*4930*/  ISETP.GE.AND P2, PT, R55, RZ, PT ;  /* 0x000000ff3700720c */ /* 0x008fe40003f46270 */
[----:B------:R-:W-:Y:S02]  /*4940*/  IABS R9, R55 ;  /* 0x0000003700097213 */ /* 0x000fe40000000000 */
[----:B------:R-:W3:Y:S01]  /*4950*/  LDL.LU R55, [R1+0x450] ;  /* 0x0004500001377983 */ /* 0x000ee20000300800 */
[----:B------:R-:W-:-:S03]  /*4960*/  IABS R5, R3 ;  /* 0x0000000300057213 */ /* 0x000fc60000000000 */
[----:B------:R0:W-:Y:S03]  /*4970*/  STL [R1+0x1a0], R7 ;  /* 0x0001a00701007387 */ /* 0x0001e60000100800 */
[----:B------:R-:W-:Y:S01]  /*4980*/  @!P4 IMAD.IADD R39, R39, 0x1, -R4 ;  /* 0x000000012727c824 */ /* 0x000fe200078e0a04 */
[----:B------:R-:W-:Y:S02]  /*4990*/  ISETP.GE.AND P4, PT, R3, RZ, PT ;  /* 0x000000ff0300720c */ /* 0x000fe40003f86270 */
[----:B------:R-:W4:Y:S01]  /*49a0*/  LDL.LU R3, [R1+0x454] ;  /* 0x0004540001037983 */ /* 0x000f220000300800 */
[----:B------:R-:W-:-:S05]  /*49b0*/  IABS R29, R56 ;  /* 0x00000038001d7213 */ /* 0x000fca0000000000 */
[----:B------:R-:W-:-:S04]  /*49c0*/  IMAD.HI.U32 R6, R19, R29, RZ ;  /* 0x0000001d13067227 */ /* 0x000fc800078e00ff */
[----:B------:R-:W-:-:S04]  /*49d0*/  IMAD.MOV R6, RZ, RZ, -R6 ;  /* 0x000000ffff067224 */ /* 0x000fc800078e0a06 */
[----:B------:R-:W-:-:S05]  /*49e0*/  IMAD R29, R4, R6, R29 ;  /* 0x00000006041d7224 */ /* 0x000fca00078e021d */
[C---:B------:R-:W-:Y:S02]  /*49f0*/  ISETP.GT.U32.AND P6, PT, R4.reuse, R29, PT ;  /* 0x0000001d0400720c */ /* 0x040fe40003fc4070 */
[----:B------:R-:W-:Y:S01]  /*4a00*/  ISETP.GT.U32.AND P0, PT, R4, R41, PT ;  /* 0x000000290400720c */ /* 0x000fe20003f04070 */
[----:B------:R-:W-:-:S04]  /*4a10*/  IMAD.HI.U32 R24, R19, R9, RZ ;  /* 0x0000000913187227 */ /* 0x000fc800078e00ff */
[----:B------:R-:W-:-:S06]  /*4a20*/  IMAD.HI.U32 R2, R19, R5, RZ ;  /* 0x0000000513027227 */ /* 0x000fcc00078e00ff */
[----:B------:R-:W-:-:S05]  /*4a30*/  @!P6 IMAD.IADD R29, R29, 0x1, -R4 ;  /* 0x000000011d1de824 */ /* 0x000fca00078e0a04 */
[C---:B------:R-:W-:Y:S01]  /*4a40*/  ISETP.GT.U32.AND P6, PT, R4.reuse, R29, PT ;  /* 0x0000001d0400720c */ /* 0x040fe20003fc4070 */
[----:B------:R-:W-:Y:S01]  /*4a50*/  IMAD.MOV R14, RZ, RZ, -R24 ;  /* 0x000000ffff0e7224 */ /* 0x000fe200078e0a18 */
[----:B------:R-:W-:Y:S01]  /*4a60*/  ISETP.GE.AND P3, PT, R61, RZ, PT ;  /* 0x000000ff3d00720c */ /* 0x000fe20003f66270 */
[----:B------:R-:W-:Y:S02]  /*4a70*/  IMAD.MOV R2, RZ, RZ, -R2 ;  /* 0x000000ffff027224 */ /* 0x000fe400078e0a02 */
[C---:B------:R-:W-:Y:S02]  /*4a80*/  IMAD R9, R4.reuse, R14, R9 ;  /* 0x0000000e04097224 */ /* 0x040fe400078e0209 */
[C---:B------:R-:W-:Y:S01]  /*4a90*/  IMAD R5, R4.reuse, R2, R5 ;  /* 0x0000000204057224 */ /* 0x040fe200078e0205 */
[----:B------:R-:W-:Y:S01]  /*4aa0*/  IABS R6, R57 ;  /* 0x0000003900067213 */ /* 0x000fe20000000000 */
[----:B------:R-:W-:Y:S01]  /*4ab0*/  @!P0 IMAD.IADD R41, R41, 0x1, -R4 ;  /* 0x0000000129298824 */ /* 0x000fe200078e0a04 */
[----:B------:R-:W-:-:S03]  /*4ac0*/  ISETP.GT.U32.AND P0, PT, R4, R9, PT ;  /* 0x000000090400720c */ /* 0x000fc60003f04070 */
[----:B------:R-:W-:Y:S01]  /*4ad0*/  @!P6 IMAD.IADD R29, R29, 0x1, -R4 ;  /* 0x000000011d1de824 */ /* 0x000fe200078e0a04 */
[----:B------:R-:W-:Y:S01]  /*4ae0*/  ISETP.GT.U32.AND P6, PT, R4, R5, PT ;  /* 0x000000050400720c */ /* 0x000fe20003fc4070 */
[----:B0-----:R-:W-:Y:S01]  /*4af0*/  IMAD.MOV.U32 R7, RZ, RZ, R41 ;  /* 0x000000ffff077224 */ /* 0x001fe200078e0029 */
[----:B------:R-:W-:Y:S01]  /*4b00*/  ISETP.GE.AND P1, PT, R56, RZ, PT ;  /* 0x000000ff3800720c */ /* 0x000fe20003f26270 */
[----:B------:R-:W-:-:S04]  /*4b10*/  IMAD.HI.U32 R24, R19, R6, RZ ;  /* 0x0000000613187227 */ /* 0x000fc800078e00ff */
[----:B------:R-:W-:Y:S02]  /*4b20*/  @!P3 IMAD.MOV R7, RZ, RZ, -R7 ;  /* 0x000000ffff07b224 */ /* 0x000fe400078e0a07 */
[----:B------:R-:W-:-:S03]  /*4b30*/  IMAD.MOV R24, RZ, RZ, -R24 ;  /* 0x000000ffff187224 */ /* 0x000fc600078e0a18 */
[----:B------:R0:W-:Y:S01]  /*4b40*/  STL [R1+0x1b0], R7 ;  /* 0x0001b00701007387 */ /* 0x0001e20000100800 */
[C---:B------:R-:W-:Y:S02]  /*4b50*/  IMAD R6, R4.reuse, R24, R6 ;  /* 0x0000001804067224 */ /* 0x040fe400078e0206 */
[--C-:B------:R-:W-:Y:S01]  /*4b60*/  @!P0 IMAD.IADD R9, R9, 0x1, -R4.reuse ;  /* 0x0000000109098824 */ /* 0x100fe200078e0a04 */
[----:B------:R-:W-:Y:S01]  /*4b70*/  ISETP.GT.U32.AND P0, PT, R4, R39, PT ;  /* 0x000000270400720c */ /* 0x000fe20003f04070 */
[----:B------:R-:W-:Y:S01]  /*4b80*/  @!P6 IMAD.IADD R5, R5, 0x1, -R4 ;  /* 0x000000010505e824 */ /* 0x000fe200078e0a04 */
[----:B------:R-:W3:Y:S01]  /*4b90*/  LDL.LU R61, [R1+0x458] ;  /* 0x00045800013d7983 */ /* 0x000ee20000300800 */
[----:B0-----:R-:W-:-:S03]  /*4ba0*/  IMAD.MOV.U32 R7, RZ, RZ, R29 ;  /* 0x000000ffff077224 */ /* 0x001fc600078e001d */
[C---:B------:R-:W-:Y:S01]  /*4bb0*/  ISETP.GT.U32.AND P3, PT, R4.reuse, R5, PT ;  /* 0x000000050400720c */ /* 0x040fe20003f64070 */
[----:B------:R-:W-:Y:S01]  /*4bc0*/  @!P1 IMAD.MOV R7, RZ, RZ, -R7 ;  /* 0x000000ffff079224 */ /* 0x000fe200078e0a07 */
[C---:B------:R-:W-:Y:S02]  /*4bd0*/  ISETP.GT.U32.AND P1, PT, R4.reuse, R6, PT ;  /* 0x000000060400720c */ /* 0x040fe40003f24070 */
[----:B------:R-:W-:-:S03]  /*4be0*/  ISETP.GT.U32.AND P6, PT, R4, R9, PT ;  /* 0x000000090400720c */ /* 0x000fc60003fc4070 */
[--C-:B------:R-:W-:Y:S01]  /*4bf0*/  @!P0 IMAD.IADD R39, R39, 0x1, -R4.reuse ;  /* 0x0000000127278824 */ /* 0x100fe200078e0a04 */
[----:B------:R-:W-:Y:S01]  /*4c00*/  IABS R34, R0 ;  /* 0x0000000000227213 */ /* 0x000fe20000000000 */
[----:B------:R0:W-:Y:S04]  /*4c10*/  STL [R1+0x1b4], R7 ;  /* 0x0001b40701007387 */ /* 0x0001e80000100800 */
[--C-:B------:R-:W-:Y:S01]  /*4c20*/  @!P3 IMAD.IADD R5, R5, 0x1, -R4.reuse ;  /* 0x000000010505b824 */ /* 0x100fe200078e0a04 */
[----:B------:R-:W-:Y:S02]  /*4c30*/  ISETP.GE.AND P3, PT, R57, RZ, PT ;  /* 0x000000ff3900720c */ /* 0x000fe40003f66270 */
[----:B------:R-:W3:Y:S01]  /*4c40*/  LDL.LU R57, [R1+0x45c] ;  /* 0x00045c0001397983 */ /* 0x000ee20000300800 */
[--C-:B------:R-:W-:Y:S01]  /*4c50*/  @!P1 IMAD.IADD R6, R6, 0x1, -R4.reuse ;  /* 0x0000000106069824 */ /* 0x100fe200078e0a04 */
[----:B------:R-:W-:Y:S01]  /*4c60*/  ISETP.GE.AND P1, PT, R0, RZ, PT ;  /* 0x000000ff0000720c */ /* 0x000fe20003f26270 */
[----:B------:R-:W-:Y:S01]  /*4c70*/  IMAD.MOV.U32 R0, RZ, RZ, R39 ;  /* 0x000000ffff007224 */ /* 0x000fe200078e0027 */
[----:B------:R-:W3:Y:S01]  /*4c80*/  LDL.LU R56, [R1+0x460] ;  /* 0x0004600001387983 */ /* 0x000ee20000300800 */
[----:B------:R-:W-:-:S02]  /*4c90*/  @!P6 IMAD.IADD R9, R9, 0x1, -R4 ;  /* 0x000000010909e824 */ /* 0x000fc400078e0a04 */
[----:B------:R-:W-:Y:S02]  /*4ca0*/  @!P5 IMAD.MOV R0, RZ, RZ, -R0 ;  /* 0x000000ffff00d224 */ /* 0x000fe400078e0a00 */
[----:B0-----:R-:W-:-:S03]  /*4cb0*/  IMAD.MOV.U32 R7, RZ, RZ, R9 ;  /* 0x000000ffff077224 */ /* 0x001fc600078e0009 */
[----:B------:R0:W-:Y:S01]  /*4cc0*/  STL [R1+0x1b8], R0 ;  /* 0x0001b80001007387 */ /* 0x0001e20000100800 */
[----:B------:R-:W-:Y:S02]  /*4cd0*/  @!P2 IMAD.MOV R7, RZ, RZ, -R7 ;  /* 0x000000ffff07a224 */ /* 0x000fe400078e0a07 */
[----:B0-----:R-:W-:-:S04]  /*4ce0*/  IMAD.MOV.U32 R0, RZ, RZ, R5 ;  /* 0x000000ffff007224 */ /* 0x001fc800078e0005 */
[----:B------:R-:W-:Y:S01]  /*4cf0*/  @!P4 IMAD.MOV R0, RZ, RZ, -R0 ;  /* 0x000000ffff00c224 */ /* 0x000fe200078e0a00 */
[----:B------:R-:W-:Y:S04]  /*4d00*/  STL [R1+0x1c0], R7 ;  /* 0x0001c00701007387 */ /* 0x000fe80000100800 */
[----:B------:R0:W-:Y:S04]  /*4d10*/  STL [R1+0x1c8], R0 ;  /* 0x0001c80001007387 */ /* 0x0001e80000100800 */
[----:B0-----:R-:W3:Y:S01]  /*4d20*/  LDL.LU R0, [R1+0x464] ;  /* 0x0004640001007983 */ /* 0x001ee20000300800 */
[----:B--2---:R-:W-:-:S05]  /*4d30*/  IABS R24, R54 ;  /* 0x0000003600187213 */ /* 0x004fca0000000000 */
[----:B------:R-:W-:-:S04]  /*4d40*/  IMAD.HI.U32 R29, R19, R24, RZ ;  /* 0x00000018131d7227 */ /* 0x000fc800078e00ff */
[----:B------:R-:W-:-:S04]  /*4d50*/  IMAD.MOV R29, RZ, RZ, -R29 ;  /* 0x000000ffff1d7224 */ /* 0x000fc800078e0a1d */
[----:B------:R-:W-:-:S05]  /*4d60*/  IMAD R24, R4, R29, R24 ;  /* 0x0000001d04187224 */ /* 0x000fca00078e0218 */
[----:B------:R-:W-:-:S13]  /*4d70*/  ISETP.GT.U32.AND P4, PT, R4, R24, PT ;  /* 0x000000180400720c */ /* 0x000fda0003f84070 */
[----:B------:R-:W-:Y:S01]  /*4d80*/  @!P4 IMAD.IADD R24, R24, 0x1, -R4 ;  /* 0x000000011818c824 */ /* 0x000fe200078e0a04 */
[----:B----4-:R-:W-:Y:S02]  /*4d90*/  IABS R29, R3 ;  /* 0x00000003001d7213 */ /* 0x010fe40000000000 */
[----:B------:R-:W-:Y:S02]  /*4da0*/  ISETP.GE.AND P4, PT, R3, RZ, PT ;  /* 0x000000ff0300720c */ /* 0x000fe40003f86270 */
[----:B------:R-:W2:Y:S01]  /*4db0*/  LDL.LU R3, [R1+0x468] ;  /* 0x0004680001037983 */ /* 0x000ea20000300800 */
[----:B------:R-:W-:Y:S01]  /*4dc0*/  IMAD.HI.U32 R2, R19, R34, RZ ;  /* 0x0000002213027227 */ /* 0x000fe200078e00ff */
[----:B------:R-:W-:-:S03]  /*4dd0*/  IABS R14, R59 ;  /* 0x0000003b000e7213 */ /* 0x000fc60000000000 */
[----:B------:R-:W-:-:S04]  /*4de0*/  IMAD.MOV R2, RZ, RZ, -R2 ;  /* 0x000000ffff027224 */ /* 0x000fc800078e0a02 */
[----:B------:R-:W-:Y:S02]  /*4df0*/  IMAD R34, R4, R2, R34 ;  /* 0x0000000204227224 */ /* 0x000fe400078e0222 */
[----:B------:R-:W-:-:S03]  /*4e00*/  IMAD.HI.U32 R2, R19, R14, RZ ;  /* 0x0000000e13027227 */ /* 0x000fc600078e00ff */
[----:B------:R-:W-:Y:S01]  /*4e10*/  ISETP.GT.U32.AND P0, PT, R4, R34, PT ;  /* 0x000000220400720c */ /* 0x000fe20003f04070 */
[----:B------:R-:W-:-:S04]  /*4e20*/  IMAD.MOV R2, RZ, RZ, -R2 ;  /* 0x000000ffff027224 */ /* 0x000fc800078e0a02 */
[----:B------:R-:W-:Y:S01]  /*4e30*/  IMAD R14, R4, R2, R14 ;  /* 0x00000002040e7224 */ /* 0x000fe200078e020e */
[----:B---3--:R-:W-:-:S04]  /*4e40*/  IABS R41, R55 ;  /* 0x0000003700297213 */ /* 0x008fc80000000000 */
[----:B------:R-:W-:-:S03]  /*4e50*/  ISETP.GT.U32.AND P6, PT, R4, R14, PT ;  /* 0x0000000e0400720c */ /* 0x000fc60003fc4070 */
[----:B------:R-:W-:Y:S02]  /*4e60*/  @!P0 IMAD.IADD R34, R34, 0x1, -R4 ;  /* 0x0000000122228824 */ /* 0x000fe400078e0a04 */
[----:B------:R-:W-:-:S03]  /*4e70*/  IMAD.HI.U32 R2, R19, R41, RZ ;  /* 0x0000002913027227 */ /* 0x000fc600078e00ff */
[----:B------:R-:W-:Y:S01]  /*4e80*/  ISETP.GT.U32.AND P5, PT, R4, R34, PT ;  /* 0x000000220400720c */ /* 0x000fe20003fa4070 */
[----:B------:R-:W-:-:S04]  /*4e90*/  IMAD.MOV R2, RZ, RZ, -R2 ;  /* 0x000000ffff027224 */ /* 0x000fc800078e0a02 */
[----:B------:R-:W-:Y:S01]  /*4ea0*/  @!P6 IMAD.IADD R14, R14, 0x1, -R4 ;  /* 0x000000010e0ee824 */ /* 0x000fe200078e0a04 */
[C---:B------:R-:W-:Y:S01]  /*4eb0*/  ISETP.GT.U32.AND P0, PT, R4.reuse, R6, PT ;  /* 0x000000060400720c */ /* 0x040fe20003f04070 */
[----:B------:R-:W-:-:S03]  /*4ec0*/  IMAD R41, R4, R2, R41 ;  /* 0x0000000204297224 */ /* 0x000fc600078e0229 */
[----:B------:R-:W-:-:S03]  /*4ed0*/  ISETP.GT.U32.AND P6, PT, R4, R14, PT ;  /* 0x0000000e0400720c */ /* 0x000fc60003fc4070 */
[----:B------:R-:W-:Y:S01]  /*4ee0*/  @!P5 IMAD.IADD R34, R34, 0x1, -R4 ;  /* 0x000000012222d824 */ /* 0x000fe200078e0a04 */
[----:B------:R-:W-:-:S05]  /*4ef0*/  ISETP.GT.U32.AND P5, PT, R4, R41, PT ;  /* 0x000000290400720c */ /* 0x000fca0003fa4070 */
[--C-:B------:R-:W-:Y:S01]  /*4f00*/  @!P0 IMAD.IADD R6, R6, 0x1, -R4.reuse ;  /* 0x0000000106068824 */ /* 0x100fe200078e0a04 */
[----:B------:R-:W-:Y:S02]  /*4f10*/  ISETP.GE.AND P0, PT, R54, RZ, PT ;  /* 0x000000ff3600720c */ /* 0x000fe40003f06270 */
[----:B------:R-:W3:Y:S01]  /*4f20*/  LDL.LU R54, [R1+0x46c] ;  /* 0x00046c0001367983 */ /* 0x000ee20000300800 */
[----:B------:R-:W-:Y:S01]  /*4f30*/  @!P6 IMAD.IADD R14, R14, 0x1, -R4 ;  /* 0x000000010e0ee824 */ /* 0x000fe200078e0a04 */
[----:B------:R-:W-:Y:S01]  /*4f40*/  ISETP.GE.AND P6, PT, R55, RZ, PT ;  /* 0x000000ff3700720c */ /* 0x000fe20003fc6270 */
[----:B------:R-:W-:Y:S01]  /*4f50*/  IMAD.MOV.U32 R8, RZ, RZ, R6 ;  /* 0x000000ffff087224 */ /* 0x000fe200078e0006 */
[----:B------:R-:W4:Y:S01]  /*4f60*/  LDL.LU R55, [R1+0x470] ;  /* 0x0004700001377983 */ /* 0x000f220000300800 */
[----:B------:R-:W-:Y:S01]  /*4f70*/  @!P5 IMAD.IADD R41, R41, 0x1, -R4 ;  /* 0x000000012929d824 */ /* 0x000fe200078e0a04 */
[----:B------:R-:W-:Y:S01]  /*4f80*/  ISETP.GE.AND P2, PT, R59, RZ, PT ;  /* 0x000000ff3b00720c */ /* 0x000fe20003f46270 */
[----:B------:R-:W-:-:S02]  /*4f90*/  IMAD.MOV.U32 R7, RZ, RZ, R34 ;  /* 0x000000ffff077224 */ /* 0x000fc400078e0022 */
[----:B------:R-:W-:Y:S01]  /*4fa0*/  IMAD.HI.U32 R2, R19, R29, RZ ;  /* 0x0000001d13027227 */ /* 0x000fe200078e00ff */
[----:B------:R-:W-:-:S03]  /*4fb0*/  IABS R39, R61 ;  /* 0x0000003d00277213 */ /* 0x000fc60000000000 */
[----:B------:R-:W-:Y:S01]  /*4fc0*/  @!P3 IMAD.MOV R8, RZ, RZ, -R8 ;  /* 0x000000ffff08b224 */ /* 0x000fe200078e0a08 */
[C---:B------:R-:W-:Y:S01]  /*4fd0*/  ISETP.GT.U32.AND P3, PT, R4.reuse, R41, PT ;  /* 0x000000290400720c */ /* 0x040fe20003f64070 */
[----:B------:R-:W-:Y:S02]  /*4fe0*/  @!P1 IMAD.MOV R7, RZ, RZ, -R7 ;  /* 0x000000ffff079224 */ /* 0x000fe400078e0a07 */
[----:B------:R-:W-:Y:S01]  /*4ff0*/  IMAD.MOV R2, RZ, RZ, -R2 ;  /* 0x000000ffff027224 */ /* 0x000fe200078e0a02 */
[----:B------:R-:W-:Y:S01]  /*5000*/  STL [R1+0x1ac], R8 ;  /* 0x0001ac0801007387 */ /* 0x000fe20000100800 */
[C---:B------:R-:W-:Y:S02]  /*5010*/  ISETP.GT.U32.AND P5, PT, R4.reuse, R24, PT ;  /* 0x000000180400720c */ /* 0x040fe40003fa4070 */
[----:B------:R-:W-:Y:S01]  /*5020*/  IMAD R29, R4, R2, R29 ;  /* 0x00000002041d7224 */ /* 0x000fe200078e021d */
[----:B------:R0:W-:Y:S01]  /*5030*/  STL [R1+0x1a8], R7 ;  /* 0x0001a80701007387 */ /* 0x0001e20000100800 */
[----:B------:R-:W-:-:S04]  /*5040*/  IMAD.HI.U32 R2, R19, R39, RZ ;  /* 0x0000002713027227 */ /* 0x000fc800078e00ff */
[----:B------:R-:W-:Y:S02]  /*5050*/  IMAD.MOV R2, RZ, RZ, -R2 ;  /* 0x000000ffff027224 */ /* 0x000fe400078e0a02 */
[----:B0-----:R-:W-:-:S04]  /*5060*/  IMAD.MOV.U32 R7, RZ, RZ, R14 ;  /* 0x000000ffff077224 */ /* 0x001fc800078e000e */
[----:B------:R-:W-:Y:S01]  /*5070*/  @!P2 IMAD.MOV R7, RZ, RZ, -R7 ;  /* 0x000000ffff07a224 */ /* 0x000fe200078e0a07 */
[----:B------:R-:W-:Y:S01]  /*5080*/  IABS R9, R57 ;  /* 0x0000003900097213 */ /* 0x000fe20000000000 */
[----:B------:R-:W-:Y:S02]  /*5090*/  IMAD R39, R4, R2, R39 ;  /* 0x0000000204277224 */ /* 0x000fe400078e0227 */
[--C-:B------:R-:W-:Y:S01]  /*50a0*/  @!P3 IMAD.IADD R41, R41, 0x1, -R4.reuse ;  /* 0x000000012929b824 */ /* 0x100fe200078e0a04 */
[----:B------:R0:W-:Y:S01]  /*50b0*/  STL [R1+0x1a4], R7 ;  /* 0x0001a40701007387 */ /* 0x0001e20000100800 */
[----:B------:R-:W-:Y:S01]  /*50c0*/  ISETP.GE.AND P3, PT, R57, RZ, PT ;  /* 0x000000ff3900720c */ /* 0x000fe20003f66270 */
[----:B------:R-:W-:Y:S02]  /*50d0*/  @!P5 IMAD.IADD R24, R24, 0x1, -R4 ;  /* 0x000000011818d824 */ /* 0x000fe400078e0a04 */
[----:B------:R-:W4:Y:S01]  /*50e0*/  LDL.LU R57, [R1+0x474] ;  /* 0x0004740001397983 */ /* 0x000f220000300800 */
[----:B------:R-:W-:-:S02]  /*50f0*/  ISETP.GT.U32.AND P5, PT, R4, R39, PT ;  /* 0x000000270400720c */ /* 0x000fc40003fa4070 */
[----:B------:R-:W-:Y:S01]  /*5100*/  ISETP.GT.U32.AND P1, PT, R4, R29, PT ;  /* 0x0000001d0400720c */ /* 0x000fe20003f24070 */
[----:B------:R-:W-:-:S04]  /*5110*/  IMAD.HI.U32 R6, R19, R9, RZ ;  /* 0x0000000913067227 */ /* 0x000fc800078e00ff */
[----:B0-----:R-:W-:Y:S02]  /*5120*/  IMAD.MOV.U32 R7, RZ, RZ, R24 ;  /* 0x000000ffff077224 */ /* 0x001fe400078e0018 */
[----:B------:R-:W-:Y:S02]  /*5130*/  IMAD.MOV R6, RZ, RZ, -R6 ;  /* 0x000000ffff067224 */ /* 0x000fe400078e0a06 */
[----:B------:R-:W-:Y:S02]  /*5140*/  @!P0 IMAD.MOV R7, RZ, RZ, -R7 ;  /* 0x000000ffff078224 */ /* 0x000fe400078e0a07 */
[----:B------:R-:W-:Y:S02]  /*5150*/  IMAD R9, R4, R6, R9 ;  /* 0x0000000604097224 */ /* 0x000fe400078e0209 */
[--C-:B------:R-:W-:Y:S01]  /*5160*/  @!P5 IMAD.IADD R39, R39, 0x1, -R4.reuse ;  /* 0x000000012727d824 */ /* 0x100fe200078e0a04 */
[----:B------:R0:W-:Y:S01]  /*5170*/  STL [R1+0x198], R7 ;  /* 0x0001980701007387 */ /* 0x0001e20000100800 */
[----:B------:R-:W-:-:S03]  /*5180*/  @!P1 IMAD.IADD R29, R29, 0x1, -R4 ;  /* 0x000000011d1d9824 */ /* 0x000fc600078e0a04 */
[C---:B------:R-:W-:Y:S01]  /*5190*/  ISETP.GT.U32.AND P0, PT, R4.reuse, R39, PT ;  /* 0x000000270400720c */ /* 0x040fe20003f04070 */
[----:B0-----:R-:W-:Y:S01]  /*51a0*/  IMAD.MOV.U32 R7, RZ, RZ, R41 ;  /* 0x000000ffff077224 */ /* 0x001fe200078e0029 */
[----:B------:R-:W-:Y:S02]  /*51b0*/  IABS R6, R0 ;  /* 0x0000000000067213 */ /* 0x000fe40000000000 */
[----:B------:R-:W-:Y:S01]  /*51c0*/  ISETP.GT.U32.AND P5, PT, R4, R29, PT ;  /* 0x0000001d0400720c */ /* 0x000fe20003fa4070 */
[----:B------:R-:W-:Y:S02]  /*51d0*/  @!P6 IMAD.MOV R7, RZ, RZ, -R7 ;  /* 0x000000ffff07e224 */ /* 0x000fe400078e0a07 */
[----:B------:R-:W-:Y:S01]  /*51e0*/  IMAD.HI.U32 R44, R19, R6, RZ ;  /* 0x00000006132c7227 */ /* 0x000fe200078e00ff */
[----:B------:R-:W-:Y:S02]  /*51f0*/  ISETP.GE.AND P2, PT, R61, RZ, PT ;  /* 0x000000ff3d00720c */ /* 0x000fe40003f46270 */
[----:B------:R0:W-:Y:S01]  /*5200*/  STL [R1+0x18c], R7 ;  /* 0x00018c0701007387 */ /* 0x0001e20000100800 */
[----:B------:R-:W-:-:S03]  /*5210*/  IMAD.MOV R44, RZ, RZ, -R44 ;  /* 0x000000ffff2c7224 */ /* 0x000fc600078e0a2c */
[----:B------:R-:W4:Y:S01]  /*5220*/  LDL.LU R61, [R1+0x478] ;  /* 0x00047800013d7983 */ /* 0x000f220000300800 */
[C---:B------:R-:W-:Y:S01]  /*5230*/  IMAD R6, R4.reuse, R44, R6 ;  /* 0x0000002c04067224 */ /* 0x040fe200078e0206 */
[----:B------:R-:W-:Y:S01]  /*5240*/  IABS R5, R56 ;  /* 0x0000003800057213 */ /* 0x000fe20000000000 */
[--C-:B------:R-:W-:Y:S02]  /*5250*/  @!P0 IMAD.IADD R39, R39, 0x1, -R4.reuse ;  /* 0x0000000127278824 */ /* 0x100fe400078e0a04 */
[----:B------:R-:W-:Y:S01]  /*5260*/  @!P5 IMAD.IADD R29, R29, 0x1, -R4 ;  /* 0x000000011d1dd824 */ /* 0x000fe200078e0a04 */
[----:B------:R-:W-:Y:S01]  /*5270*/  ISETP.GT.U32.AND P0, PT, R4, R6, PT ;  /* 0x000000060400720c */ /* 0x000fe20003f04070 */
[----:B------:R-:W-:-:S04]  /*5280*/  IMAD.HI.U32 R2, R19, R5, RZ ;  /* 0x0000000513027227 */ /* 0x000fc800078e00ff */
[----:B0-----:R-:W-:Y:S02]  /*5290*/  IMAD.MOV.U32 R7, RZ, RZ, R29 ;  /* 0x000000ffff077224 */ /* 0x001fe400078e001d */
[----:B------:R-:W-:Y:S02]  /*52a0*/  IMAD.MOV R2, RZ, RZ, -R2 ;  /* 0x000000ffff027224 */ /* 0x000fe400078e0a02 */
[----:B------:R-:W-:Y:S01]  /*52b0*/  @!P4 IMAD.MOV R7, RZ, RZ, -R7 ;  /* 0x000000ffff07c224 */ /* 0x000fe200078e0a07 */
[----:B------:R-:W-:Y:S01]  /*52c0*/  ISETP.GE.AND P5, PT, R56, RZ, PT ;  /* 0x000000ff3800720c */ /* 0x000fe20003fa6270 */
[----:B------:R-:W-:Y:S01]  /*52d0*/  IMAD R5, R4, R2, R5 ;  /* 0x0000000204057224 */ /* 0x000fe200078e0205 */
[----:B------:R-:W4:Y:S01]  /*52e0*/  LDL.LU R56, [R1+0x47c] ;  /* 0x00047c0001387983 */ /* 0x000f220000300800 */
[----:B------:R-:W-:-:S03]  /*52f0*/  @!P0 IMAD.IADD R6, R6, 0x1, -R4 ;  /* 0x0000000106068824 */ /* 0x000fc600078e0a04 */
[----:B------:R0:W-:Y:S01]  /*5300*/  STL [R1+0x50], R7 ;  /* 0x0000500701007387 */ /* 0x0001e20000100800 */
[----:B--2---:R-:W-:Y:S02]  /*5310*/  IABS R2, R3 ;  /* 0x0000000300027213 */ /* 0x004fe40000000000 */
[----:B------:R-:W-:Y:S02]  /*5320*/  ISETP.GE.AND P0, PT, R3, RZ, PT ;  /* 0x000000ff0300720c */ /* 0x000fe40003f06270 */
[----:B------:R-:W2:Y:S01]  /*5330*/  LDL.LU R3, [R1+0x480] ;  /* 0x0004800001037983 */ /* 0x000ea20000300800 */
[C---:B------:R-:W-:Y:S02]  /*5340*/  ISETP.GT.U32.AND P1, PT, R4.reuse, R9, PT ;  /* 0x000000090400720c */ /* 0x040fe40003f24070 */
[----:B------:R-:W-:-:S11]  /*5350*/  ISETP.GT.U32.AND P6, PT, R4, R5, PT ;  /* 0x000000050400720c */ /* 0x000fd60003fc4070 */
[--C-:B------:R-:W-:Y:S02]  /*5360*/  @!P1 IMAD.IADD R9, R9, 0x1, -R4.reuse ;  /* 0x0000000109099824 */ /* 0x100fe400078e0a04 */
[----:B------:R-:W-:-:S03]  /*5370*/  @!P6 IMAD.IADD R5, R5, 0x1, -R4 ;  /* 0x000000010505e824 */ /* 0x000fc600078e0a04 */
[C---:B------:R-:W-:Y:S02]  /*5380*/  ISETP.GT.U32.AND P1, PT, R4.reuse, R9, PT ;  /* 0x000000090400720c */ /* 0x040fe40003f24070 */
[----:B------:R-:W-:Y:S02]  /*5390*/  ISETP.GT.U32.AND P4, PT, R4, R5, PT ;  /* 0x000000050400720c */ /* 0x000fe40003f84070 */
[----:B------:R-:W-:Y:S01]  /*53a0*/  ISETP.GE.AND P6, PT, R0, RZ, PT ;  /* 0x000000ff0000720c */ /* 0x000fe20003fc6270 */
[----:B------:R-:W-:Y:S02]  /*53b0*/  IMAD.MOV.U32 R0, RZ, RZ, R39 ;  /* 0x000000ffff007224 */ /* 0x000fe400078e0027 */
[----:B------:R-:W-:-:S04]  /*53c0*/  IMAD.HI.U32 R24, R19, R2, RZ ;  /* 0x0000000213187227 */ /* 0x000fc800078e00ff */
[----:B------:R-:W-:Y:S02]  /*53d0*/  @!P2 IMAD.MOV R0, RZ, RZ, -R0 ;  /* 0x000000ffff00a224 */ /* 0x000fe400078e0a00 */
[--C-:B------:R-:W-:Y:S02]  /*53e0*/  @!P1 IMAD.IADD R9, R9, 0x1, -R4.reuse ;  /* 0x0000000109099824 */ /* 0x100fe400078e0a04 */
[----:B------:R-:W-:Y:S01]  /*53f0*/  @!P4 IMAD.IADD R5, R5, 0x1, -R4 ;  /* 0x000000010505c824 */ /* 0x000fe200078e0a04 */
[----:B------:R1:W-:Y:S01]  /*5400*/  STL [R1+0x4c], R0 ;  /* 0x00004c0001007387 */ /* 0x0003e20000100800 */
[----:B------:R-:W-:Y:S02]  /*5410*/  IMAD.MOV R24, RZ, RZ, -R24 ;  /* 0x000000ffff187224 */ /* 0x000fe400078e0a18 */
[----:B0-----:R-:W-:Y:S02]  /*5420*/  IMAD.MOV.U32 R7, RZ, RZ, R9 ;  /* 0x000000ffff077224 */ /* 0x001fe400078e0009 */
[----:B------:R-:W-:-:S02]  /*5430*/  IMAD R2, R4, R24, R2 ;  /* 0x0000001804027224 */ /* 0x000fc400078e0202 */
[----:B------:R-:W-:Y:S02]  /*5440*/  @!P3 IMAD.MOV R7, RZ, RZ, -R7 ;  /* 0x000000ffff07b224 */ /* 0x000fe400078e0a07 */
[----:B-1----:R-:W-:Y:S01]  /*5450*/  IMAD.MOV.U32 R0, RZ, RZ, R5 ;  /* 0x000000ffff007224 */ /* 0x002fe200078e0005 */
[----:B------:R-:W-:-:S03]  /*5460*/  ISETP.GT.U32.AND P1, PT, R4, R2, PT ;  /* 0x000000020400720c */ /* 0x000fc60003f24070 */
[----:B------:R-:W-:Y:S01]  /*5470*/  @!P5 IMAD.MOV R0, RZ, RZ, -R0 ;  /* 0x000000ffff00d224 */ /* 0x000fe200078e0a00 */
[----:B------:R-:W-:Y:S04]  /*5480*/  STL [R1+0x34], R7 ;  /* 0x0000340701007387 */ /* 0x000fe80000100800 */
[----:B------:R0:W-:Y:S04]  /*5490*/  STL [R1+0x58], R0 ;  /* 0x0000580001007387 */ /* 0x0001e80000100800 */
[----:B0-----:R-:W2:Y:S01]  /*54a0*/  LDL.LU R0, [R1+0x484] ;  /* 0x0004840001007983 */ /* 0x001ea20000300800 */
[----:B------:R-:W-:-:S05]  /*54b0*/  @!P1 IMAD.IADD R2, R2, 0x1, -R4 ;  /* 0x0000000102029824 */ /* 0x000fca00078e0a04 */
[----:B------:R-:W-:Y:S02]  /*54c0*/  ISETP.GT.U32.AND P1, PT, R4, R2, PT ;  /* 0x000000020400720c */ /* 0x000fe40003f24070 */
[----:B---3--:R-:W-:Y:S02]  /*54d0*/  IABS R14, R54 ;  /* 0x00000036000e7213 */ /* 0x008fe40000000000 */
[----:B----4-:R-:W-:-:S03]  /*54e0*/  IABS R34, R55 ;  /* 0x0000003700227213 */ /* 0x010fc60000000000 */
[----:B------:R-:W-:-:S06]  /*54f0*/  IMAD.HI.U32 R41, R19, R14, RZ ;  /* 0x0000000e13297227 */ /* 0x000fcc00078e00ff */
[----:B------:R-:W-:Y:S01]  /*5500*/  @!P1 IMAD.IADD R2, R2, 0x1, -R4 ;  /* 0x0000000102029824 */ /* 0x000fe200078e0a04 */
[----:B------:R-:W-:Y:S02]  /*5510*/  ISETP.GE.AND P1, PT, R55, RZ, PT ;  /* 0x000000ff3700720c */ /* 0x000fe40003f26270 */
[----:B------:R-:W3:Y:S01]  /*5520*/  LDL.LU R55, [R1+0x488] ;  /* 0x0004880001377983 */ /* 0x000ee20000300800 */
[----:B------:R-:W-:-:S04]  /*5530*/  IMAD.MOV R41, RZ, RZ, -R41 ;  /* 0x000000ffff297224 */ /* 0x000fc800078e0a29 */
[C---:B------:R-:W-:Y:S01]  /*5540*/  IMAD R14, R4.reuse, R41, R14 ;  /* 0x00000029040e7224 */ /* 0x040fe200078e020e */
[----:B------:R-:W-:Y:S01]  /*5550*/  ISETP.GT.U32.AND P2, PT, R4, R6, PT ;  /* 0x000000060400720c */ /* 0x000fe20003f44070 */
[----:B------:R-:W-:Y:S01]  /*5560*/  IMAD.HI.U32 R24, R19, R34, RZ ;  /* 0x0000002213187227 */ /* 0x000fe200078e00ff */
[----:B------:R-:W-:Y:S02]  /*5570*/  ISETP.GE.AND P3, PT, R54, RZ, PT ;  /* 0x000000ff3600720c */ /* 0x000fe40003f66270 */
[----:B------:R-:W-:Y:S01]  /*5580*/  ISETP.GT.U32.AND P4, PT, R4, R14, PT ;  /* 0x0000000e0400720c */ /* 0x000fe20003f84070 */
[----:B------:R-:W4:Y:S01]  /*5590*/  LDL.LU R54, [R1+0x48c] ;  /* 0x00048c0001367983 */ /* 0x000f220000300800 */
[----:B------:R-:W-:Y:S01]  /*55a0*/  IABS R29, R57 ;  /* 0x00000039001d7213 */ /* 0x000fe20000000000 */
[----:B------:R-:W-:-:S04]  /*55b0*/  IMAD.MOV R24, RZ, RZ, -R24 ;  /* 0x000000ffff187224 */ /* 0x000fc800078e0a18 */
[----:B------:R-:W-:Y:S02]  /*55c0*/  IMAD R34, R4, R24, R34 ;  /* 0x0000001804227224 */ /* 0x000fe400078e0222 */
[----:B------:R-:W-:-:S04]  /*55d0*/  IMAD.HI.U32 R24, R19, R29, RZ ;  /* 0x0000001d13187227 */ /* 0x000fc800078e00ff */
[----:B------:R-:W-:Y:S02]  /*55e0*/  IMAD.MOV R24, RZ, RZ, -R24 ;  /* 0x000000ffff187224 */ /* 0x000fe400078e0a18 */
[--C-:B------:R-:W-:Y:S02]  /*55f0*/  @!P2 IMAD.IADD R6, R6, 0x1, -R4.reuse ;  /* 0x000000010606a824 */ /* 0x100fe400078e0a04 */
[----:B------:R-:W-:Y:S01]  /*5600*/  @!P4 IMAD.IADD R14, R14, 0x1, -R4 ;  /* 0x000000010e0ec824 */ /* 0x000fe200078e0a04 */
[----:B------:R-:W-:Y:S02]  /*5610*/  ISETP.GE.AND P4, PT, R57, RZ, PT ;  /* 0x000000ff3900720c */ /* 0x000fe40003f86270 */
[----:B------:R-:W4:Y:S01]  /*5620*/  LDL.LU R57, [R1+0x490] ;  /* 0x0004900001397983 */ /* 0x000f220000300800 */
[C---:B------:R-:W-:Y:S02]  /*5630*/  IMAD R29, R4.reuse, R24, R29 ;  /* 0x00000018041d7224 */ /* 0x040fe400078e021d */
[----:B------:R-:W-:Y:S01]  /*5640*/  @!P6 IMAD.MOV R6, RZ, RZ, -R6 ;  /* 0x000000ffff06e224 */ /* 0x000fe200078e0a06 */
[----:B------:R-:W-:-:S02]  /*5650*/  ISETP.GT.U32.AND P5, PT, R4, R34, PT ;  /* 0x000000220400720c */ /* 0x000fc40003fa4070 */
[----:B------:R-:W-:Y:S02]  /*5660*/  ISETP.GT.U32.AND P2, PT, R4, R29, PT ;  /* 0x0000001d0400720c */ /* 0x000fe40003f44070 */
[----:B------:R0:W-:Y:S02]  /*5670*/  STL [R1+0x54], R6 ;  /* 0x0000540601007387 */ /* 0x0001e40000100800 */
[----:B0-----:R-:W-:-:S04]  /*5680*/  IMAD.MOV.U32 R6, RZ, RZ, R2 ;  /* 0x000000ffff067224 */ /* 0x001fc800078e0002 */
[----:B------:R-:W-:Y:S01]  /*5690*/  @!P0 IMAD.MOV R6, RZ, RZ, -R6 ;  /* 0x000000ffff068224 */ /* 0x000fe200078e0a06 */
[----:B------:R-:W-:Y:S02]  /*56a0*/  IABS R24, R61 ;  /* 0x0000003d00187213 */ /* 0x000fe40000000000 */
[----:B------:R-:W-:Y:S02]  /*56b0*/  ISETP.GE.AND P0, PT, R61, RZ, PT ;  /* 0x000000ff3d00720c */ /* 0x000fe40003f06270 */
[----:B------:R-:W-:Y:S01]  /*56c0*/  STL [R1+0x188], R6 ;  /* 0x0001880601007387 */ /* 0x000fe20000100800 */
[----:B------:R-:W-:-:S03]  /*56d0*/  @!P2 IMAD.IADD R29, R29, 0x1, -R4 ;  /* 0x000000011d1da824 */ /* 0x000fc600078e0a04 */
[----:B------:R-:W4:Y:S01]  /*56e0*/  LDL.LU R61, [R1+0x494] ;  /* 0x00049400013d7983 */ /* 0x000f220000300800 */
[----:B------:R-:W-:Y:S01]  /*56f0*/  @!P5 IMAD.IADD R34, R34, 0x1, -R4 ;  /* 0x000000012222d824 */ /* 0x000fe200078e0a04 */
[C---:B------:R-:W-:Y:S02]  /*5700*/  ISETP.GT.U32.AND P5, PT, R4.reuse, R14, PT ;  /* 0x0000000e0400720c */ /* 0x040fe40003fa4070 */
[----:B------:R-:W-:-:S11]  /*5710*/  ISETP.GT.U32.AND P6, PT, R4, R29, PT ;  /* 0x0000001d0400720c */ /* 0x000fd60003fc4070 */
[--C-:B------:R-:W-:Y:S02]  /*5720*/  @!P5 IMAD.IADD R14, R14, 0x1, -R4.reuse ;  /* 0x000000010e0ed824 */ /* 0x100fe400078e0a04 */
[----:B------:R-:W-:Y:S01]  /*5730*/  @!P6 IMAD.IADD R29, R29, 0x1, -R4 ;  /* 0x000000011d1de824 */ /* 0x000fe200078e0a04 */
[----:B--2---:R-:W-:Y:S02]  /*5740*/  IABS R39, R3 ;  /* 0x0000000300277213 */ /* 0x004fe40000000000 */
[----:B------:R-:W-:Y:S01]  /*5750*/  ISETP.GE.AND P6, PT, R3, RZ, PT ;  /* 0x000000ff0300720c */ /* 0x000fe20003fc6270 */
[----:B------:R-:W-:-:S04]  /*5760*/  IMAD.MOV.U32 R3, RZ, RZ, R14 ;  /* 0x000000ffff037224 */ /* 0x000fc800078e000e */
[----:B------:R-:W-:-:S05]  /*5770*/  @!P3 IMAD.MOV R3, RZ, RZ, -R3 ;  /* 0x000000ffff03b224 */ /* 0x000fca00078e0a03 */
[----:B------:R0:W-:Y:S04]  /*5780*/  STL [R1+0x48], R3 ;  /* 0x0000480301007387 */ /* 0x0001e80000100800 */
[----:B0-----:R-:W2:Y:S01]  /*5790*/  LDL.LU R3, [R1+0x498] ;  /* 0x0004980001037983 */ /* 0x001ea20000300800 */
[----:B------:R-:W-:Y:S01]  /*57a0*/  ISETP.GT.U32.AND P2, PT, R4, R34, PT ;  /* 0x000000220400720c */ /* 0x000fe20003f44070 */
[----:B------:R-:W-:-:S04]  /*57b0*/  IMAD.HI.U32 R5, R19, R24, RZ ;  /* 0x0000001813057227 */ /* 0x000fc800078e00ff */
[----:B------:R-:W-:Y:S02]  /*57c0*/  IMAD.MOV.U32 R2, RZ, RZ, R39 ;  /* 0x000000ffff027224 */ /* 0x000fe400078e0027 */
[----:B------:R-:W-:-:S04]  /*57d0*/  IMAD.MOV R39, RZ, RZ, -R5 ;  /* 0x000000ffff277224 */ /* 0x000fc800078e0a05 */
[----:B------:R-:W-:Y:S01]  /*57e0*/  IMAD R24, R4, R39, R24 ;  /* 0x0000002704187224 */ /* 0x000fe200078e0218 */
[----:B------:R-:W-:Y:S01]  /*57f0*/  IABS R9, R56 ;  /* 0x0000003800097213 */ /* 0x000fe20000000000 */
[----:B------:R-:W-:-:S03]  /*5800*/  @!P2 IMAD.IADD R34, R34, 0x1, -R4 ;  /* 0x000000012222a824 */ /* 0x000fc600078e0a04 */
[----:B------:R-:W-:Y:S01]  /*5810*/  ISETP.GT.U32.AND P2, PT, R4, R24, PT ;  /* 0x000000180400720c */ /* 0x000fe20003f44070 */
[----:B------:R-:W-:-:S04]  /*5820*/  IMAD.HI.U32 R5, R19, R9, RZ ;  /* 0x0000000913057227 */ /* 0x000fc800078e00ff */
[----:B------:R-:W-:-:S04]  /*5830*/  IMAD.MOV R5, RZ, RZ, -R5 ;  /* 0x000000ffff057224 */ /* 0x000fc800078e0a05 */
[----:B------:R-:W-:-:S04]  /*5840*/  IMAD R9, R4, R5, R9 ;  /* 0x0000000504097224 */ /* 0x000fc800078e0209 */
[----:B------:R-:W-:Y:S01]  /*5850*/  @!P2 IMAD.IADD R24, R24, 0x1, -R4 ;  /* 0x000000011818a824 */ /* 0x000fe200078e0a04 */
[----:B------:R-:W-:Y:S01]  /*5860*/  ISETP.GT.U32.AND P3, PT, R4, R9, PT ;  /* 0x000000090400720c */ /* 0x000fe20003f64070 */
[----:B------:R-:W-:-:S03]  /*5870*/  IMAD.HI.U32 R6, R19, R2, RZ ;  /* 0x0000000213067227 */ /* 0x000fc600078e00ff */
[----:B------:R-:W-:Y:S02]  /*5880*/  ISETP.GT.U32.AND P2, PT, R4, R24, PT ;  /* 0x000000180400720c */ /* 0x000fe40003f44070 */
[----:B------:R-:W-:-:S05]  /*5890*/  IABS R5, R0 ;  /* 0x0000000000057213 */ /* 0x000fca0000000000 */
[----:B------:R-:W-:-:S04]  /*58a0*/  IMAD.HI.U32 R14, R19, R5, RZ ;  /* 0x00000005130e7227 */ /* 0x000fc800078e00ff */
[----:B------:R-:W-:Y:S02]  /*58b0*/  IMAD.MOV R14, RZ, RZ, -R14 ;  /* 0x000000ffff0e7224 */ /* 0x000fe400078e0a0e */
[----:B------:R-:W-:Y:S02]  /*58c0*/  IMAD.MOV R6, RZ, RZ, -R6 ;  /* 0x000000ffff067224 */ /* 0x000fe400078e0a06 */
[C---:B------:R-:W-:Y:S02]  /*58d0*/  IMAD R5, R4.reuse, R14, R5 ;  /* 0x0000000e04057224 */ /* 0x040fe400078e0205 */
[----:B------:R-:W-:Y:S02]  /*58e0*/  IMAD R2, R4, R6, R2 ;  /* 0x0000000604027224 */ /* 0x000fe400078e0202 */
[----:B------:R-:W-:Y:S02]  /*58f0*/  IMAD.MOV.U32 R8, RZ, RZ, R34 ;  /* 0x000000ffff087224 */ /* 0x000fe400078e0022 */
[----:B------:R-:W-:-:S02]  /*5900*/  IMAD.MOV.U32 R7, RZ, RZ, R29 ;  /* 0x000000ffff077224 */ /* 0x000fc400078e001d */
[----:B------:R-:W-:Y:S01]  /*5910*/  @!P2 IMAD.IADD R24, R24, 0x1, -R4 ;  /* 0x000000011818a824 */ /* 0x000fe200078e0a04 */
[----:B------:R-:W-:Y:S01]  /*5920*/  ISETP.GT.U32.AND P2, PT, R4, R5, PT ;  /* 0x000000050400720c */ /* 0x000fe20003f44070 */
[----:B------:R-:W-:Y:S01]  /*5930*/  @!P1 IMAD.MOV R8, RZ, RZ, -R8 ;  /* 0x000000ffff089224 */ /* 0x000fe200078e0a08 */
[----:B------:R-:W-:Y:S01]  /*5940*/  ISETP.GE.AND P5, PT, R56, RZ, PT ;  /* 0x000000ff3800720c */ /* 0x000fe20003fa6270 */
[----:B------:R-:W-:Y:S01]  /*5950*/  @!P4 IMAD.MOV R7, RZ, RZ, -R7 ;  /* 0x000000ffff07c224 */ /* 0x000fe200078e0a07 */
[----:B------:R-:W-:Y:S01]  /*5960*/  ISETP.GT.U32.AND P1, PT, R4, R2, PT ;  /* 0x000000020400720c */ /* 0x000fe20003f24070 */
[----:B------:R-:W-:Y:S01]  /*5970*/  @!P3 IMAD.IADD R9, R9, 0x1, -R4 ;  /* 0x000000010909b824 */ /* 0x000fe200078e0a04 */
[----:B------:R-:W-:Y:S01]  /*5980*/  ISETP.GE.AND P4, PT, R0, RZ, PT ;  /* 0x000000ff0000720c */ /* 0x000fe20003f86270 */
[----:B------:R-:W2:Y:S01]  /*5990*/  LDL.LU R56, [R1+0x49c] ;  /* 0x00049c0001387983 */ /* 0x000ea20000300800 */
[----:B------:R-:W-:Y:S02]  /*59a0*/  IMAD.MOV.U32 R0, RZ, RZ, R24 ;  /* 0x000000ffff007224 */ /* 0x000fe400078e0018 */
[----:B------:R-:W-:-:S02]  /*59b0*/  ISETP.GT.U32.AND P3, PT, R4, R9, PT ;  /* 0x000000090400720c */ /* 0x000fc40003f64070 */
[----:B------:R-:W-:Y:S01]  /*59c0*/  @!P0 IMAD.MOV R0, RZ, RZ, -R0 ;  /* 0x000000ffff008224 */ /* 0x000fe200078e0a00 */
[----:B------:R-:W-:Y:S01]  /*59d0*/  STL [R1+0x40], R8 ;  /* 0x0000400801007387 */ /* 0x000fe20000100800 */
[----:B---3--:R-:W-:Y:S01]  /*59e0*/  IABS R44, R55 ;  /* 0x00000037002c7213 */ /* 0x008fe20000000000 */
[--C-:B------:R-:W-:Y:S02]  /*59f0*/  @!P2 IMAD.IADD R5, R5, 0x1, -R4.reuse ;  /* 0x000000010505a824 */ /* 0x100fe400078e0a04 */
[----:B------:R-:W-:Y:S01]  /*5a00*/  STL [R1+0x44], R7 ;  /* 0x0000440701007387 */ /* 0x000fe20000100800 */
[----:B------:R-:W-:-:S03]  /*5a10*/  @!P1 IMAD.IADD R2, R2, 0x1, -R4 ;  /* 0x0000000102029824 */ /* 0x000fc600078e0a04 */
[----:B------:R0:W-:Y:S01]  /*5a20*/  STL [R1+0x3c], R0 ;  /* 0x00003c0001007387 */ /* 0x0001e20000100800 */
[----:B------:R-:W-:Y:S01]  /*5a30*/  ISETP.GE.AND P1, PT, R55, RZ, PT ;  /* 0x000000ff3700720c */ /* 0x000fe20003f26270 */
[----:B------:R-:W-:Y:S01]  /*5a40*/  IMAD.HI.U32 R34, R19, R44, RZ ;  /* 0x0000002c13227227 */ /* 0x000fe200078e00ff */
[C---:B------:R-:W-:Y:S01]  /*5a50*/  ISETP.GT.U32.AND P2, PT, R4.reuse, R5, PT ;  /* 0x000000050400720c */ /* 0x040fe20003f44070 */
[----:B0-----:R-:W3:Y:S02]  /*5a60*/  LDL.LU R0, [R1+0x4a0] ;  /* 0x0004a00001007983 */ /* 0x001ee40000300800 */
[----:B------:R-:W-:Y:S02]  /*5a70*/  @!P3 IMAD.IADD R9, R9, 0x1, -R4 ;  /* 0x000000010909b824 */ /* 0x000fe400078e0a04 */
[----:B------:R-:W3:Y:S01]  /*5a80*/  LDL.LU R55, [R1+0x4a4] ;  /* 0x0004a40001377983 */ /* 0x000ee20000300800 */
[----:B------:R-:W-:Y:S01]  /*5a90*/  IMAD.MOV R34, RZ, RZ, -R34 ;  /* 0x000000ffff227224 */ /* 0x000fe200078e0a22 */
[----:B------:R-:W-:Y:S01]  /*5aa0*/  ISETP.GT.U32.AND P0, PT, R4, R2, PT ;  /* 0x000000020400720c */ /* 0x000fe20003f04070 */
[----:B------:R-:W-:-:S02]  /*5ab0*/  IMAD.MOV.U32 R7, RZ, RZ, R9 ;  /* 0x000000ffff077224 */ /* 0x000fc400078e0009 */
[C---:B------:R-:W-:Y:S02]  /*5ac0*/  IMAD R44, R4.reuse, R34, R44 ;  /* 0x00000022042c7224 */ /* 0x040fe400078e022c */
[----:B------:R-:W-:Y:S01]  /*5ad0*/  @!P5 IMAD.MOV R7, RZ, RZ, -R7 ;  /* 0x000000ffff07d224 */ /* 0x000fe200078e0a07 */
[----:B----4-:R-:W-:Y:S01]  /*5ae0*/  IABS R6, R54 ;  /* 0x0000003600067213 */ /* 0x010fe20000000000 */
[----:B------:R-:W-:Y:S01]  /*5af0*/  @!P2 IMAD.IADD R5, R5, 0x1, -R4 ;  /* 0x000000010505a824 */ /* 0x000fe200078e0a04 */
[----:B------:R-:W-:Y:S02]  /*5b00*/  ISETP.GT.U32.AND P3, PT, R4, R44, PT ;  /* 0x0000002c0400720c */ /* 0x000fe40003f64070 */
[----:B------:R-:W-:Y:S01]  /*5b10*/  STL [R1+0x138], R7 ;  /* 0x0001380701007387 */ /* 0x000fe20000100800 */
[----:B------:R-:W-:-:S03]  /*5b20*/  ISETP.GE.AND P2, PT, R54, RZ, PT ;  /* 0x000000ff3600720c */ /* 0x000fc60003f46270 */
[----:B------:R-:W4:Y:S01]  /*5b30*/  LDL.LU R54, [R1+0x4a8] ;  /* 0x0004a80001367983 */ /* 0x000f220000300800 */
[----:B------:R-:W-:-:S04]  /*5b40*/  @!P0 IMAD.IADD R2, R2, 0x1, -R4 ;  /* 0x0000000102028824 */ /* 0x000fc800078e0a04 */
[----:B------:R-:W-:Y:S01]  /*5b50*/  @!P6 IMAD.MOV R2, RZ, RZ, -R2 ;  /* 0x000000ffff02e224 */ /* 0x000fe200078e0a02 */
[----:B------:R-:W-:Y:S01]  /*5b60*/  IABS R39, R57 ;  /* 0x0000003900277213 */ /* 0x000fe20000000000 */
[----:B------:R-:W-:Y:S01]  /*5b70*/  @!P3 IMAD.IADD R44, R44, 0x1, -R4 ;  /* 0x000000012c2cb824 */ /* 0x000fe200078e0a04 */
[----:B------:R-:W-:Y:S02]  /*5b80*/  ISETP.GE.AND P3, PT, R57, RZ, PT ;  /* 0x000000ff3900720c */ /* 0x000fe40003f66270 */
[----:B------:R0:W-:Y:S04]  /*5b90*/  STL [R1+0x38], R2 ;  /* 0x0000380201007387 */ /* 0x0001e80000100800 */
[----:B------:R-:W4:Y:S01]  /*5ba0*/  LDL.LU R57, [R1+0x4ac] ;  /* 0x0004ac0001397983 */ /* 0x000f220000300800 */
[----:B------:R-:W-:-:S03]  /*5bb0*/  IABS R41, R61 ;  /* 0x0000003d00297213 */ /* 0x000fc60000000000 */
[----:B------:R-:W4:Y:S02]  /*5bc0*/  LDL.LU R58, [R1+0x4b0] ;  /* 0x0004b000013a7983 */ /* 0x000f240000300800 */
[----:B------:R-:W-:-:S04]  /*5bd0*/  IMAD.HI.U32 R24, R19, R41, RZ ;  /* 0x0000002913187227 */ /* 0x000fc800078e00ff */
[----:B------:R-:W-:Y:S02]  /*5be0*/  IMAD.MOV R24, RZ, RZ, -R24 ;  /* 0x000000ffff187224 */ /* 0x000fe400078e0a18 */
[----:B0-----:R-:W-:Y:S02]  /*5bf0*/  IMAD.MOV.U32 R2, RZ, RZ, R5 ;  /* 0x000000ffff027224 */ /* 0x001fe400078e0005 */
[----:B------:R-:W-:Y:S02]  /*5c00*/  IMAD R41, R4, R24, R41 ;  /* 0x0000001804297224 */ /* 0x000fe400078e0229 */
[----:B------:R-:W-:-:S03]  /*5c10*/  @!P4 IMAD.MOV R2, RZ, RZ, -R2 ;  /* 0x000000ffff02c224 */ /* 0x000fc600078e0a02 */
[----:B------:R-:W-:Y:S02]  /*5c20*/  ISETP.GT.U32.AND P4, PT, R4, R41, PT ;  /* 0x000000290400720c */ /* 0x000fe40003f84070 */
[----:B------:R0:W-:Y:S11]  /*5c30*/  STL [R1+0x120], R2 ;  /* 0x0001200201007387 */ /* 0x0001f60000100800 */
[----:B------:R-:W-:Y:S01]  /*5c40*/  @!P4 IMAD.IADD R41, R41, 0x1, -R4 ;  /* 0x000000012929c824 */ /* 0x000fe200078e0a04 */
[----:B--2---:R-:W-:-:S02]  /*5c50*/  IABS R34, R3 ;  /* 0x0000000300227213 */ /* 0x004fc40000000000 */
[----:B------:R-:W-:Y:S02]  /*5c60*/  ISETP.GE.AND P4, PT, R3, RZ, PT ;  /* 0x000000ff0300720c */ /* 0x000fe40003f86270 */
[----:B------:R-:W2:Y:S01]  /*5c70*/  LDL.LU R3, [R1+0x4b4] ;  /* 0x0004b40001037983 */ /* 0x000ea20000300800 */
[----:B------:R-:W-:-:S04]  /*5c80*/  IMAD.HI.U32 R29, R19, R6, RZ ;  /* 0x00000006131d7227 */ /* 0x000fc800078e00ff */
[----:B------:R-:W-:-:S04]  /*5c90*/  IMAD.MOV R29, RZ, RZ, -R29 ;  /* 0x000000ffff1d7224 */ /* 0x000fc800078e0a1d */
[----:B------:R-:W-:-:S05]  /*5ca0*/  IMAD R6, R4, R29, R6 ;  /* 0x0000001d04067224 */ /* 0x000fca00078e0206 */
[----:B------:R-:W-:Y:S01]  /*5cb0*/  ISETP.GT.U32.AND P5, PT, R4, R6, PT ;  /* 0x000000060400720c */ /* 0x000fe20003fa4070 */
[----:B------:R-:W-:-:S04]  /*5cc0*/  IMAD.HI.U32 R9, R19, R34, RZ ;  /* 0x0000002213097227 */ /* 0x000fc800078e00ff */
[----:B------:R-:W-:-:S08]  /*5cd0*/  IMAD.MOV R9, RZ, RZ, -R9 ;  /* 0x000000ffff097224 */ /* 0x000fd000078e0a09 */
[----:B------:R-:W-:Y:S01]  /*5ce0*/  @!P5 IMAD.IADD R6, R6, 0x1, -R4 ;  /* 0x000000010606d824 */ /* 0x000fe200078e0a04 */
[----:B------:R-:W-:Y:S01]  /*5cf0*/  ISETP.GT.U32.AND P5, PT, R4, R44, PT ;  /* 0x0000002c0400720c */ /* 0x000fe20003fa4070 */
[----:B------:R-:W-:-:S04]  /*5d00*/  IMAD.HI.U32 R14, R19, R39, RZ ;  /* 0x00000027130e7227 */ /* 0x000fc800078e00ff */
[----:B------:R-:W-:Y:S02]  /*5d10*/  IMAD R34, R4, R9, R34 ;  /* 0x0000000904227224 */ /* 0x000fe400078e0222 */
[----:B------:R-:W-:-:S06]  /*5d20*/  IMAD.MOV R14, RZ, RZ, -R14 ;  /* 0x000000ffff0e7224 */ /* 0x000fcc00078e0a0e */
[----:B------:R-:W-:Y:S01]  /*5d30*/  @!P5 IMAD.IADD R44, R44, 0x1, -R4 ;  /* 0x000000012c2cd824 */ /* 0x000fe200078e0a04 */
[C---:B------:R-:W-:Y:S01]  /*5d40*/  ISETP.GT.U32.AND P5, PT, R4.reuse, R34, PT ;  /* 0x000000220400720c */ /* 0x040fe20003fa4070 */
[C---:B------:R-:W-:Y:S01]  /*5d50*/  IMAD R39, R4.reuse, R14, R39 ;  /* 0x0000000e04277224 */ /* 0x040fe200078e0227 */
[----:B------:R-:W-:-:S04]  /*5d60*/  ISETP.GT.U32.AND P6, PT, R4, R6, PT ;  /* 0x000000060400720c */ /* 0x000fc80003fc4070 */
[----:B------:R-:W-:Y:S01]  /*5d70*/  ISETP.GT.U32.AND P0, PT, R4, R39, PT ;  /* 0x000000270400720c */ /* 0x000fe20003f04070 */
[----:B------:R-:W-:Y:S01]  /*5d80*/  IMAD.MOV.U32 R7, RZ, RZ, R44 ;  /* 0x000000ffff077224 */ /* 0x000fe200078e002c */
[----:B------:R-:W-:-:S05]  /*5d90*/  IABS R29, R56 ;  /* 0x00000038001d7213 */ /* 0x000fca0000000000 */
[----:B------:R-:W-:-:S04]  /*5da0*/  IMAD.HI.U32 R14, R19, R29, RZ ;  /* 0x0000001d130e7227 */ /* 0x000fc800078e00ff */
[----:B------:R-:W-:Y:S02]  /*5db0*/  IMAD.MOV R14, RZ, RZ, -R14 ;  /* 0x000000ffff0e7224 */ /* 0x000fe400078e0a0e */
[----:B------:R-:W-:Y:S01]  /*5dc0*/  @!P5 IMAD.IADD R34, R34, 0x1, -R4 ;  /* 0x000000012222d824 */ /* 0x000fe200078e0a04 */
[C---:B------:R-:W-:Y:S01]  /*5dd0*/  ISETP.GT.U32.AND P5, PT, R4.reuse, R41, PT ;  /* 0x000000290400720c */ /* 0x040fe20003fa4070 */
[C---:B------:R-:W-:Y:S02]  /*5de0*/  IMAD R29, R4.reuse, R14, R29 ;  /* 0x0000000e041d7224 */ /* 0x040fe400078e021d */
[----:B------:R-:W-:Y:S01]  /*5df0*/  @!P1 IMAD.MOV R7, RZ, RZ, -R7 ;  /* 0x000000ffff079224 */ /* 0x000fe200078e0a07 */
[----:B------:R-:W-:Y:S02]  /*5e00*/  ISETP.GT.U32.AND P1, PT, R4, R34, PT ;  /* 0x000000220400720c */ /* 0x000fe40003f24070 */
[----:B---3--:R-:W-:Y:S02]  /*5e10*/  IABS R24, R0 ;  /* 0x0000000000187213 */ /* 0x008fe40000000000 */
[----:B------:R-:W-:-:S03]  /*5e20*/  IABS R14, R55 ;  /* 0x00000037000e7213 */ /* 0x000fc60000000000 */
[----:B------:R-:W-:-:S04]  /*5e30*/  IMAD.HI.U32 R5, R19, R24, RZ ;  /* 0x0000001813057227 */ /* 0x000fc800078e00ff */
[----:B------:R-:W-:Y:S01]  /*5e40*/  @!P6 IMAD.IADD R6, R6, 0x1, -R4 ;  /* 0x000000010606e824 */ /* 0x000fe200078e0a04 */
[----:B------:R-:W-:Y:S01]  /*5e50*/  ISETP.GT.U32.AND P6, PT, R4, R29, PT ;  /* 0x0000001d0400720c */ /* 0x000fe20003fc4070 */
[----:B0-----:R-:W-:-:S04]  /*5e60*/  IMAD.HI.U32 R2, R19, R14, RZ ;  /* 0x0000000e13027227 */ /* 0x001fc800078e00ff */
[----:B------:R-:W-:Y:S02]  /*5e70*/  IMAD.MOV R5, RZ, RZ, -R5 ;  /* 0x000000ffff057224 */ /* 0x000fe400078e0a05 */
[----:B------:R-:W-:Y:S02]  /*5e80*/  @!P0 IMAD.IADD R39, R39, 0x1, -R4 ;  /* 0x0000000127278824 */ /* 0x000fe400078e0a04 */
[----:B------:R-:W-:Y:S02]  /*5e90*/  IMAD.MOV R2, RZ, RZ, -R2 ;  /* 0x000000ffff027224 */ /* 0x000fe400078e0a02 */
[C---:B------:R-:W-:Y:S01]  /*5ea0*/  IMAD R24, R4.reuse, R5, R24 ;  /* 0x0000000504187224 */ /* 0x040fe200078e0218 */
[C---:B------:R-:W-:Y:S01]  /*5eb0*/  ISETP.GT.U32.AND P0, PT, R4.reuse, R39, PT ;  /* 0x000000270400720c */ /* 0x040fe20003f04070 */
[C---:B------:R-:W-:Y:S02]  /*5ec0*/  IMAD R14, R4.reuse, R2, R14 ;  /* 0x00000002040e7224 */ /* 0x040fe400078e020e */
[--C-:B------:R-:W-:Y:S01]  /*5ed0*/  @!P5 IMAD.IADD R41, R41, 0x1, -R4.reuse ;  /* 0x000000012929d824 */ /* 0x100fe200078e0a04 */
[----:B------:R-:W-:Y:S01]  /*5ee0*/  ISETP.GT.U32.AND P5, PT, R4, R24, PT ;  /* 0x000000180400720c */ /* 0x000fe20003fa4070 */
[--C-:B------:R-:W-:Y:S01]  /*5ef0*/  @!P1 IMAD.IADD R34, R34, 0x1, -R4.reuse ;  /* 0x0000000122229824 */ /* 0x100fe200078e0a04 */
[----:B----4-:R-:W-:Y:S01]  /*5f00*/  IABS R9, R54 ;  /* 0x0000003600097213 */ /* 0x010fe20000000000 */
[----:B------:R-:W-:Y:S01]  /*5f10*/  @!P6 IMAD.IADD R29, R29, 0x1, -R4 ;  /* 0x000000011d1de824 */ /* 0x000fe200078e0a04 */
[----:B------:R-:W-:Y:S01]  /*5f20*/  ISETP.GT.U32.AND P1, PT, R4, R14, PT ;  /* 0x0000000e0400720c */ /* 0x000fe20003f24070 */
[----:B------:R-:W-:-:S02]  /*5f30*/  @!P2 IMAD.MOV R6, RZ, RZ, -R6 ;  /* 0x000000ffff06a224 */ /* 0x000fc400078e0a06 */
[----:B------:R-:W-:Y:S01]  /*5f40*/  IMAD.HI.U32 R2, R19, R9, RZ ;  /* 0x0000000913027227 */ /* 0x000fe200078e00ff */
[----:B------:R-:W-:Y:S01]  /*5f50*/  STL [R1+0x100], R7 ;  /* 0x0001000701007387 */ /* 0x000fe20000100800 */
[----:B------:R-:W-:Y:S02]  /*5f60*/  ISETP.GT.U32.AND P2, PT, R4, R29, PT ;  /* 0x0000001d0400720c */ /* 0x000fe40003f44070 */
[----:B------:R-:W-:Y:S01]  /*5f70*/  @!P0 IMAD.IADD R39, R39, 0x1, -R4 ;  /* 0x0000000127278824 */ /* 0x000fe200078e0a04 */
[----:B------:R-:W-:Y:S01]  /*5f80*/  ISETP.GE.AND P0, PT, R61, RZ, PT ;  /* 0x000000ff3d00720c */ /* 0x000fe20003f06270 */
[----:B------:R-:W3:Y:S01]  /*5f90*/  LDL.LU R59, [R1+0x4b8] ;  /* 0x0004b800013b7983 */ /* 0x000ee20000300800 */
[----:B------:R-:W-:Y:S01]  /*5fa0*/  IMAD.MOV R2, RZ, RZ, -R2 ;  /* 0x000000ffff027224 */ /* 0x000fe200078e0a02 */
[----:B------:R-:W-:Y:S01]  /*5fb0*/  ISETP.GE.AND P6, PT, R56, RZ, PT ;  /* 0x000000ff3800720c */ /* 0x000fe20003fc6270 */
[----:B------:R-:W-:Y:S01]  /*5fc0*/  @!P5 IMAD.IADD R24, R24, 0x1, -R4 ;  /* 0x000000011818d824 */ /* 0x000fe200078e0a04 */
[----:B------:R-:W4:Y:S01]  /*5fd0*/  LDL.LU R61, [R1+0x4bc] ;  /* 0x0004bc00013d7983 */ /* 0x000f220000300800 */
[----:B------:R-:W-:-:S03]  /*5fe0*/  IMAD R9, R4, R2, R9 ;  /* 0x0000000204097224 */ /* 0x000fc600078e0209 */
[----:B------:R0:W-:Y:S01]  /*5ff0*/  STL [R1+0x10c], R6 ;  /* 0x00010c0601007387 */ /* 0x0001e20000100800 */
[----:B------:R-:W-:-:S03]  /*6000*/  @!P1 IMAD.IADD R14, R14, 0x1, -R4 ;  /* 0x000000010e0e9824 */ /* 0x000fc600078e0a04 */
[----:B------:R-:W3:Y:S01]  /*6010*/  LDL.LU R56, [R1+0x4c0] ;  /* 0x0004c00001387983 */ /* 0x000ee20000300800 */
[C---:B------:R-:W-:Y:S02]  /*6020*/  ISETP.GT.U32.AND P1, PT, R4.reuse, R24, PT ;  /* 0x000000180400720c */ /* 0x040fe40003f24070 */
[----:B0-----:R-:W-:Y:S02]  /*6030*/  IABS R6, R57 ;  /* 0x0000003900067213 */ /* 0x001fe40000000000 */
[----:B------:R-:W-:-:S03]  /*6040*/  ISETP.GT.U32.AND P5, PT, R4, R9, PT ;  /* 0x000000090400720c */ /* 0x000fc60003fa4070 */
[----:B------:R-:W-:-:S04]  /*6050*/  IMAD.HI.U32 R46, R19, R6, RZ ;  /* 0x00000006132e7227 */ /* 0x000fc800078e00ff */
[----:B------:R-:W-:Y:S02]  /*6060*/  IMAD.MOV.U32 R7, RZ, RZ, R39 ;  /* 0x000000ffff077224 */ /* 0x000fe400078e0027 */
[----:B------:R-:W-:Y:S01]  /*6070*/  @!P2 IMAD.IADD R29, R29, 0x1, -R4 ;  /* 0x000000011d1da824 */ /* 0x000fe200078e0a04 */
[----:B------:R-:W-:Y:S01]  /*6080*/  ISETP.GE.AND P2, PT, R0, RZ, PT ;  /* 0x000000ff0000720c */ /* 0x000fe20003f46270 */
[----:B------:R-:W-:Y:S02]  /*6090*/  IMAD.MOV R39, RZ, RZ, -R46 ;  /* 0x000000ffff277224 */ /* 0x000fe400078e0a2e */
[----:B------:R-:W-:Y:S02]  /*60a0*/  IMAD.MOV.U32 R0, RZ, RZ, R41 ;  /* 0x000000ffff007224 */ /* 0x000fe400078e0029 */
[----:B------:R-:W-:Y:S02]  /*60b0*/  @!P3 IMAD.MOV R7, RZ, RZ, -R7 ;  /* 0x000000ffff07b224 */ /* 0x000fe400078e0a07 */
[----:B------:R-:W-:Y:S01]  /*60c0*/  IMAD R6, R4, R39, R6 ;  /* 0x0000002704067224 */ /* 0x000fe200078e0206 */
[----:B------:R-:W-:Y:S01]  /*60d0*/  IABS R5, R58 ;  /* 0x0000003a00057213 */ /* 0x000fe20000000000 */
[----:B------:R-:W-:Y:S01]  /*60e0*/  @!P0 IMAD.MOV R0, RZ, RZ, -R0 ;  /* 0x000000ffff008224 */ /* 0x000fe200078e0a00 */
[----:B------:R-:W-:Y:S01]  /*60f0*/  ISETP.GE.AND P3, PT, R55, RZ, PT ;  /* 0x000000ff3700720c */ /* 0x000fe20003f66270 */
[--C-:B------:R-:W-:Y:S01]  /*6100*/  @!P1 IMAD.IADD R24, R24, 0x1, -R4.reuse ;  /* 0x0000000118189824 */ /* 0x100fe200078e0a04 */
[----:B------:R-:W-:Y:S01]  /*6110*/  STL [R1+0x104], R7 ;  /* 0x0001040701007387 */ /* 0x000fe20000100800 */
[C---:B------:R-:W-:Y:S01]  /*6120*/  ISETP.GT.U32.AND P1, PT, R4.reuse, R6, PT ;  /* 0x000000060400720c */ /* 0x040fe20003f24070 */
[----:B------:R-:W-:Y:S01]  /*6130*/  @!P5 IMAD.IADD R9, R9, 0x1, -R4 ;  /* 0x000000010909d824 */ /* 0x000fe200078e0a04 */
[----:B------:R-:W-:Y:S01]  /*6140*/  ISETP.GT.U32.AND P0, PT, R4, R14, PT ;  /* 0x0000000e0400720c */ /* 0x000fe20003f04070 */
[----:B------:R-:W3:Y:S01]  /*6150*/  LDL.LU R55, [R1+0x4c4] ;  /* 0x0004c40001377983 */ /* 0x000ee20000300800 */
[----:B------:R-:W-:-:S03]  /*6160*/  IMAD.HI.U32 R44, R19, R5, RZ ;  /* 0x00000005132c7227 */ /* 0x000fc600078e00ff */
[----:B------:R0:W-:Y:S01]  /*6170*/  STL [R1+0xfc], R0 ;  /* 0x0000fc0001007387 */ /* 0x0001e20000100800 */
[----:B------:R-:W-:Y:S01]  /*6180*/  IMAD.MOV R44, RZ, RZ, -R44 ;  /* 0x000000ffff2c7224 */ /* 0x000fe200078e0a2c */
[----:B------:R-:W-:Y:S01]  /*6190*/  ISETP.GT.U32.AND P5, PT, R4, R9, PT ;  /* 0x000000090400720c */ /* 0x000fe20003fa4070 */
[----:B0-----:R-:W-:-:S04]  /*61a0*/  IMAD.MOV.U32 R0, RZ, RZ, R34 ;  /* 0x000000ffff007224 */ /* 0x001fc800078e0022 */
[----:B------:R-:W-:Y:S02]  /*61b0*/  @!P4 IMAD.MOV R0, RZ, RZ, -R0 ;  /* 0x000000ffff00c224 */ /* 0x000fe400078e0a00 */
[----:B------:R-:W-:Y:S02]  /*61c0*/  IMAD R5, R4, R44, R5 ;  /* 0x0000002c04057224 */ /* 0x000fe400078e0205 */
[----:B------:R-:W-:Y:S01]  /*61d0*/  IMAD.MOV.U32 R7, RZ, RZ, R29 ;  /* 0x000000ffff077224 */ /* 0x000fe200078e001d */
[----:B------:R0:W-:Y:S01]  /*61e0*/  STL [R1+0xec], R0 ;  /* 0x0000ec0001007387 */ /* 0x0001e20000100800 */
[--C-:B------:R-:W-:Y:S01]  /*61f0*/  @!P1 IMAD.IADD R6, R6, 0x1, -R4.reuse ;  /* 0x0000000106069824 */ /* 0x100fe200078e0a04 */
[----:B------:R-:W-:Y:S01]  /*6200*/  ISETP.GE.AND P1, PT, R54, RZ, PT ;  /* 0x000000ff3600720c */ /* 0x000fe20003f26270 */
[----:B------:R-:W-:Y:S01]  /*6210*/  @!P0 IMAD.IADD R14, R14, 0x1, -R4 ;  /* 0x000000010e0e8824 */ /* 0x000fe200078e0a04 */
[----:B------:R-:W-:Y:S01]  /*6220*/  ISETP.GT.U32.AND P0, PT, R4, R5, PT ;  /* 0x000000050400720c */ /* 0x000fe20003f04070 */
[----:B------:R-:W-:-:S02]  /*6230*/  @!P6 IMAD.MOV R7, RZ, RZ, -R7 ;  /* 0x000000ffff07e224 */ /* 0x000fc400078e0a07 */
[----:B0-----:R-:W-:Y:S01]  /*6240*/  IMAD.MOV.U32 R0, RZ, RZ, R24 ;  /* 0x000000ffff007224 */ /* 0x001fe200078e0018 */
[----:B------:R-:W-:Y:S01]  /*6250*/  ISETP.GT.U32.AND P4, PT, R4, R6, PT ;  /* 0x000000060400720c */ /* 0x000fe20003f84070 */
[----:B------:R-:W-:Y:S02]  /*6260*/  @!P5 IMAD.IADD R9, R9, 0x1, -R4 ;  /* 0x000000010909d824 */ /* 0x000fe400078e0a04 */
[----:B------:R-:W-:Y:S01]  /*6270*/  @!P2 IMAD.MOV R0, RZ, RZ, -R0 ;  /* 0x000000ffff00a224 */ /* 0x000fe200078e0a00 */
[----:B------:R0:W-:Y:S04]  /*6280*/  STL [R1+0xe8], R7 ;  /* 0x0000e80701007387 */ /* 0x0001e80000100800 */
[----:B------:R1:W-:Y:S01]  /*6290*/  STL [R1+0xe4], R0 ;  /* 0x0000e40001007387 */ /* 0x0003e20000100800 */
[----:B0-----:R-:W-:-:S02]  /*62a0*/  IMAD.MOV.U32 R7, RZ, RZ, R14 ;  /* 0x000000ffff077224 */ /* 0x001fc400078e000e */
[----:B-1----:R-:W-:Y:S02]  /*62b0*/  IMAD.MOV.U32 R0, RZ, RZ, R9 ;  /* 0x000000ffff007224 */ /* 0x002fe400078e0009 */
[----:B------:R-:W-:Y:S02]  /*62c0*/  @!P3 IMAD.MOV R7, RZ, RZ, -R7 ;  /* 0x000000ffff07b224 */ /* 0x000fe400078e0a07 */
[----:B------:R-:W-:Y:S02]  /*62d0*/  @!P1 IMAD.MOV R0, RZ, RZ, -R0 ;  /* 0x000000ffff009224 */ /* 0x000fe400078e0a00 */
[--C-:B------:R-:W-:Y:S01]  /*62e0*/  @!P0 IMAD.IADD R5, R5, 0x1, -R4.reuse ;  /* 0x0000000105058824 */ /* 0x100fe200078e0a04 */
[----:B------:R-:W-:Y:S01]  /*62f0*/  ISETP.GE.AND P0, PT, R57, RZ, PT ;  /* 0x000000ff3900720c */ /* 0x000fe20003f06270 */
[----:B------:R-:W-:Y:S01]  /*6300*/  @!P4 IMAD.IADD R6, R6, 0x1, -R4 ;  /* 0x000000010606c824 */ /* 0x000fe200078e0a04 */
[----:B------:R-:W3:Y:S04]  /*6310*/  LDL.LU R57, [R1+0x4c8] ;  /* 0x0004c80001397983 */ /* 0x000ee80000300800 */
[----:B------:R-:W-:Y:S04]  /*6320*/  STL [R1+0xe0], R7 ;  /* 0x0000e00701007387 */ /* 0x000fe80000100800 */
[----:B------:R0:W-:Y:S01]  /*6330*/  STL [R1+0xdc], R0 ;  /* 0x0000dc0001007387 */ /* 0x0001e20000100800 */
[----:B--2---:R-:W-:-:S02]  /*6340*/  IABS R2, R3 ;  /* 0x0000000300027213 */ /* 0x004fc40000000000 */
[----:B------:R-:W-:Y:S02]  /*6350*/  ISETP.GE.AND P4, PT, R3, RZ, PT ;  /* 0x000000ff0300720c */ /* 0x000fe40003f86270 */
[----:B------:R-:W2:Y:S01]  /*6360*/  LDL.LU R3, [R1+0x4cc] ;  /* 0x0004cc0001037983 */ /* 0x000ea20000300800 */
[----:B------:R-:W-:Y:S01]  /*6370*/  IMAD.HI.U32 R44, R19, R2, RZ ;  /* 0x00000002132c7227 */ /* 0x000fe200078e00ff */
[----:B------:R-:W-:Y:S02]  /*6380*/  ISETP.GE.AND P3, PT, R58, RZ, PT ;  /* 0x000000ff3a00720c */ /* 0x000fe40003f66270 */
[----:B0-----:R-:W2:Y:S01]  /*6390*/  LDL.LU R0, [R1+0x4d0] ;  /* 0x0004d00001007983 */ /* 0x001ea20000300800 */
[----:B------:R-:W-:-:S04]  /*63a0*/  IMAD.MOV R44, RZ, RZ, -R44 ;  /* 0x000000ffff2c7224 */ /* 0x000fc800078e0a2c */
[----:B------:R-:W-:-:S05]  /*63b0*/  IMAD R2, R4, R44, R2 ;  /* 0x0000002c04027224 */ /* 0x000fca00078e0202 */
[----:B------:R-:W-:-:S13]  /*63c0*/  ISETP.GT.U32.AND P5, PT, R4, R2, PT ;  /* 0x000000020400720c */ /* 0x000fda0003fa4070 */
[----:B------:R-:W-:Y:S01]  /*63d0*/  @!P5 IMAD.IADD R2, R2, 0x1, -R4 ;  /* 0x000000010202d824 */ /* 0x000fe200078e0a04 */
[----:B------:R-:W-:-:S04]  /*63e0*/  ISETP.GT.U32.AND P5, PT, R4, R5, PT ;  /* 0x000000050400720c */ /* 0x000fc80003fa4070 */
[----:B------:R-:W-:Y:S01]  /*63f0*/  ISETP.GT.U32.AND P6, PT, R4, R2, PT ;  /* 0x000000020400720c */ /* 0x000fe20003fc4070 */
[----:B------:R-:W-:-:S08]  /*6400*/  IMAD.MOV.U32 R7, RZ, RZ, R6 ;  /* 0x000000ffff077224 */ /* 0x000fd000078e0006 */
[--C-:B------:R-:W-:Y:S02]  /*6410*/  @!P5 IMAD.IADD R5, R5, 0x1, -R4.reuse ;  /* 0x000000010505d824 */ /* 0x100fe400078e0a04 */
[----:B------:R-:W-:Y:S02]  /*6420*/  @!P0 IMAD.MOV R7, RZ, RZ, -R7 ;  /* 0x000000ffff078224 */ /* 0x000fe400078e0a07 */
[----:B------:R-:W-:Y:S02]  /*6430*/  @!P6 IMAD.IADD R2, R2, 0x1, -R4 ;  /* 0x000000010202e824 */ /* 0x000fe400078e0a04 */
[----:B------:R-:W-:Y:S01]  /*6440*/  @!P3 IMAD.MOV R5, RZ, RZ, -R5 ;  /* 0x000000ffff05b224 */ /* 0x000fe200078e0a05 */
[----:B------:R0:W-:Y:S04]  /*6450*/  STL [R1+0xd8], R7 ;  /* 0x0000d80701007387 */ /* 0x0001e80000100800 */
[----:B------:R1:W-:Y:S01]  /*6460*/  STL [R1+0xc4], R5 ;  /* 0x0000c40501007387 */ /* 0x0003e20000100800 */
[----:B0-----:R-:W-:-:S04]  /*6470*/  IMAD.MOV.U32 R7, RZ, RZ, R2 ;  /* 0x000000ffff077224 */ /* 0x001fc800078e0002 */
[----:B------:R-:W-:Y:S01]  /*6480*/  @!P4 IMAD.MOV R7, RZ, RZ, -R7 ;  /* 0x000000ffff07c224 */ /* 0x000fe200078e0a07 */
[----:B----4-:R-:W-:Y:S02]  /*6490*/  IABS R41, R61 ;  /* 0x0000003d00297213 */ /* 0x010fe40000000000 */
[----:B---3--:R-:W-:-:S03]  /*64a0*/  IABS R44, R56 ;  /* 0x00000038002c7213 */ /* 0x008fc60000000000 */
[----:B------:R-:W-:-:S04]  /*64b0*/  IMAD.HI.U32 R51, R19, R41, RZ ;  /* 0x0000002913337227 */ /* 0x000fc800078e00ff */
[----:B------:R-:W-:-:S04]  /*64c0*/  IMAD.HI.U32 R54, R19, R44, RZ ;  /* 0x0000002c13367227 */ /* 0x000fc800078e00ff */
[----:B------:R-:W-:Y:S02]  /*64d0*/  IMAD.MOV R51, RZ, RZ, -R51 ;  /* 0x000000ffff337224 */ /* 0x000fe400078e0a33 */
[----:B------:R-:W-:Y:S02]  /*64e0*/  IMAD.MOV R54, RZ, RZ, -R54 ;  /* 0x000000ffff367224 */ /* 0x000fe400078e0a36 */
[C---:B------:R-:W-:Y:S02]  /*64f0*/  IMAD R41, R4.reuse, R51, R41 ;  /* 0x0000003304297224 */ /* 0x040fe400078e0229 */
[----:B------:R-:W-:-:S03]  /*6500*/  IMAD R44, R4, R54, R44 ;  /* 0x00000036042c7224 */ /* 0x000fc600078e022c */
[C---:B------:R-:W-:Y:S02]  /*6510*/  ISETP.GT.U32.AND P1, PT, R4.reuse, R41, PT ;  /* 0x000000290400720c */ /* 0x040fe40003f24070 */
[----:B------:R-:W-:-:S11]  /*6520*/  ISETP.GT.U32.AND P5, PT, R4, R44, PT ;  /* 0x0000002c0400720c */ /* 0x000fd60003fa4070 */
[--C-:B------:R-:W-:Y:S02]  /*6530*/  @!P1 IMAD.IADD R41, R41, 0x1, -R4.reuse ;  /* 0x0000000129299824 */ /* 0x100fe400078e0a04 */
[----:B------:R-:W-:Y:S01]  /*6540*/  @!P5 IMAD.IADD R44, R44, 0x1, -R4 ;  /* 0x000000012c2cd824 */ /* 0x000fe200078e0a04 */
[----:B------:R-:W-:Y:S02]  /*6550*/  IABS R9, R55 ;  /* 0x0000003700097213 */ /* 0x000fe40000000000 */
[C---:B------:R-:W-:Y:S02]  /*6560*/  ISETP.GT.U32.AND P1, PT, R4.reuse, R41, PT ;  /* 0x000000290400720c */ /* 0x040fe40003f24070 */
[----:B------:R-:W-:Y:S02]  /*6570*/  ISETP.GT.U32.AND P3, PT, R4, R44, PT ;  /* 0x0000002c0400720c */ /* 0x000fe40003f64070 */
[----:B------:R-:W-:Y:S02]  /*6580*/  ISETP.GE.AND P4, PT, R55, RZ, PT ;  /* 0x000000ff3700720c */ /* 0x000fe40003f86270 */
[----:B------:R-:W3:Y:S01]  /*6590*/  LDL.LU R55, [R1+0x4d4] ;  /* 0x0004d40001377983 */ /* 0x000ee20000300800 */
[----:B------:R-:W-:-:S04]  /*65a0*/  IMAD.HI.U32 R6, R19, R9, RZ ;  /* 0x0000000913067227 */ /* 0x000fc800078e00ff */
[----:B------:R-:W-:Y:S01]  /*65b0*/  IMAD.MOV R6, RZ, RZ, -R6 ;  /* 0x000000ffff067224 */ /* 0x000fe200078e0a06 */
[----:B------:R0:W-:Y:S01]  /*65c0*/  STL [R1+0xc0], R7 ;  /* 0x0000c00701007387 */ /* 0x0001e20000100800 */
[--C-:B------:R-:W-:Y:S02]  /*65d0*/  @!P1 IMAD.IADD R41, R41, 0x1, -R4.reuse ;  /* 0x0000000129299824 */ /* 0x100fe400078e0a04 */
[----:B-1----:R-:W-:Y:S02]  /*65e0*/  IMAD R5, R4, R6, R9 ;  /* 0x0000000604057224 */ /* 0x002fe400078e0209 */
[----:B------:R-:W-:Y:S01]  /*65f0*/  @!P3 IMAD.IADD R44, R44, 0x1, -R4 ;  /* 0x000000012c2cb824 */ /* 0x000fe200078e0a04 */
[----:B------:R-:W-:Y:S02]  /*6600*/  IABS R2, R57 ;  /* 0x0000003900027213 */ /* 0x000fe40000000000 */
[----:B------:R-:W-:Y:S02]  /*6610*/  ISETP.GE.AND P1, PT, R57, RZ, PT ;  /* 0x000000ff3900720c */ /* 0x000fe40003f26270 */
[----:B------:R-:W4:Y:S01]  /*6620*/  LDL.LU R57, [R1+0x4d8] ;  /* 0x0004d80001397983 */ /* 0x000f220000300800 */
[----:B--2---:R-:W-:-:S02]  /*6630*/  IABS R6, R3 ;  /* 0x0000000300067213 */ /* 0x004fc40000000000 */
[----:B------:R-:W-:Y:S02]  /*6640*/  ISETP.GE.AND P3, PT, R3, RZ, PT ;  /* 0x000000ff0300720c */ /* 0x000fe40003f66270 */
[----:B------:R-:W2:Y:S04]  /*6650*/  LDL.LU R3, [R1+0x4dc] ;  /* 0x0004dc0001037983 */ /* 0x000ea80000300800 */
[----:B------:R-:W2:Y:S01]  /*6660*/  LDL.LU R58, [R1+0x4e0] ;  /* 0x0004e000013a7983 */ /* 0x000ea20000300800 */
[----:B------:R-:W-:-:S05]  /*6670*/  IABS R39, R59 ;  /* 0x0000003b00277213 */ /* 0x000fca0000000000 */
[----:B------:R-:W-:-:S04]  /*6680*/  IMAD.HI.U32 R46, R19, R39, RZ ;  /* 0x00000027132e7227 */ /* 0x000fc800078e00ff */
[----:B------:R-:W-:-:S04]  /*6690*/  IMAD.MOV R46, RZ, RZ, -R46 ;  /* 0x000000ffff2e7224 */ /* 0x000fc800078e0a2e */
[----:B------:R-:W-:-:S05]  /*66a0*/  IMAD R39, R4, R46, R39 ;  /* 0x0000002e04277224 */ /* 0x000fca00078e0227 */
[----:B------:R-:W-:-:S13]  /*66b0*/  ISETP.GT.U32.AND P2, PT, R4, R39, PT ;  /* 0x000000270400720c */ /* 0x000fda0003f44070 */
[----:B------:R-:W-:-:S05]  /*66c0*/  @!P2 IMAD.IADD R39, R39, 0x1, -R4 ;  /* 0x000000012727a824 */ /* 0x000fca00078e0a04 */
[----:B------:R-:W-:Y:S02]  /*66d0*/  ISETP.GT.U32.AND P0, PT, R4, R39, PT ;  /* 0x000000270400720c */ /* 0x000fe40003f04070 */
[----:B------:R-:W-:Y:S01]  /*66e0*/  ISETP.GE.AND P6, PT, R59, RZ, PT ;  /* 0x000000ff3b00720c */ /* 0x000fe20003fc6270 */
[----:B------:R-:W-:Y:S01]  /*66f0*/  IMAD.HI.U32 R14, R19, R2, RZ ;  /* 0x00000002130e7227 */ /* 0x000fe200078e00ff */
[----:B------:R-:W-:-:S09]  /*6700*/  ISETP.GE.AND P2, PT, R61, RZ, PT ;  /* 0x000000ff3d00720c */ /* 0x000fd20003f46270 */
[----:B------:R-:W-:Y:S01]  /*6710*/  @!P0 IMAD.IADD R39, R39, 0x1, -R4 ;  /* 0x0000000127278824 */ /* 0x000fe200078e0a04 */
[----:B------:R-:W-:-:S03]  /*6720*/  ISETP.GT.U32.AND P0, PT, R4, R5, PT ;  /* 0x000000050400720c */ /* 0x000fc60003f04070 */
[----:B0-----:R-:W-:Y:S01]  /*6730*/  IMAD.MOV.U32 R7, RZ, RZ, R39 ;  /* 0x000000ffff077224 */ /* 0x001fe200078e0027 */
[----:B------:R-:W-:Y:S01]  /*6740*/  ISETP.GE.AND P5, PT, R56, RZ, PT ;  /* 0x000000ff3800720c */ /* 0x000fe20003fa6270 */
[----:B------:R-:W-:Y:S01]  /*6750*/  IMAD.MOV R14, RZ, RZ, -R14 ;  /* 0x000000ffff0e7224 */ /* 0x000fe200078e0a0e */
[----:B------:R-:W2:Y:S01]  /*6760*/  LDL.LU R56, [R1+0x4e4] ;  /* 0x0004e40001387983 */ /* 0x000ea20000300800 */
[----:B------:R-:W-:Y:S02]  /*6770*/  @!P6 IMAD.MOV R7, RZ, RZ, -R7 ;  /* 0x000000ffff07e224 */ /* 0x000fe400078e0a07 */
[----:B------:R-:W-:-:S03]  /*6780*/  IMAD R2, R4, R14, R2 ;  /* 0x0000000e04027224 */ /* 0x000fc600078e0202 */
[----:B------:R0:W-:Y:S01]  /*6790*/  STL [R1+0xb8], R7 ;  /* 0x0000b80701007387 */ /* 0x0001e20000100800 */
[----:B------:R-:W-:-:S05]  /*67a0*/  @!P0 IMAD.IADD R5, R5, 0x1, -R4 ;  /* 0x0000000105058824 */ /* 0x000fca00078e0a04 */
[----:B------:R-:W-:Y:S01]  /*67b0*/  ISETP.GT.U32.AND P0, PT, R4, R5, PT ;  /* 0x000000050400720c */ /* 0x000fe20003f04070 */
[----:B0-----:R-:W-:-:S04]  /*67c0*/  IMAD.MOV.U32 R7, RZ, RZ, R41 ;  /* 0x000000ffff077224 */ /* 0x001fc800078e0029 */
[----:B------:R-:W-:Y:S01]  /*67d0*/  @!P2 IMAD.MOV R7, RZ, RZ, -R7 ;  /* 0x000000ffff07a224 */ /* 0x000fe200078e0a07 */
[----:B------:R-:W-:Y:S01]  /*67e0*/  ISETP.GT.U32.AND P2, PT, R4, R2, PT ;  /* 0x000000020400720c */ /* 0x000fe20003f44070 */
[----:B------:R-:W-:-:S04]  /*67f0*/  IMAD.HI.U32 R39, R19, R6, RZ ;  /* 0x0000000613277227 */ /* 0x000fc800078e00ff */
[----:B------:R-:W-:Y:S02]  /*6800*/  IMAD.MOV R39, RZ, RZ, -R39 ;  /* 0x000000ffff277224 */ /* 0x000fe400078e0a27 */
[----:B------:R-:W-:Y:S01]  /*6810*/  @!P0 IMAD.IADD R5, R5, 0x1, -R4 ;  /* 0x0000000105058824 */ /* 0x000fe200078e0a04 */
[----:B------:R-:W-:Y:S01]  /*6820*/  IABS R34, R0 ;  /* 0x0000000000227213 */ /* 0x000fe20000000000 */
[----:B------:R-:W-:Y:S02]  /*6830*/  IMAD R39, R4, R39, R6 ;  /* 0x0000002704277224 */ /* 0x000fe400078e0206 */
[----:B------:R-:W-:Y:S02]  /*6840*/  IMAD.MOV.U32 R6, RZ, RZ, R5 ;  /* 0x000000ffff067224 */ /* 0x000fe400078e0005 */
[----:B------:R-:W-:Y:S01]  /*6850*/  @!P2 IMAD.IADD R2, R2, 0x1, -R4 ;  /* 0x000000010202a824 */ /* 0x000fe200078e0a04 */
[----:B------:R-:W-:Y:S01]  /*6860*/  ISETP.GE.AND P6, PT, R0, RZ, PT ;  /* 0x000000ff0000720c */ /* 0x000fe20003fc6270 */
[----:B------:R-:W-:-:S03]  /*6870*/  IMAD.HI.U32 R9, R19, R34, RZ ;  /* 0x0000002213097227 */ /* 0x000fc600078e00ff */
[C---:B------:R-:W-:Y:S01]  /*6880*/  ISETP.GT.U32.AND P2, PT, R4.reuse, R2, PT ;  /* 0x000000020400720c */ /* 0x040fe20003f44070 */
[----:B------:R-:W-:Y:S02]  /*6890*/  IMAD.MOV.U32 R0, RZ, RZ, R44 ;  /* 0x000000ffff007224 */ /* 0x000fe400078e002c */
[----:B------:R-:W-:Y:S01]  /*68a0*/  @!P4 IMAD.MOV R6, RZ, RZ, -R6 ;  /* 0x000000ffff06c224 */ /* 0x000fe200078e0a06 */
[C---:B------:R-:W-:Y:S01]  /*68b0*/  ISETP.GT.U32.AND P4, PT, R4.reuse, R39, PT ;  /* 0x000000270400720c */ /* 0x040fe20003f84070 */
[----:B------:R-:W-:Y:S02]  /*68c0*/  IMAD.MOV R9, RZ, RZ, -R9 ;  /* 0x000000ffff097224 */ /* 0x000fe400078e0a09 */
[----:B------:R-:W-:Y:S01]  /*68d0*/  @!P5 IMAD.MOV R0, RZ, RZ, -R0 ;  /* 0x000000ffff00d224 */ /* 0x000fe200078e0a00 */
[----:B------:R-:W-:Y:S01]  /*68e0*/  STL [R1+0xb4], R7 ;  /* 0x0000b40701007387 */ /* 0x000fe20000100800 */
[----:B------:R-:W-:-:S03]  /*68f0*/  IMAD R34, R4, R9, R34 ;  /* 0x0000000904227224 */ /* 0x000fc600078e0222 */
[----:B------:R0:W-:Y:S01]  /*6900*/  STL [R1+0xcc], R0 ;  /* 0x0000cc0001007387 */ /* 0x0001e20000100800 */
[----:B------:R-:W-:Y:S01]  /*6910*/  @!P2 IMAD.IADD R2, R2, 0x1, -R4 ;  /* 0x000000010202a824 */ /* 0x000fe200078e0a04 */
[----:B------:R-:W-:-:S03]  /*6920*/  ISETP.GT.U32.AND P2, PT, R4, R34, PT ;  /* 0x000000220400720c */ /* 0x000fc60003f44070 */
[----:B------:R-:W-:Y:S01]  /*6930*/  @!P4 IMAD.IADD R39, R39, 0x1, -R4 ;  /* 0x000000012727c824 */ /* 0x000fe200078e0a04 */
[----:B0-----:R-:W2:Y:S04]  /*6940*/  LDL.LU R0, [R1+0x4e8] ;  /* 0x0004e80001007983 */ /* 0x001ea80000300800 */
[----:B------:R-:W-:-:S05]  /*6950*/  ISETP.GT.U32.AND P4, PT, R4, R39, PT ;  /* 0x000000270400720c */ /* 0x000fca0003f84070 */
[----:B------:R-:W-:-:S05]  /*6960*/  @!P2 IMAD.IADD R34, R34, 0x1, -R4 ;  /* 0x000000012222a824 */ /* 0x000fca00078e0a04 */
[----:B------:R-:W-:-:S03]  /*6970*/  ISETP.GT.U32.AND P2, PT, R4, R34, PT ;  /* 0x000000220400720c */ /* 0x000fc60003f44070 */
[----:B------:R-:W-:-:S04]  /*6980*/  @!P4 IMAD.IADD R39, R39, 0x1, -R4 ;  /* 0x000000012727c824 */ /* 0x000fc800078e0a04 */
[----:B------:R-:W-:-:S04]  /*6990*/  IMAD.MOV.U32 R7, RZ, RZ, R39 ;  /* 0x000000ffff077224 */ /* 0x000fc800078e0027 */
[----:B------:R-:W-:Y:S01]  /*69a0*/  @!P3 IMAD.MOV R7, RZ, RZ, -R7 ;  /* 0x000000ffff07b224 */ /* 0x000fe200078e0a07 */
[----:B---3--:R-:W-:Y:S02]  /*69b0*/  ISETP.GE.AND P5, PT, R55, RZ, PT ;  /* 0x000000ff3700720c */ /* 0x008fe40003fa6270 */
[----:B------:R-:W-:Y:S02]  /*69c0*/  IABS R41, R55 ;  /* 0x0000003700297213 */ /* 0x000fe40000000000 */
[----:B------:R-:W3:Y:S04]  /*69d0*/  LDL.LU R55, [R1+0x4ec] ;  /* 0x0004ec0001377983 */ /* 0x000ee80000300800 */
[----:B------:R-:W3:Y:S04]  /*69e0*/  LDL.LU R59, [R1+0x4f0] ;  /* 0x0004f000013b7983 */ /* 0x000ee80000300800 */
[----:B------:R-:W3:Y:S01]  /*69f0*/  LDL.LU R61, [R1+0x4f4] ;  /* 0x0004f400013d7983 */ /* 0x000ee20000300800 */
[----:B------:R-:W-:-:S02]  /*6a00*/  @!P2 IMAD.IADD R34, R34, 0x1, -R4 ;  /* 0x000000012222a824 */ /* 0x000fc400078e0a04 */
[----:B------:R-:W-:-:S04]  /*6a10*/  IMAD.MOV.U32 R8, RZ, RZ, R2 ;  /* 0x000000ffff087224 */ /* 0x000fc800078e0002 */
[----:B------:R-:W-:Y:S01]  /*6a20*/  @!P1 IMAD.MOV R8, RZ, RZ, -R8 ;  /* 0x000000ffff089224 */ /* 0x000fe200078e0a08 */
[----:B----4-:R-:W-:Y:S02]  /*6a30*/  ISETP.GE.AND P0, PT, R57, RZ, PT ;  /* 0x000000ff3900720c */ /* 0x010fe40003f06270 */
[----:B------:R-:W-:Y:S02]  /*6a40*/  IABS R44, R57 ;  /* 0x00000039002c7213 */ /* 0x000fe40000000000 */
[----:B------:R-:W4:Y:S04]  /*6a50*/  LDL.LU R57, [R1+0x4f8] ;  /* 0x0004f80001397983 */ /* 0x000f280000300800 */
[----:B------:R-:W-:Y:S04]  /*6a60*/  STL [R1+0xc8], R6 ;  /* 0x0000c80601007387 */ /* 0x000fe80000100800 */
[----:B------:R-:W-:Y:S04]  /*6a70*/  STL [R1+0xa8], R8 ;  /* 0x0000a80801007387 */ /* 0x000fe80000100800 */
[----:B------:R0:W-:Y:S02]  /*6a80*/  STL [R1+0xa4], R7 ;  /* 0x0000a40701007387 */ /* 0x0001e40000100800 */
[----:B0-----:R-:W-:Y:S01]  /*6a90*/  IMAD.MOV.U32 R7, RZ, RZ, R34 ;  /* 0x000000ffff077224 */ /* 0x001fe200078e0022 */
[----:B--2---:R-:W-:-:S02]  /*6aa0*/  IABS R29, R3 ;  /* 0x00000003001d7213 */ /* 0x004fc40000000000 */
[----:B------:R-:W-:-:S03]  /*6ab0*/  IABS R24, R58 ;  /* 0x0000003a00187213 */ /* 0x000fc60000000000 */
        /* <DEDUP_REMOVED lines=9> */
[----:B------:R-:W-:-:S03]  /*6b50*/  @!P2 IMAD.IADD R24, R24, 0x1, -R4 ;  /* 0x000000011818a824 */ /* 0x000fc600078e0a04 */
[----:B------:R-:W-:Y:S01]  /*6b60*/  ISETP.GT.U32.AND P2, PT, R4, R29, PT ;  /* 0x0000001d0400720c */ /* 0x000fe20003f44070 */
[----:B------:R-:W-:-:S05]  /*6b70*/  @!P6 IMAD.MOV R7, RZ, RZ, -R7 ;  /* 0x000000ffff07e224 */ /* 0x000fca00078e0a07 */
[----:B------:R-:W-:Y:S07]  /*6b80*/  STL [R1+0x98], R7 ;  /* 0x0000980701007387 */ /* 0x000fee0000100800 */
[----:B------:R-:W-:Y:S01]  /*6b90*/  @!P2 IMAD.IADD R29, R29, 0x1, -R4 ;  /* 0x000000011d1da824 */ /* 0x000fe200078e0a04 */
[----:B------:R-:W-:Y:S02]  /*6ba0*/  ISETP.GE.AND P2, PT, R3, RZ, PT ;  /* 0x000000ff0300720c */ /* 0x000fe40003f46270 */
[----:B------:R-:W2:Y:S01]  /*6bb0*/  LDL.LU R3, [R1+0x4fc] ;  /* 0x0004fc0001037983 */ /* 0x000ea20000300800 */
[----:B------:R-:W-:-:S04]  /*6bc0*/  IMAD.HI.U32 R5, R19, R41, RZ ;  /* 0x0000002913057227 */ /* 0x000fc800078e00ff */
[----:B------:R-:W-:-:S04]  /*6bd0*/  IMAD.HI.U32 R46, R19, R44, RZ ;  /* 0x0000002c132e7227 */ /* 0x000fc800078e00ff */
[----:B------:R-:W-:Y:S02]  /*6be0*/  IMAD.MOV R5, RZ, RZ, -R5 ;  /* 0x000000ffff057224 */ /* 0x000fe400078e0a05 */
[----:B------:R-:W-:Y:S02]  /*6bf0*/  IMAD.MOV R46, RZ, RZ, -R46 ;  /* 0x000000ffff2e7224 */ /* 0x000fe400078e0a2e */
[C---:B------:R-:W-:Y:S02]  /*6c00*/  IMAD R41, R4.reuse, R5, R41 ;  /* 0x0000000504297224 */ /* 0x040fe400078e0229 */
[C---:B------:R-:W-:Y:S01]  /*6c10*/  IMAD R44, R4.reuse, R46, R44 ;  /* 0x0000002e042c7224 */ /* 0x040fe200078e022c */
[----:B------:R-:W-:Y:S02]  /*6c20*/  IABS R14, R56 ;  /* 0x00000038000e7213 */ /* 0x000fe40000000000 */
[C---:B------:R-:W-:Y:S02]  /*6c30*/  ISETP.GT.U32.AND P4, PT, R4.reuse, R41, PT ;  /* 0x000000290400720c */ /* 0x040fe40003f84070 */
[----:B------:R-:W-:Y:S01]  /*6c40*/  ISETP.GT.U32.AND P1, PT, R4, R44, PT ;  /* 0x0000002c0400720c */ /* 0x000fe20003f24070 */
[----:B------:R-:W-:-:S04]  /*6c50*/  IMAD.HI.U32 R5, R19, R14, RZ ;  /* 0x0000000e13057227 */ /* 0x000fc800078e00ff */
[----:B------:R-:W-:-:S04]  /*6c60*/  IMAD.MOV R5, RZ, RZ, -R5 ;  /* 0x000000ffff057224 */ /* 0x000fc800078e0a05 */
[----:B------:R-:W-:Y:S02]  /*6c70*/  IMAD R14, R4, R5, R14 ;  /* 0x00000005040e7224 */ /* 0x000fe400078e020e */
[--C-:B------:R-:W-:Y:S02]  /*6c80*/  @!P4 IMAD.IADD R41, R41, 0x1, -R4.reuse ;  /* 0x000000012929c824 */ /* 0x100fe400078e0a04 */
[----:B------:R-:W-:Y:S01]  /*6c90*/  @!P1 IMAD.IADD R44, R44, 0x1, -R4 ;  /* 0x000000012c2c9824 */ /* 0x000fe200078e0a04 */
[C---:B------:R-:W-:Y:S02]  /*6ca0*/  ISETP.GT.U32.AND P4, PT, R4.reuse, R14, PT ;  /* 0x0000000e0400720c */ /* 0x040fe40003f84070 */
[C---:B------:R-:W-:Y:S02]  /*6cb0*/  ISETP.GT.U32.AND P1, PT, R4.reuse, R41, PT ;  /* 0x000000290400720c */ /* 0x040fe40003f24070 */
[----:B------:R-:W-:-:S09]  /*6cc0*/  ISETP.GT.U32.AND P3, PT, R4, R44, PT ;  /* 0x0000002c0400720c */ /* 0x000fd20003f64070 */
[--C-:B------:R-:W-:Y:S01]  /*6cd0*/  @!P4 IMAD.IADD R14, R14, 0x1, -R4.reuse ;  /* 0x000000010e0ec824 */ /* 0x100fe200078e0a04 */
[----:B------:R-:W-:Y:S01]  /*6ce0*/  ISETP.GT.U32.AND P4, PT, R4, R24, PT ;  /* 0x000000180400720c */ /* 0x000fe20003f84070 */
[----:B------:R-:W-:Y:S01]  /*6cf0*/  @!P1 IMAD.IADD R41, R41, 0x1, -R4 ;  /* 0x0000000129299824 */ /* 0x000fe200078e0a04 */
[----:B------:R-:W-:-:S05]  /*6d00*/  IABS R5, R0 ;  /* 0x0000000000057213 */ /* 0x000fca0000000000 */
[----:B------:R-:W-:-:S04]  /*6d10*/  IMAD.HI.U32 R46, R19, R5, RZ ;  /* 0x00000005132e7227 */ /* 0x000fc800078e00ff */
[----:B------:R-:W-:-:S04]  /*6d20*/  IMAD.MOV R46, RZ, RZ, -R46 ;  /* 0x000000ffff2e7224 */ /* 0x000fc800078e0a2e */
[----:B------:R-:W-:Y:S02]  /*6d30*/  IMAD R5, R4, R46, R5 ;  /* 0x0000002e04057224 */ /* 0x000fe400078e0205 */
[----:B------:R-:W-:-:S03]  /*6d40*/  @!P3 IMAD.IADD R44, R44, 0x1, -R4 ;  /* 0x000000012c2cb824 */ /* 0x000fc600078e0a04 */
[----:B------:R-:W-:Y:S01]  /*6d50*/  ISETP.GT.U32.AND P1, PT, R4, R5, PT ;  /* 0x000000050400720c */ /* 0x000fe20003f24070 */
[----:B------:R-:W-:Y:S01]  /*6d60*/  @!P4 IMAD.IADD R24, R24, 0x1, -R4 ;  /* 0x000000011818c824 */ /* 0x000fe200078e0a04 */
[----:B------:R-:W-:Y:S02]  /*6d70*/  ISETP.GT.U32.AND P6, PT, R4, R14, PT ;  /* 0x0000000e0400720c */ /* 0x000fe40003fc4070 */
[----:B---3--:R-:W-:-:S05]  /*6d80*/  IABS R9, R55 ;  /* 0x0000003700097213 */ /* 0x008fca0000000000 */
        /* <DEDUP_REMOVED lines=8> */
[----:B------:R-:W-:Y:S01]  /*6e10*/  IABS R2, R61 ;  /* 0x0000003d00027213 */ /* 0x000fe20000000000 */
[--C-:B------:R-:W-:Y:S01]  /*6e20*/  @!P1 IMAD.IADD R5, R5, 0x1, -R4.reuse ;  /* 0x0000000105059824 */ /* 0x100fe200078e0a04 */
[----:B------:R-:W-:Y:S02]  /*6e30*/  ISETP.GE.AND P1, PT, R56, RZ, PT ;  /* 0x000000ff3800720c */ /* 0x000fe40003f26270 */
[----:B------:R-:W-:Y:S01]  /*6e40*/  ISETP.GT.U32.AND P4, PT, R4, R6, PT ;  /* 0x000000060400720c */ /* 0x000fe20003f84070 */
[----:B------:R-:W3:Y:S02]  /*6e50*/  LDL.LU R56, [R1+0x500] ;  /* 0x0005000001387983 */ /* 0x000ee40000300800 */
[----:B------:R-:W-:Y:S01]  /*6e60*/  @!P3 IMAD.IADD R9, R9, 0x1, -R4 ;  /* 0x000000010909b824 */ /* 0x000fe200078e0a04 */
[----:B------:R-:W-:Y:S01]  /*6e70*/  ISETP.GE.AND P3, PT, R0, RZ, PT ;  /* 0x000000ff0000720c */ /* 0x000fe20003f66270 */
[----:B------:R-:W-:-:S02]  /*6e80*/  IMAD.MOV.U32 R0, RZ, RZ, R29 ;  /* 0x000000ffff007224 */ /* 0x000fc400078e001d */
[----:B------:R-:W-:-:S04]  /*6e90*/  IMAD.HI.U32 R39, R19, R2, RZ ;  /* 0x0000000213277227 */ /* 0x000fc800078e00ff */
[----:B------:R-:W-:Y:S02]  /*6ea0*/  @!P2 IMAD.MOV R0, RZ, RZ, -R0 ;  /* 0x000000ffff00a224 */ /* 0x000fe400078e0a00 */
[----:B------:R-:W-:Y:S02]  /*6eb0*/  IMAD.MOV R39, RZ, RZ, -R39 ;  /* 0x000000ffff277224 */ /* 0x000fe400078e0a27 */
[--C-:B------:R-:W-:Y:S01]  /*6ec0*/  @!P6 IMAD.IADD R14, R14, 0x1, -R4.reuse ;  /* 0x000000010e0ee824 */ /* 0x100fe200078e0a04 */
[----:B------:R-:W-:Y:S01]  /*6ed0*/  ISETP.GE.AND P6, PT, R58, RZ, PT ;  /* 0x000000ff3a00720c */ /* 0x000fe20003fc6270 */
[----:B------:R-:W-:Y:S01]  /*6ee0*/  @!P4 IMAD.IADD R6, R6, 0x1, -R4 ;  /* 0x000000010606c824 */ /* 0x000fe200078e0a04 */
[----:B------:R0:W-:Y:S01]  /*6ef0*/  STL [R1+0x78], R0 ;  /* 0x0000780001007387 */ /* 0x0001e20000100800 */
[C---:B------:R-:W-:Y:S02]  /*6f00*/  IMAD R2, R4.reuse, R39, R2 ;  /* 0x0000002704027224 */ /* 0x040fe400078e0202 */
[----:B------:R-:W-:Y:S01]  /*6f10*/  @!P5 IMAD.MOV R41, RZ, RZ, -R41 ;  /* 0x000000ffff29d224 */ /* 0x000fe200078e0a29 */
[----:B------:R-:W-:Y:S01]  /*6f20*/  ISETP.GT.U32.AND P5, PT, R4, R6, PT ;  /* 0x000000060400720c */ /* 0x000fe20003fa4070 */
[----:B0-----:R-:W3:Y:S01]  /*6f30*/  LDL.LU R0, [R1+0x504] ;  /* 0x0005040001007983 */ /* 0x001ee20000300800 */
[----:B----4-:R-:W-:-:S02]  /*6f40*/  IABS R46, R57 ;  /* 0x00000039002e7213 */ /* 0x010fc40000000000 */
[----:B------:R-:W-:Y:S01]  /*6f50*/  ISETP.GT.U32.AND P2, PT, R4, R2, PT ;  /* 0x000000020400720c */ /* 0x000fe20003f44070 */
[----:B------:R-:W-:Y:S02]  /*6f60*/  IMAD.MOV.U32 R8, RZ, RZ, R24 ;  /* 0x000000ffff087224 */ /* 0x000fe400078e0018 */
[----:B------:R-:W-:Y:S02]  /*6f70*/  IMAD.MOV.U32 R7, RZ, RZ, R14 ;  /* 0x000000ffff077224 */ /* 0x000fe400078e000e */
[----:B------:R-:W-:-:S04]  /*6f80*/  IMAD.HI.U32 R34, R19, R46, RZ ;  /* 0x0000002e13227227 */ /* 0x000fc800078e00ff */
[----:B------:R-:W-:Y:S02]  /*6f90*/  @!P6 IMAD.MOV R8, RZ, RZ, -R8 ;  /* 0x000000ffff08e224 */ /* 0x000fe400078e0a08 */
[----:B------:R-:W-:Y:S02]  /*6fa0*/  @!P1 IMAD.MOV R7, RZ, RZ, -R7 ;  /* 0x000000ffff079224 */ /* 0x000fe400078e0a07 */
[----:B------:R-:W-:Y:S01]  /*6fb0*/  IMAD.MOV R34, RZ, RZ, -R34 ;  /* 0x000000ffff227224 */ /* 0x000fe200078e0a22 */
[----:B------:R-:W-:Y:S01]  /*6fc0*/  ISETP.GE.AND P6, PT, R55, RZ, PT ;  /* 0x000000ff3700720c */ /* 0x000fe20003fc6270 */
[----:B------:R0:W-:Y:S01]  /*6fd0*/  STL [R1+0x7c], R8 ;  /* 0x00007c0801007387 */ /* 0x0001e20000100800 */
[----:B------:R-:W-:Y:S01]  /*6fe0*/  @!P5 IMAD.IADD R6, R6, 0x1, -R4 ;  /* 0x000000010606d824 */ /* 0x000fe200078e0a04 */
[----:B------:R-:W-:Y:S01]  /*6ff0*/  ISETP.GE.AND P5, PT, R57, RZ, PT ;  /* 0x000000ff3900720c */ /* 0x000fe20003fa6270 */
[----:B------:R-:W-:Y:S01]  /*7000*/  IMAD R46, R4, R34, R46 ;  /* 0x00000022042e7224 */ /* 0x000fe200078e022e */
[----:B------:R-:W4:Y:S01]  /*7010*/  LDL.LU R55, [R1+0x508] ;  /* 0x0005080001377983 */ /* 0x000f220000300800 */
[----:B------:R-:W-:-:S03]  /*7020*/  @!P2 IMAD.IADD R2, R2, 0x1, -R4 ;  /* 0x000000010202a824 */ /* 0x000fc600078e0a04 */
[----:B------:R1:W-:Y:S04]  /*7030*/  STL [R1+0x80], R7 ;  /* 0x0000800701007387 */ /* 0x0003e80000100800 */
[----:B------:R-:W4:Y:S01]  /*7040*/  LDL.LU R57, [R1+0x50c] ;  /* 0x00050c0001397983 */ /* 0x000f220000300800 */
[----:B--2---:R-:W-:Y:S02]  /*7050*/  IABS R34, R3 ;  /* 0x0000000300227213 */ /* 0x004fe40000000000 */
[----:B------:R-:W-:Y:S02]  /*7060*/  ISETP.GE.AND P2, PT, R3, RZ, PT ;  /* 0x000000ff0300720c */ /* 0x000fe40003f46270 */
[----:B------:R-:W2:Y:S01]  /*7070*/  LDL.LU R3, [R1+0x510] ;  /* 0x0005100001037983 */ /* 0x000ea20000300800 */
[C---:B------:R-:W-:Y:S01]  /*7080*/  ISETP.GT.U32.AND P4, PT, R4.reuse, R5, PT ;  /* 0x000000050400720c */ /* 0x040fe20003f84070 */
[----:B------:R-:W-:Y:S01]  /*7090*/  @!P0 IMAD.MOV R44, RZ, RZ, -R44 ;  /* 0x000000ffff2c8224 */ /* 0x000fe200078e0a2c */
[----:B------:R-:W-:-:S02]  /*70a0*/  ISETP.GT.U32.AND P0, PT, R4, R9, PT ;  /* 0x000000090400720c */ /* 0x000fc40003f04070 */
[----:B------:R-:W-:-:S09]  /*70b0*/  ISETP.GT.U32.AND P1, PT, R4, R46, PT ;  /* 0x0000002e0400720c */ /* 0x000fd20003f24070 */
[--C-:B------:R-:W-:Y:S01]  /*70c0*/  @!P4 IMAD.IADD R5, R5, 0x1, -R4.reuse ;  /* 0x000000010505c824 */ /* 0x100fe200078e0a04 */
[----:B------:R-:W-:Y:S01]  /*70d0*/  ISETP.GE.AND P4, PT, R59, RZ, PT ;  /* 0x000000ff3b00720c */ /* 0x000fe20003f86270 */
[--C-:B------:R-:W-:Y:S02]  /*70e0*/  @!P0 IMAD.IADD R9, R9, 0x1, -R4.reuse ;  /* 0x0000000109098824 */ /* 0x100fe400078e0a04 */
[----:B0-----:R-:W-:Y:S02]  /*70f0*/  IMAD.MOV.U32 R8, RZ, RZ, R5 ;  /* 0x000000ffff087224 */ /* 0x001fe400078e0005 */
[----:B-1----:R-:W-:Y:S02]  /*7100*/  IMAD.MOV.U32 R7, RZ, RZ, R9 ;  /* 0x000000ffff077224 */ /* 0x002fe400078e0009 */
[----:B------:R-:W-:Y:S01]  /*7110*/  @!P1 IMAD.IADD R46, R46, 0x1, -R4 ;  /* 0x000000012e2e9824 */ /* 0x000fe200078e0a04 */
[----:B------:R-:W-:Y:S01]  /*7120*/  ISETP.GT.U32.AND P1, PT, R4, R2, PT ;  /* 0x000000020400720c */ /* 0x000fe20003f24070 */
[----:B------:R-:W-:-:S02]  /*7130*/  @!P3 IMAD.MOV R8, RZ, RZ, -R8 ;  /* 0x000000ffff08b224 */ /* 0x000fc400078e0a08 */
[----:B------:R-:W-:Y:S02]  /*7140*/  @!P6 IMAD.MOV R7, RZ, RZ, -R7 ;  /* 0x000000ffff07e224 */ /* 0x000fe400078e0a07 */
[----:B------:R-:W-:Y:S01]  /*7150*/  @!P4 IMAD.MOV R6, RZ, RZ, -R6 ;  /* 0x000000ffff06c224 */ /* 0x000fe200078e0a06 */
[----:B------:R-:W-:Y:S01]  /*7160*/  STL [R1+0x84], R8 ;  /* 0x0000840801007387 */ /* 0x000fe20000100800 */
[----:B------:R-:W-:Y:S01]  /*7170*/  ISETP.GE.AND P0, PT, R61, RZ, PT ;  /* 0x000000ff3d00720c */ /* 0x000fe20003f06270 */
[----:B------:R-:W-:Y:S01]  /*7180*/  IMAD.HI.U32 R5, R19, R34, RZ ;  /* 0x0000002213057227 */ /* 0x000fe200078e00ff */
[----:B------:R-:W-:Y:S01]  /*7190*/  ISETP.GT.U32.AND P3, PT, R4, R46, PT ;  /* 0x0000002e0400720c */ /* 0x000fe20003f64070 */
[----:B------:R-:W-:Y:S04]  /*71a0*/  STL [R1+0x8c], R7 ;  /* 0x00008c0701007387 */ /* 0x000fe80000100800 */
[----:B------:R0:W-:Y:S01]  /*71b0*/  STL [R1+0x90], R6 ;  /* 0x0000900601007387 */ /* 0x0001e20000100800 */
[----:B------:R-:W-:-:S02]  /*71c0*/  IMAD.MOV R5, RZ, RZ, -R5 ;  /* 0x000000ffff057224 */ /* 0x000fc400078e0a05 */
[----:B------:R-:W-:Y:S01]  /*71d0*/  @!P1 IMAD.IADD R2, R2, 0x1, -R4 ;  /* 0x0000000102029824 */ /* 0x000fe200078e0a04 */
[----:B------:R-:W4:Y:S01]  /*71e0*/  LDL.LU R58, [R1+0x514] ;  /* 0x00051400013a7983 */ /* 0x000f220000300800 */
[----:B------:R-:W-:-:S03]  /*71f0*/  IMAD R34, R4, R5, R34 ;  /* 0x0000000504227224 */ /* 0x000fc600078e0222 */
[----:B------:R-:W-:Y:S01]  /*7200*/  @!P3 IMAD.IADD R46, R46, 0x1, -R4 ;  /* 0x000000012e2eb824 */ /* 0x000fe200078e0a04 */
[----:B------:R-:W4:Y:S01]  /*7210*/  LDL.LU R59, [R1+0x518] ;  /* 0x00051800013b7983 */ /* 0x000f220000300800 */
[----:B------:R-:W-:-:S03]  /*7220*/  ISETP.GT.U32.AND P3, PT, R4, R34, PT ;  /* 0x000000220400720c */ /* 0x000fc60003f64070 */
[----:B------:R-:W4:Y:S10]  /*7230*/  LDL.LU R61, [R1+0x51c] ;  /* 0x00051c00013d7983 */ /* 0x000f340000300800 */
[----:B------:R-:W-:-:S05]  /*7240*/  @!P3 IMAD.IADD R34, R34, 0x1, -R4 ;  /* 0x000000012222b824 */ /* 0x000fca00078e0a04 */
[----:B------:R-:W-:-:S13]  /*7250*/  ISETP.GT.U32.AND P3, PT, R4, R34, PT ;  /* 0x000000220400720c */ /* 0x000fda0003f64070 */
[----:B------:R-:W-:Y:S01]  /*7260*/  @!P3 IMAD.IADD R34, R34, 0x1, -R4 ;  /* 0x000000012222b824 */ /* 0x000fe200078e0a04 */
[----:B---3--:R-:W-:-:S05]  /*7270*/  IABS R24, R56 ;  /* 0x0000003800187213 */ /* 0x008fca0000000000 */
[----:B0-----:R-:W-:-:S04]  /*7280*/  IMAD.HI.U32 R6, R19, R24, RZ ;  /* 0x0000001813067227 */ /* 0x001fc800078e00ff */
[----:B------:R-:W-:-:S04]  /*7290*/  IMAD.MOV R6, RZ, RZ, -R6 ;  /* 0x000000ffff067224 */ /* 0x000fc800078e0a06 */
[----:B------:R-:W-:Y:S01]  /*72a0*/  IMAD R24, R4, R6, R24 ;  /* 0x0000000604187224 */ /* 0x000fe200078e0218 */
[----:B------:R-:W-:Y:S02]  /*72b0*/  IABS R39, R0 ;  /* 0x0000000000277213 */ /* 0x000fe40000000000 */
[----:B------:R-:W-:Y:S01]  /*72c0*/  ISETP.GE.AND P4, PT, R0, RZ, PT ;  /* 0x000000ff0000720c */ /* 0x000fe20003f86270 */
[----:B------:R-:W-:Y:S02]  /*72d0*/  IMAD.MOV.U32 R0, RZ, RZ, R2 ;  /* 0x000000ffff007224 */ /* 0x000fe400078e0002 */
[----:B------:R-:W-:-:S04]  /*72e0*/  IMAD.HI.U32 R5, R19, R39, RZ ;  /* 0x0000002713057227 */ /* 0x000fc800078e00ff */
[----:B------:R-:W-:Y:S01]  /*72f0*/  @!P0 IMAD.MOV R0, RZ, RZ, -R0 ;  /* 0x000000ffff008224 */ /* 0x000fe200078e0a00 */
[----:B------:R-:W-:Y:S01]  /*7300*/  ISETP.GT.U32.AND P0, PT, R4, R24, PT ;  /* 0x000000180400720c */ /* 0x000fe20003f04070 */
[----:B------:R-:W-:-:S03]  /*7310*/  IMAD.MOV R5, RZ, RZ, -R5 ;  /* 0x000000ffff057224 */ /* 0x000fc600078e0a05 */
[----:B------:R0:W-:Y:S01]  /*7320*/  STL [R1+0x74], R0 ;  /* 0x0000740001007387 */ /* 0x0001e20000100800 */
[----:B------:R-:W-:Y:S02]  /*7330*/  IMAD R39, R4, R5, R39 ;  /* 0x0000000504277224 */ /* 0x000fe400078e0227 */
[----:B0-----:R-:W-:-:S06]  /*7340*/  IMAD.MOV.U32 R0, RZ, RZ, R46 ;  /* 0x000000ffff007224 */ /* 0x001fcc00078e002e */
[----:B------:R-:W-:Y:S02]  /*7350*/  @!P0 IMAD.IADD R24, R24, 0x1, -R4 ;  /* 0x0000000118188824 */ /* 0x000fe400078e0a04 */
[----:B------:R-:W-:Y:S01]  /*7360*/  @!P5 IMAD.MOV R0, RZ, RZ, -R0 ;  /* 0x000000ffff00d224 */ /* 0x000fe200078e0a00 */
[C---:B------:R-:W-:Y:S02]  /*7370*/  ISETP.GT.U32.AND P5, PT, R4.reuse, R39, PT ;  /* 0x000000270400720c */ /* 0x040fe40003fa4070 */
[----:B------:R-:W-:Y:S02]  /*7380*/  ISETP.GT.U32.AND P0, PT, R4, R24, PT ;  /* 0x000000180400720c */ /* 0x000fe40003f04070 */
[----:B------:R-:W-:Y:S02]  /*7390*/  ISETP.GE.AND P6, PT, R56, RZ, PT ;  /* 0x000000ff3800720c */ /* 0x000fe40003fc6270 */
[----:B------:R-:W3:Y:S07]  /*73a0*/  LDL.LU R56, [R1+0x520] ;  /* 0x0005200001387983 */ /* 0x000eee0000300800 */
[----:B------:R-:W-:-:S02]  /*73b0*/  @!P5 IMAD.IADD R39, R39, 0x1, -R4 ;  /* 0x000000012727d824 */ /* 0x000fc400078e0a04 */
[----:B------:R-:W-:-:S03]  /*73c0*/  @!P0 IMAD.IADD R24, R24, 0x1, -R4 ;  /* 0x0000000118188824 */ /* 0x000fc600078e0a04 */
[----:B------:R-:W-:Y:S01]  /*73d0*/  ISETP.GT.U32.AND P5, PT, R4, R39, PT ;  /* 0x000000270400720c */ /* 0x000fe20003fa4070 */
[----:B------:R0:W-:Y:S02]  /*73e0*/  STL [R1+0x64], R0 ;  /* 0x0000640001007387 */ /* 0x0001e40000100800 */
[----:B0-----:R-:W-:-:S04]  /*73f0*/  IMAD.MOV.U32 R0, RZ, RZ, R34 ;  /* 0x000000ffff007224 */ /* 0x001fc800078e0022 */
[----:B------:R-:W-:-:S06]  /*7400*/  @!P2 IMAD.MOV R0, RZ, RZ, -R0 ;  /* 0x000000ffff00a224 */ /* 0x000fcc00078e0a00 */
[----:B------:R-:W-:Y:S01]  /*7410*/  @!P5 IMAD.IADD R39, R39, 0x1, -R4 ;  /* 0x000000012727d824 */ /* 0x000fe200078e0a04 */
[----:B------:R0:W-:Y:S02]  /*7420*/  STL [R1+0x60], R0 ;  /* 0x0000600001007387 */ /* 0x0001e40000100800 */
[----:B0-----:R-:W-:-:S04]  /*7430*/  IMAD.MOV.U32 R0, RZ, RZ, R24 ;  /* 0x000000ffff007224 */ /* 0x001fc800078e0018 */
[----:B------:R-:W-:Y:S01]  /*7440*/  @!P6 IMAD.MOV R0, RZ, RZ, -R0 ;  /* 0x000000ffff00e224 */ /* 0x000fe200078e0a00 */
[----:B--2---:R-:W-:-:S05]  /*7450*/  IABS R14, R3 ;  /* 0x00000003000e7213 */ /* 0x004fca0000000000 */
[----:B------:R-:W-:-:S04]  /*7460*/  IMAD.HI.U32 R2, R19, R14, RZ ;  /* 0x0000000e13027227 */ /* 0x000fc800078e00ff */
[----:B------:R-:W-:-:S04]  /*7470*/  IMAD.MOV R2, RZ, RZ, -R2 ;  /* 0x000000ffff027224 */ /* 0x000fc800078e0a02 */
[----:B------:R-:W-:-:S05]  /*7480*/  IMAD R14, R4, R2, R14 ;  /* 0x00000002040e7224 */ /* 0x000fca00078e020e */
[----:B------:R-:W-:Y:S01]  /*7490*/  ISETP.GT.U32.AND P0, PT, R4, R14, PT ;  /* 0x0000000e0400720c */ /* 0x000fe20003f04070 */
[----:B------:R0:W-:Y:S04]  /*74a0*/  STL [R1+0x10], R0 ;  /* 0x0000100001007387 */ /* 0x0001e80000100800 */
[----:B0-----:R-:W2:Y:S08]  /*74b0*/  LDL.LU R0, [R1+0x524] ;  /* 0x0005240001007983 */ /* 0x001eb00000300800 */
[----:B------:R-:W-:Y:S01]  /*74c0*/  @!P0 IMAD.IADD R14, R14, 0x1, -R4 ;  /* 0x000000010e0e8824 */ /* 0x000fe200078e0a04 */
[----:B------:R-:W-:Y:S01]  /*74d0*/  ISETP.GE.AND P0, PT, R3, RZ, PT ;  /* 0x000000ff0300720c */ /* 0x000fe20003f06270 */
[----:B------:R-:W-:-:S04]  /*74e0*/  IMAD.MOV.U32 R3, RZ, RZ, R39 ;  /* 0x000000ffff037224 */ /* 0x000fc800078e0027 */
[----:B------:R-:W-:-:S05]  /*74f0*/  @!P4 IMAD.MOV R3, RZ, RZ, -R3 ;  /* 0x000000ffff03c224 */ /* 0x000fca00078e0a03 */
[----:B------:R0:W-:Y:S04]  /*7500*/  STL [R1+0x14], R3 ;  /* 0x0000140301007387 */ /* 0x0001e80000100800 */
[----:B0-----:R-:W3:Y:S01]  /*7510*/  LDL.LU R3, [R1+0x528] ;  /* 0x0005280001037983 */ /* 0x001ee20000300800 */
[----:B----4-:R-:W-:Y:S02]  /*7520*/  IABS R29, R55 ;  /* 0x00000037001d7213 */ /* 0x010fe40000000000 */
        /* <DEDUP_REMOVED lines=8> */
[----:B------:R-:W-:Y:S02]  /*75b0*/  ISETP.GT.U32.AND P2, PT, R4, R9, PT ;  /* 0x000000090400720c */ /* 0x000fe40003f44070 */
[----:B------:R-:W-:Y:S02]  /*75c0*/  IABS R5, R58 ;  /* 0x0000003a00057213 */ /* 0x000fe40000000000 */
[----:B------:R-:W-:-:S03]  /*75d0*/  IABS R6, R59 ;  /* 0x0000003b00067213 */ /* 0x000fc60000000000 */
[----:B------:R-:W-:-:S04]  /*75e0*/  IMAD.HI.U32 R46, R19, R5, RZ ;  /* 0x00000005132e7227 */ /* 0x000fc800078e00ff */
[----:B------:R-:W-:Y:S02]  /*75f0*/  @!P3 IMAD.IADD R29, R29, 0x1, -R4 ;  /* 0x000000011d1db824 */ /* 0x000fe400078e0a04 */
[----:B------:R-:W-:Y:S02]  /*7600*/  IMAD.MOV R46, RZ, RZ, -R46 ;  /* 0x000000ffff2e7224 */ /* 0x000fe400078e0a2e */
[----:B------:R-:W-:Y:S01]  /*7610*/  @!P2 IMAD.IADD R9, R9, 0x1, -R4 ;  /* 0x000000010909a824 */ /* 0x000fe200078e0a04 */
[----:B------:R-:W-:Y:S01]  /*7620*/  ISETP.GT.U32.AND P3, PT, R4, R29, PT ;  /* 0x0000001d0400720c */ /* 0x000fe20003f64070 */
[----:B------:R-:W-:-:S04]  /*7630*/  IMAD.HI.U32 R34, R19, R6, RZ ;  /* 0x0000000613227227 */ /* 0x000fc800078e00ff */
[C---:B------:R-:W-:Y:S01]  /*7640*/  IMAD R5, R4.reuse, R46, R5 ;  /* 0x0000002e04057224 */ /* 0x040fe200078e0205 */
[----:B------:R-:W-:Y:S01]  /*7650*/  ISETP.GT.U32.AND P2, PT, R4, R9, PT ;  /* 0x000000090400720c */ /* 0x000fe20003f44070 */
[----:B------:R-:W-:-:S03]  /*7660*/  IMAD.MOV R34, RZ, RZ, -R34 ;  /* 0x000000ffff227224 */ /* 0x000fc600078e0a22 */
[C---:B------:R-:W-:Y:S01]  /*7670*/  ISETP.GT.U32.AND P5, PT, R4.reuse, R5, PT ;  /* 0x000000050400720c */ /* 0x040fe20003fa4070 */
[C---:B------:R-:W-:Y:S01]  /*7680*/  IMAD R6, R4.reuse, R34, R6 ;  /* 0x0000002204067224 */ /* 0x040fe200078e0206 */
[----:B------:R-:W-:Y:S01]  /*7690*/  ISETP.GE.AND P1, PT, R55, RZ, PT ;  /* 0x000000ff3700720c */ /* 0x000fe20003f26270 */
[--C-:B------:R-:W-:Y:S01]  /*76a0*/  @!P3 IMAD.IADD R29, R29, 0x1, -R4.reuse ;  /* 0x000000011d1db824 */ /* 0x100fe200078e0a04 */
[----:B------:R-:W-:Y:S01]  /*76b0*/  ISETP.GE.AND P6, PT, R57, RZ, PT ;  /* 0x000000ff3900720c */ /* 0x000fe20003fc6270 */
[----:B------:R-:W4:Y:S01]  /*76c0*/  LDL.LU R55, [R1+0x52c] ;  /* 0x00052c0001377983 */ /* 0x000f220000300800 */
[C---:B------:R-:W-:Y:S02]  /*76d0*/  ISETP.GT.U32.AND P3, PT, R4.reuse, R6, PT ;  /* 0x000000060400720c */ /* 0x040fe40003f64070 */
[----:B------:R-:W-:Y:S01]  /*76e0*/  ISETP.GT.U32.AND P4, PT, R4, R14, PT ;  /* 0x0000000e0400720c */ /* 0x000fe20003f84070 */
[----:B------:R-:W-:Y:S01]  /*76f0*/  @!P2 IMAD.IADD R9, R9, 0x1, -R4 ;  /* 0x000000010909a824 */ /* 0x000fe200078e0a04 */
[----:B------:R-:W4:Y:S01]  /*7700*/  LDL.LU R57, [R1+0x530] ;  /* 0x0005300001397983 */ /* 0x000f220000300800 */
[----:B------:R-:W-:-:S02]  /*7710*/  IMAD.MOV.U32 R8, RZ, RZ, R29 ;  /* 0x000000ffff087224 */ /* 0x000fc400078e001d */
[----:B------:R-:W-:Y:S02]  /*7720*/  @!P5 IMAD.IADD R5, R5, 0x1, -R4 ;  /* 0x000000010505d824 */ /* 0x000fe400078e0a04 */
[----:B------:R-:W-:Y:S02]  /*7730*/  IMAD.MOV.U32 R7, RZ, RZ, R9 ;  /* 0x000000ffff077224 */ /* 0x000fe400078e0009 */
[----:B------:R-:W-:Y:S01]  /*7740*/  @!P1 IMAD.MOV R8, RZ, RZ, -R8 ;  /* 0x000000ffff089224 */ /* 0x000fe200078e0a08 */
[----:B------:R-:W-:Y:S01]  /*7750*/  ISETP.GT.U32.AND P5, PT, R4, R5, PT ;  /* 0x000000050400720c */ /* 0x000fe20003fa4070 */
[----:B------:R-:W-:Y:S02]  /*7760*/  @!P6 IMAD.MOV R7, RZ, RZ, -R7 ;  /* 0x000000ffff07e224 */ /* 0x000fe400078e0a07 */
[--C-:B------:R-:W-:Y:S02]  /*7770*/  @!P3 IMAD.IADD R6, R6, 0x1, -R4.reuse ;  /* 0x000000010606b824 */ /* 0x100fe400078e0a04 */
[----:B------:R-:W-:Y:S01]  /*7780*/  @!P4 IMAD.IADD R14, R14, 0x1, -R4 ;  /* 0x000000010e0ec824 */ /* 0x000fe200078e0a04 */
[----:B------:R-:W-:Y:S01]  /*7790*/  STL [R1+0x18], R8 ;  /* 0x0000180801007387 */ /* 0x000fe20000100800 */
[----:B------:R-:W-:-:S03]  /*77a0*/  ISETP.GE.AND P1, PT, R58, RZ, PT ;  /* 0x000000ff3a00720c */ /* 0x000fc60003f26270 */
[----:B------:R0:W-:Y:S01]  /*77b0*/  STL [R1+0x20], R7 ;  /* 0x0000200701007387 */ /* 0x0001e20000100800 */
[----:B------:R-:W-:Y:S02]  /*77c0*/  ISETP.GT.U32.AND P3, PT, R4, R6, PT ;  /* 0x000000060400720c */ /* 0x000fe40003f64070 */
[----:B------:R-:W-:Y:S02]  /*77d0*/  @!P5 IMAD.IADD R5, R5, 0x1, -R4 ;  /* 0x000000010505d824 */ /* 0x000fe400078e0a04 */
[----:B0-----:R-:W-:-:S04]  /*77e0*/  IMAD.MOV.U32 R7, RZ, RZ, R14 ;  /* 0x000000ffff077224 */ /* 0x001fc800078e000e */
[----:B------:R-:W-:-:S05]  /*77f0*/  @!P0 IMAD.MOV R7, RZ, RZ, -R7 ;  /* 0x000000ffff078224 */ /* 0x000fca00078e0a07 */
[----:B------:R0:W-:Y:S01]  /*7800*/  STL [R1+0x24], R7 ;  /* 0x0000240701007387 */ /* 0x0001e20000100800 */
[----:B------:R-:W-:Y:S02]  /*7810*/  @!P3 IMAD.IADD R6, R6, 0x1, -R4 ;  /* 0x000000010606b824 */ /* 0x000fe400078e0a04 */
[----:B0-----:R-:W-:-:S04]  /*7820*/  IMAD.MOV.U32 R7, RZ, RZ, R5 ;  /* 0x000000ffff077224 */ /* 0x001fc800078e0005 */
[----:B------:R-:W-:-:S05]  /*7830*/  @!P1 IMAD.MOV R7, RZ, RZ, -R7 ;  /* 0x000000ffff079224 */ /* 0x000fca00078e0a07 */
[----:B------:R-:W-:Y:S01]  /*7840*/  STL [R1+0x28], R7 ;  /* 0x0000280701007387 */ /* 0x000fe20000100800 */
[----:B--2---:R-:W-:Y:S02]  /*7850*/  ISETP.GE.AND P0, PT, R0, RZ, PT ;  /* 0x000000ff0000720c */ /* 0x004fe40003f06270 */
[----:B------:R-:W-:Y:S01]  /*7860*/  IABS R5, R0 ;  /* 0x0000000000057213 */ /* 0x000fe20000000000 */
[----:B------:R-:W-:Y:S01]  /*7870*/  IMAD.MOV.U32 R0, RZ, RZ, R6 ;  /* 0x000000ffff007224 */ /* 0x000fe200078e0006 */
[----:B---3--:R-:W-:Y:S02]  /*7880*/  ISETP.GE.AND P1, PT, R3, RZ, PT ;  /* 0x000000ff0300720c */ /* 0x008fe40003f26270 */
[----:B------:R-:W-:Y:S02]  /*7890*/  IABS R6, R3 ;  /* 0x0000000300067213 */ /* 0x000fe40000000000 */
[----:B------:R-:W2:Y:S01]  /*78a0*/  LDL.LU R3, [R1+0x534] ;  /* 0x0005340001037983 */ /* 0x000ea20000300800 */
[----:B------:R-:W-:-:S05]  /*78b0*/  IABS R2, R61 ;  /* 0x0000003d00027213 */ /* 0x000fca0000000000 */
[----:B------:R-:W-:Y:S01]  /*78c0*/  IMAD.HI.U32 R34, R19, R2, RZ ;  /* 0x0000000213227227 */ /* 0x000fe200078e00ff */
[----:B------:R-:W-:-:S03]  /*78d0*/  IABS R24, R56 ;  /* 0x0000003800187213 */ /* 0x000fc60000000000 */
[----:B------:R-:W-:Y:S01]  /*78e0*/  IMAD.MOV R34, RZ, RZ, -R34 ;  /* 0x000000ffff227224 */ /* 0x000fe200078e0a22 */
[----:B------:R-:W-:-:S03]  /*78f0*/  ISETP.GE.AND P6, PT, R59, RZ, PT ;  /* 0x000000ff3b00720c */ /* 0x000fc60003fc6270 */
[----:B------:R-:W-:Y:S02]  /*7900*/  IMAD R2, R4, R34, R2 ;  /* 0x0000002204027224 */ /* 0x000fe400078e0202 */
[----:B------:R-:W-:-:S03]  /*7910*/  IMAD.HI.U32 R9, R19, R24, RZ ;  /* 0x0000001813097227 */ /* 0x000fc600078e00ff */
[----:B------:R-:W-:Y:S01]  /*7920*/  ISETP.GT.U32.AND P2, PT, R4, R2, PT ;  /* 0x000000020400720c */ /* 0x000fe20003f44070 */
[----:B------:R-:W-:-:S04]  /*7930*/  IMAD.MOV R9, RZ, RZ, -R9 ;  /* 0x000000ffff097224 */ /* 0x000fc800078e0a09 */
[----:B------:R-:W-:Y:S02]  /*7940*/  IMAD R24, R4, R9, R24 ;  /* 0x0000000904187224 */ /* 0x000fe400078e0218 */
[----:B------:R-:W-:-:S03]  /*7950*/  @!P6 IMAD.MOV R0, RZ, RZ, -R0 ;  /* 0x000000ffff00e224 */ /* 0x000fc600078e0a00 */
[----:B------:R-:W-:-:S03]  /*7960*/  ISETP.GT.U32.AND P3, PT, R4, R24, PT ;  /* 0x000000180400720c */ /* 0x000fc60003f64070 */
[----:B------:R-:W-:Y:S01]  /*7970*/  @!P2 IMAD.IADD R2, R2, 0x1, -R4 ;  /* 0x000000010202a824 */ /* 0x000fe200078e0a04 */
[----:B------:R0:W-:Y:S04]  /*7980*/  STL [R1+0x30], R0 ;  /* 0x0000300001007387 */ /* 0x0001e80000100800 */
[----:B------:R-:W3:Y:S01]  /*7990*/  LDL.LU R60, [R1+0x538] ;  /* 0x00053800013c7983 */ /* 0x000ee20000300800 */
[----:B------:R-:W-:-:S03]  /*79a0*/  ISETP.GT.U32.AND P2, PT, R4, R2, PT ;  /* 0x000000020400720c */ /* 0x000fc60003f44070 */
[----:B------:R-:W3:Y:S01]  /*79b0*/  LDL.LU R12, [R1+0x53c] ;  /* 0x00053c00010c7983 */ /* 0x000ee20000300800 */
[----:B------:R-:W-:-:S03]  /*79c0*/  @!P3 IMAD.IADD R24, R24, 0x1, -R4 ;  /* 0x000000011818b824 */ /* 0x000fc600078e0a04 */
[----:B------:R-:W3:Y:S01]  /*79d0*/  LDL.LU R11, [R1+0x540] ;  /* 0x00054000010b7983 */ /* 0x000ee20000300800 */
[----:B------:R-:W-:Y:S02]  /*79e0*/  ISETP.GE.AND P4, PT, R61, RZ, PT ;  /* 0x000000ff3d00720c */ /* 0x000fe40003f86270 */
[----:B------:R-:W-:Y:S01]  /*79f0*/  ISETP.GT.U32.AND P3, PT, R4, R24, PT ;  /* 0x000000180400720c */ /* 0x000fe20003f64070 */
[----:B------:R-:W3:Y:S02]  /*7a00*/  LDL.LU R10, [R1+0x548] ;  /* 0x00054800010a7983 */ /* 0x000ee40000300800 */
[----:B------:R-:W-:-:S04]  /*7a10*/  @!P2 IMAD.IADD R2, R2, 0x1, -R4 ;  /* 0x000000010202a824 */ /* 0x000fc800078e0a04 */
[----:B0-----:R-:W-:-:S04]  /*7a20*/  IMAD.MOV.U32 R0, RZ, RZ, R2 ;  /* 0x000000ffff007224 */ /* 0x001fc800078e0002 */
[----:B------:R-:W-:Y:S02]  /*7a30*/  @!P4 IMAD.MOV R0, RZ, RZ, -R0 ;  /* 0x000000ffff00c224 */ /* 0x000fe400078e0a00 */
[----:B------:R-:W-:-:S03]  /*7a40*/  @!P3 IMAD.IADD R24, R24, 0x1, -R4 ;  /* 0x000000011818b824 */ /* 0x000fc600078e0a04 */
[----:B------:R0:W-:Y:S01]  /*7a50*/  STL [R1+0x1c], R0 ;  /* 0x00001c0001007387 */ /* 0x0001e20000100800 */
[----:B------:R-:W-:-:S04]  /*7a60*/  IMAD.HI.U32 R46, R19, R5, RZ ;  /* 0x00000005132e7227 */ /* 0x000fc800078e00ff */
[----:B------:R-:W-:-:S04]  /*7a70*/  IMAD.MOV R46, RZ, RZ, -R46 ;  /* 0x000000ffff2e7224 */ /* 0x000fc800078e0a2e */
[C---:B------:R-:W-:Y:S01]  /*7a80*/  IMAD R5, R4.reuse, R46, R5 ;  /* 0x0000002e04057224 */ /* 0x040fe200078e0205 */
[----:B--2---:R-:W-:Y:S02]  /*7a90*/  ISETP.GE.AND P3, PT, R3, RZ, PT ;  /* 0x000000ff0300720c */ /* 0x004fe40003f66270 */
[----:B------:R-:W-:Y:S02]  /*7aa0*/  IABS R2, R3 ;  /* 0x0000000300027213 */ /* 0x000fe40000000000 */
[----:B------:R-:W2:Y:S04]  /*7ab0*/  LDL.LU R3, [R1+0x54c] ;  /* 0x00054c0001037983 */ /* 0x000ea80000300800 */
[----:B------:R-:W2:Y:S04]  /*7ac0*/  LDL.LU R8, [R1+0x550] ;  /* 0x0005500001087983 */ /* 0x000ea80000300800 */
[----:B------:R-:W2:Y:S04]  /*7ad0*/  LDL.LU R7, [R1+0x554] ;  /* 0x0005540001077983 */ /* 0x000ea80000300800 */
[----:B------:R-:W2:Y:S04]  /*7ae0*/  LDL.LU R58, [R1+0x558] ;  /* 0x00055800013a7983 */ /* 0x000ea80000300800 */
[----:B------:R-:W2:Y:S04]  /*7af0*/  LDL.LU R61, [R1+0x55c] ;  /* 0x00055c00013d7983 */ /* 0x000ea80000300800 */
[----:B------:R-:W2:Y:S01]  /*7b00*/  LDL.LU R59, [R1+0x560] ;  /* 0x00056000013b7983 */ /* 0x000ea20000300800 */
[----:B------:R-:W-:Y:S01]  /*7b10*/  ISETP.GT.U32.AND P4, PT, R4, R5, PT ;  /* 0x000000050400720c */ /* 0x000fe20003f84070 */
[----:B------:R-:W-:Y:S01]  /*7b20*/  IMAD.HI.U32 R29, R19, R6, RZ ;  /* 0x00000006131d7227 */ /* 0x000fe200078e00ff */
[----:B------:R-:W-:-:S03]  /*7b30*/  ISETP.GE.AND P5, PT, R56, RZ, PT ;  /* 0x000000ff3800720c */ /* 0x000fc60003fa6270 */
[----:B------:R-:W-:Y:S01]  /*7b40*/  IMAD.MOV R29, RZ, RZ, -R29 ;  /* 0x000000ffff1d7224 */ /* 0x000fe200078e0a1d */
[----:B----4-:R-:W-:Y:S01]  /*7b50*/  IABS R9, R55 ;  /* 0x0000003700097213 */ /* 0x010fe20000000000 */
[----:B0-----:R-:W-:Y:S02]  /*7b60*/  IMAD.MOV.U32 R0, RZ, RZ, R24 ;  /* 0x000000ffff007224 */ /* 0x001fe400078e0018 */
[----:B------:R-:W-:-:S04]  /*7b70*/  IMAD R6, R4, R29, R6 ;  /* 0x0000001d04067224 */ /* 0x000fc800078e0206 */
[----:B------:R-:W-:Y:S02]  /*7b80*/  @!P4 IMAD.IADD R5, R5, 0x1, -R4 ;  /* 0x000000010505c824 */ /* 0x000fe400078e0a04 */
[----:B------:R-:W-:-:S03]  /*7b90*/  IMAD.HI.U32 R34, R19, R9, RZ ;  /* 0x0000000913227227 */ /* 0x000fc600078e00ff */
[C---:B------:R-:W-:Y:S01]  /*7ba0*/  ISETP.GT.U32.AND P4, PT, R4.reuse, R5, PT ;  /* 0x000000050400720c */ /* 0x040fe20003f84070 */
[----:B------:R-:W-:Y:S01]  /*7bb0*/  @!P5 IMAD.MOV R0, RZ, RZ, -R0 ;  /* 0x000000ffff00d224 */ /* 0x000fe200078e0a00 */
[----:B------:R-:W-:Y:S01]  /*7bc0*/  ISETP.GT.U32.AND P5, PT, R4, R6, PT ;  /* 0x000000060400720c */ /* 0x000fe20003fa4070 */
[----:B------:R-:W-:-:S04]  /*7bd0*/  IMAD.MOV R34, RZ, RZ, -R34 ;  /* 0x000000ffff227224 */ /* 0x000fc800078e0a22 */
[----:B------:R-:W-:Y:S01]  /*7be0*/  IMAD R9, R4, R34, R9 ;  /* 0x0000002204097224 */ /* 0x000fe200078e0209 */
[----:B------:R-:W-:-:S05]  /*7bf0*/  IABS R14, R57 ;  /* 0x00000039000e7213 */ /* 0x000fca0000000000 */
[--C-:B------:R-:W-:Y:S01]  /*7c00*/  @!P4 IMAD.IADD R5, R5, 0x1, -R4.reuse ;  /* 0x000000010505c824 */ /* 0x100fe200078e0a04 */
[----:B------:R-:W-:Y:S01]  /*7c10*/  ISETP.GT.U32.AND P4, PT, R4, R9, PT ;  /* 0x000000090400720c */ /* 0x000fe20003f84070 */
[----:B------:R-:W-:Y:S02]  /*7c20*/  @!P5 IMAD.IADD R6, R6, 0x1, -R4 ;  /* 0x000000010606d824 */ /* 0x000fe400078e0a04 */
[----:B------:R-:W-:-:S03]  /*7c30*/  IMAD.HI.U32 R39, R19, R14, RZ ;  /* 0x0000000e13277227 */ /* 0x000fc600078e00ff */
[----:B------:R-:W-:Y:S01]  /*7c40*/  ISETP.GT.U32.AND P5, PT, R4, R6, PT ;  /* 0x000000060400720c */ /* 0x000fe20003fa4070 */
[----:B------:R-:W-:Y:S01]  /*7c50*/  IMAD.MOV R39, RZ, RZ, -R39 ;  /* 0x000000ffff277224 */ /* 0x000fe200078e0a27 */
[----:B---3--:R-:W-:Y:S01]  /*7c60*/  IABS R54, R60 ;  /* 0x0000003c00367213 */ /* 0x008fe20000000000 */
[----:B------:R-:W-:Y:S01]  /*7c70*/  IMAD.HI.U32 R46, R19, R2, RZ ;  /* 0x00000002132e7227 */ /* 0x000fe200078e00ff */
[----:B------:R-:W-:-:S03]  /*7c80*/  IABS R29, R12 ;  /* 0x0000000c001d7213 */ /* 0x000fc60000000000 */
[----:B------:R-:W-:Y:S01]  /*7c90*/  @!P4 IMAD.IADD R9, R9, 0x1, -R4 ;  /* 0x000000010909c824 */ /* 0x000fe200078e0a04 */
[----:B------:R-:W-:Y:S01]  /*7ca0*/  IABS R34, R11 ;  /* 0x0000000b00227213 */ /* 0x000fe20000000000 */
[C---:B------:R-:W-:Y:S02]  /*7cb0*/  IMAD R14, R4.reuse, R39, R14 ;  /* 0x00000027040e7224 */ /* 0x040fe400078e020e */
[----:B------:R-:W-:Y:S01]  /*7cc0*/  IMAD.HI.U32 R24, R19, R54, RZ ;  /* 0x0000003613187227 */ /* 0x000fe200078e00ff */
[----:B------:R-:W-:-:S03]  /*7cd0*/  ISETP.GT.U32.AND P4, PT, R4, R9, PT ;  /* 0x000000090400720c */ /* 0x000fc60003f84070 */
[----:B------:R-:W-:Y:S02]  /*7ce0*/  IMAD.MOV R46, RZ, RZ, -R46 ;  /* 0x000000ffff2e7224 */ /* 0x000fe400078e0a2e */
[----:B------:R-:W-:-:S04]  /*7cf0*/  IMAD.HI.U32 R51, R19, R29, RZ ;  /* 0x0000001d13337227 */ /* 0x000fc800078e00ff */
[----:B------:R-:W-:Y:S02]  /*7d00*/  IMAD.MOV R24, RZ, RZ, -R24 ;  /* 0x000000ffff187224 */ /* 0x000fe400078e0a18 */
[----:B------:R-:W-:Y:S01]  /*7d10*/  @!P5 IMAD.IADD R6, R6, 0x1, -R4 ;  /* 0x000000010606d824 */ /* 0x000fe200078e0a04 */
[C---:B------:R-:W-:Y:S01]  /*7d20*/  ISETP.GT.U32.AND P5, PT, R4.reuse, R14, PT ;  /* 0x0000000e0400720c */ /* 0x040fe20003fa4070 */
[----:B------:R-:W-:Y:S02]  /*7d30*/  IMAD R2, R4, R46, R2 ;  /* 0x0000002e04027224 */ /* 0x000fe400078e0202 */
[----:B------:R-:W-:-:S04]  /*7d40*/  IMAD.HI.U32 R46, R19, R34, RZ ;  /* 0x00000022132e7227 */ /* 0x000fc800078e00ff */
[----:B------:R-:W-:Y:S02]  /*7d50*/  IMAD.MOV R51, RZ, RZ, -R51 ;  /* 0x000000ffff337224 */ /* 0x000fe400078e0a33 */
[C---:B------:R-:W-:Y:S02]  /*7d60*/  IMAD R24, R4.reuse, R24, R54 ;  /* 0x0000001804187224 */ /* 0x040fe400078e0236 */
[----:B------:R-:W-:Y:S02]  /*7d70*/  IMAD.MOV R46, RZ, RZ, -R46 ;  /* 0x000000ffff2e7224 */ /* 0x000fe400078e0a2e */
[C---:B------:R-:W-:Y:S02]  /*7d80*/  IMAD R29, R4.reuse, R51, R29 ;  /* 0x00000033041d7224 */ /* 0x040fe400078e021d */
[----:B------:R-:W-:Y:S01]  /*7d90*/  @!P1 IMAD.MOV R6, RZ, RZ, -R6 ;  /* 0x000000ffff069224 */ /* 0x000fe200078e0a06 */
[C---:B------:R-:W-:Y:S01]  /*7da0*/  ISETP.GT.U32.AND P1, PT, R4.reuse, R24, PT ;  /* 0x000000180400720c */ /* 0x040fe20003f24070 */
[C---:B------:R-:W-:Y:S01]  /*7db0*/  IMAD R34, R4.reuse, R46, R34 ;  /* 0x0000002e04227224 */ /* 0x040fe200078e0222 */
[----:B------:R-:W-:Y:S01]  /*7dc0*/  IABS R39, R10 ;  /* 0x0000000a00277213 */ /* 0x000fe20000000000 */
[--C-:B------:R-:W-:Y:S01]  /*7dd0*/  @!P4 IMAD.IADD R9, R9, 0x1, -R4.reuse ;  /* 0x000000010909c824 */ /* 0x100fe200078e0a04 */
[----:B------:R-:W-:Y:S01]  /*7de0*/  ISETP.GT.U32.AND P4, PT, R4, R29, PT ;  /* 0x0000001d0400720c */ /* 0x000fe20003f84070 */
[----:B------:R-:W-:Y:S01]  /*7df0*/  @!P5 IMAD.IADD R14, R14, 0x1, -R4 ;  /* 0x000000010e0ed824 */ /* 0x000fe200078e0a04 */
[----:B------:R-:W-:Y:S01]  /*7e00*/  ISETP.GE.AND P6, PT, R55, RZ, PT ;  /* 0x000000ff3700720c */ /* 0x000fe20003fc6270 */
[----:B------:R-:W-:Y:S01]  /*7e10*/  IMAD.HI.U32 R55, R19, R39, RZ ;  /* 0x0000002713377227 */ /* 0x000fe200078e00ff */
[----:B------:R-:W-:-:S03]  /*7e20*/  ISETP.GT.U32.AND P5, PT, R4, R34, PT ;  /* 0x000000220400720c */ /* 0x000fc60003fa4070 */
[----:B------:R-:W-:Y:S01]  /*7e30*/  IMAD.MOV R55, RZ, RZ, -R55 ;  /* 0x000000ffff377224 */ /* 0x000fe200078e0a37 */
[----:B------:R-:W-:Y:S01]  /*7e40*/  ISETP.GE.AND P2, PT, R57, RZ, PT ;  /* 0x000000ff3900720c */ /* 0x000fe20003f46270 */
[----:B------:R-:W-:Y:S01]  /*7e50*/  @!P0 IMAD.MOV R5, RZ, RZ, -R5 ;  /* 0x000000ffff058224 */ /* 0x000fe200078e0a05 */
[----:B------:R-:W-:Y:S01]  /*7e60*/  ISETP.GT.U32.AND P0, PT, R4, R2, PT ;  /* 0x000000020400720c */ /* 0x000fe20003f04070 */
[--C-:B------:R-:W-:Y:S02]  /*7e70*/  @!P1 IMAD.IADD R24, R24, 0x1, -R4.reuse ;  /* 0x0000000118189824 */ /* 0x100fe400078e0a04 */
[C---:B------:R-:W-:Y:S02]  /*7e80*/  IMAD R39, R4.reuse, R55, R39 ;  /* 0x0000003704277224 */ /* 0x040fe400078e0227 */
[--C-:B------:R-:W-:Y:S01]  /*7e90*/  @!P4 IMAD.IADD R29, R29, 0x1, -R4.reuse ;  /* 0x000000011d1dc824 */ /* 0x100fe200078e0a04 */
[----:B------:R-:W-:Y:S01]  /*7ea0*/  ISETP.GT.U32.AND P4, PT, R4, R24, PT ;  /* 0x000000180400720c */ /* 0x000fe20003f84070 */
[----:B------:R-:W-:-:S02]  /*7eb0*/  @!P5 IMAD.IADD R34, R34, 0x1, -R4 ;  /* 0x000000012222d824 */ /* 0x000fc400078e0a04 */
[----:B------:R-:W-:-:S03]  /*7ec0*/  @!P6 IMAD.MOV R9, RZ, RZ, -R9 ;  /* 0x000000ffff09e224 */ /* 0x000fc600078e0a09 */
[----:B------:R-:W-:Y:S01]  /*7ed0*/  ISETP.GT.U32.AND P6, PT, R4, R34, PT ;  /* 0x000000220400720c */ /* 0x000fe20003fc4070 */
[----:B------:R-:W-:Y:S01]  /*7ee0*/  @!P0 IMAD.IADD R2, R2, 0x1, -R4 ;  /* 0x0000000102028824 */ /* 0x000fe200078e0a04 */
[----:B------:R-:W-:-:S04]  /*7ef0*/  ISETP.GT.U32.AND P0, PT, R4, R14, PT ;  /* 0x0000000e0400720c */ /* 0x000fc80003f04070 */
[----:B------:R-:W-:Y:S01]  /*7f00*/  ISETP.GT.U32.AND P1, PT, R4, R2, PT ;  /* 0x000000020400720c */ /* 0x000fe20003f24070 */
[----:B------:R-:W-:-:S06]  /*7f10*/  @!P4 IMAD.IADD R24, R24, 0x1, -R4 ;  /* 0x000000011818c824 */ /* 0x000fcc00078e0a04 */
[--C-:B------:R-:W-:Y:S01]  /*7f20*/  @!P6 IMAD.IADD R34, R34, 0x1, -R4.reuse ;  /* 0x000000012222e824 */ /* 0x100fe200078e0a04 */
[----:B------:R-:W-:Y:S01]  /*7f30*/  ISETP.GE.AND P6, PT, R60, RZ, PT ;  /* 0x000000ff3c00720c */ /* 0x000fe20003fc6270 */
[----:B------:R-:W-:Y:S01]  /*7f40*/  @!P0 IMAD.IADD R14, R14, 0x1, -R4 ;  /* 0x000000010e0e8824 */ /* 0x000fe200078e0a04 */
[----:B------:R-:W-:-:S03]  /*7f50*/  ISETP.GT.U32.AND P0, PT, R4, R39, PT ;  /* 0x000000270400720c */ /* 0x000fc60003f04070 */
[----:B------:R-:W-:-:S10]  /*7f60*/  @!P1 IMAD.IADD R2, R2, 0x1, -R4 ;  /* 0x0000000102029824 */ /* 0x000fd400078e0a04 */
[----:B------:R-:W-:Y:S01]  /*7f70*/  @!P0 IMAD.IADD R39, R39, 0x1, -R4 ;  /* 0x0000000127278824 */ /* 0x000fe200078e0a04 */
[----:B------:R-:W-:-:S13]  /*7f80*/  ISETP.GT.U32.AND P5, PT, R4, R29, PT ;  /* 0x0000001d0400720c */ /* 0x000fda0003fa4070 */
[----:B------:R-:W-:Y:S02]  /*7f90*/  @!P5 IMAD.IADD R29, R29, 0x1, -R4 ;  /* 0x000000011d1dd824 */ /* 0x000fe400078e0a04 */
[----:B------:R-:W-:Y:S02]  /*7fa0*/  @!P6 IMAD.MOV R24, RZ, RZ, -R24 ;  /* 0x000000ffff18e224 */ /* 0x000fe400078e0a18 */
[----:B------:R-:W-:Y:S01]  /*7fb0*/  @!P2 IMAD.MOV R14, RZ, RZ, -R14 ;  /* 0x000000ffff0ea224 */ /* 0x000fe200078e0a0e */
[----:B--2---:R-:W-:Y:S02]  /*7fc0*/  IABS R46, R3 ;  /* 0x00000003002e7213 */ /* 0x004fe40000000000 */
[----:B------:R-:W-:-:S03]  /*7fd0*/  IABS R57, R8 ;  /* 0x0000000800397213 */ /* 0x000fc60000000000 */
[----:B------:R-:W-:Y:S01]  /*7fe0*/  IMAD.HI.U32 R55, R19, R46, RZ ;  /* 0x0000002e13377227 */ /* 0x000fe200078e00ff */
[----:B------:R-:W-:-:S03]  /*7ff0*/  IABS R51, R7 ;  /* 0x0000000700337213 */ /* 0x000fc60000000000 */
[----:B------:R-:W-:-:S04]  /*8000*/  IMAD.HI.U32 R56, R19, R57, RZ ;  /* 0x0000003913387227 */ /* 0x000fc800078e00ff */
[----:B------:R-:W-:Y:S01]  /*8010*/  IMAD.MOV R55, RZ, RZ, -R55 ;  /* 0x000000ffff377224 */ /* 0x000fe200078e0a37 */
[----:B------:R-:W-:Y:S01]  /*8020*/  IABS R54, R58 ;  /* 0x0000003a00367213 */ /* 0x000fe20000000000 */
[----:B------:R-:W-:Y:S02]  /*8030*/  IMAD.MOV R56, RZ, RZ, -R56 ;  /* 0x000000ffff387224 */ /* 0x000fe400078e0a38 */
[----:B------:R-:W-:Y:S02]  /*8040*/  IMAD R46, R4, R55, R46 ;  /* 0x00000037042e7224 */ /* 0x000fe400078e022e */
[----:B------:R-:W-:-:S04]  /*8050*/  IMAD.HI.U32 R55, R19, R51, RZ ;  /* 0x0000003313377227 */ /* 0x000fc800078e00ff */
[C---:B------:R-:W-:Y:S02]  /*8060*/  IMAD R57, R4.reuse, R56, R57 ;  /* 0x0000003804397224 */ /* 0x040fe400078e0239 */
[----:B------:R-:W-:Y:S02]  /*8070*/  IMAD.MOV R55, RZ, RZ, -R55 ;  /* 0x000000ffff377224 */ /* 0x000fe400078e0a37 */
[----:B------:R-:W-:Y:S01]  /*8080*/  IMAD.HI.U32 R56, R19, R54, RZ ;  /* 0x0000003613387227 */ /* 0x000fe200078e00ff */
[----:B------:R-:W-:-:S03]  /*8090*/  ISETP.GT.U32.AND P4, PT, R4, R57, PT ;  /* 0x000000390400720c */ /* 0x000fc60003f84070 */
[----:B------:R-:W-:Y:S02]  /*80a0*/  IMAD R51, R4, R55, R51 ;  /* 0x0000003704337224 */ /* 0x000fe400078e0233 */
[----:B------:R-:W-:Y:S01]  /*80b0*/  IMAD.MOV R55, RZ, RZ, -R56 ;  /* 0x000000ffff377224 */ /* 0x000fe200078e0a38 */
[----:B------:R-:W-:-:S05]  /*80c0*/  IABS R56, R61 ;  /* 0x0000003d00387213 */ /* 0x000fca0000000000 */
[----:B------:R-:W-:-:S04]  /*80d0*/  IMAD.HI.U32 R60, R19, R56, RZ ;  /* 0x00000038133c7227 */ /* 0x000fc800078e00ff */
[C---:B------:R-:W-:Y:S01]  /*80e0*/  IMAD R54, R4.reuse, R55, R54 ;  /* 0x0000003704367224 */ /* 0x040fe200078e0236 */
[----:B------:R-:W-:Y:S01]  /*80f0*/  IABS R55, R59 ;  /* 0x0000003b00377213 */ /* 0x000fe20000000000 */
[----:B------:R-:W-:Y:S02]  /*8100*/  IMAD.MOV R60, RZ, RZ, -R60 ;  /* 0x000000ffff3c7224 */ /* 0x000fe400078e0a3c */
[----:B------:R-:W-:Y:S01]  /*8110*/  @!P4 IMAD.IADD R57, R57, 0x1, -R4 ;  /* 0x000000013939c824 */ /* 0x000fe200078e0a04 */
[----:B------:R-:W-:Y:S01]  /*8120*/  ISETP.GE.AND P4, PT, R11, RZ, PT ;  /* 0x000000ff0b00720c */ /* 0x000fe20003f86270 */
[----:B------:R-:W-:Y:S02]  /*8130*/  IMAD R56, R4, R60, R56 ;  /* 0x0000003c04387224 */ /* 0x000fe400078e0238 */
[----:B------:R-:W-:-:S04]  /*8140*/  IMAD.HI.U32 R60, R19, R55, RZ ;  /* 0x00000037133c7227 */ /* 0x000fc800078e00ff */
[----:B------:R-:W-:Y:S01]  /*8150*/  IMAD.MOV.U32 R19, RZ, RZ, R2 ;  /* 0x000000ffff137224 */ /* 0x000fe200078e0002 */
[----:B------:R-:W-:-:S03]  /*8160*/  ISETP.GT.U32.AND P0, PT, R4, R54, PT ;  /* 0x000000360400720c */ /* 0x000fc60003f04070 */
[----:B------:R-:W-:Y:S01]  /*8170*/  @!P3 IMAD.MOV R19, RZ, RZ, -R19 ;  /* 0x000000ffff13b224 */ /* 0x000fe200078e0a13 */
[C---:B------:R-:W-:Y:S01]  /*8180*/  ISETP.GT.U32.AND P3, PT, R4.reuse, R57, PT ;  /* 0x000000390400720c */ /* 0x040fe20003f64070 */
[----:B------:R-:W-:Y:S01]  /*8190*/  IMAD.MOV R2, RZ, RZ, -R60 ;  /* 0x000000ffff027224 */ /* 0x000fe200078e0a3c */
[C---:B------:R-:W-:Y:S01]  /*81a0*/  ISETP.GT.U32.AND P1, PT, R4.reuse, R46, PT ;  /* 0x0000002e0400720c */ /* 0x040fe20003f24070 */
[----:B------:R-:W-:Y:S01]  /*81b0*/  @!P4 IMAD.MOV R34, RZ, RZ, -R34 ;  /* 0x000000ffff22c224 */ /* 0x000fe200078e0a22 */
[----:B------:R-:W-:Y:S02]  /*81c0*/  ISETP.GE.AND P4, PT, R3, RZ, PT ;  /* 0x000000ff0300720c */ /* 0x000fe40003f86270 */
[----:B------:R-:W0:Y:S01]  /*81d0*/  S2R R3, SR_TID.X ;  /* 0x0000000000037919 */ /* 0x000e220000002100 */
[----:B------:R-:W-:Y:S02]  /*81e0*/  IMAD R55, R4, R2, R55 ;  /* 0x0000000204377224 */ /* 0x000fe400078e0237 */
[----:B------:R-:W-:Y:S01]  /*81f0*/  @!P0 IMAD.IADD R54, R54, 0x1, -R4 ;  /* 0x0000000136368824 */ /* 0x000fe200078e0a04 */
[----:B------:R-:W-:-:S03]  /*8200*/  ISETP.GT.U32.AND P0, PT, R4, R39, PT ;  /* 0x000000270400720c */ /* 0x000fc60003f04070 */
[--C-:B------:R-:W-:Y:S01]  /*8210*/  @!P3 IMAD.IADD R57, R57, 0x1, -R4.reuse ;  /* 0x000000013939b824 */ /* 0x100fe200078e0a04 */
[----:B------:R-:W-:Y:S01]  /*8220*/  ISETP.GT.U32.AND P3, PT, R4, R55, PT ;  /* 0x000000370400720c */ /* 0x000fe20003f64070 */
[--C-:B------:R-:W-:Y:S01]  /*8230*/  @!P1 IMAD.IADD R46, R46, 0x1, -R4.reuse ;  /* 0x000000012e2e9824 */ /* 0x100fe200078e0a04 */
[----:B------:R-:W-:Y:S02]  /*8240*/  ISETP.GE.AND P1, PT, R12, RZ, PT ;  /* 0x000000ff0c00720c */ /* 0x000fe40003f26270 */
[C---:B------:R-:W-:Y:S01]  /*8250*/  ISETP.GT.U32.AND P5, PT, R4.reuse, R51, PT ;  /* 0x000000330400720c */ /* 0x040fe20003fa4070 */
[----:B------:R-:W2:Y:S04]  /*8260*/  LDL.LU R12, [R1+0xd38] ;  /* 0x000d3800010c7983 */ /* 0x000ea80000300800 */
[--C-:B------:R-:W-:Y:S01]  /*8270*/  @!P0 IMAD.IADD R39, R39, 0x1, -R4.reuse ;  /* 0x0000000127278824 */ /* 0x100fe200078e0a04 */
[----:B------:R-:W-:Y:S01]  /*8280*/  ISETP.GT.U32.AND P0, PT, R4, R56, PT ;  /* 0x000000380400720c */ /* 0x000fe20003f04070 */
[----:B------:R-:W3:Y:S02]  /*8290*/  LDL.LU R11, [R1+0xd34] ;  /* 0x000d3400010b7983 */ /* 0x000ee40000300800 */
[----:B------:R-:W-:Y:S01]  /*82a0*/  @!P3 IMAD.IADD R55, R55, 0x1, -R4 ;  /* 0x000000013737b824 */ /* 0x000fe200078e0a04 */
[----:B------:R-:W-:-:S02]  /*82b0*/  ISETP.GE.AND P3, PT, R61, RZ, PT ;  /* 0x000000ff3d00720c */ /* 0x000fc40003f66270 */
[----:B------:R-:W1:Y:S01]  /*82c0*/  LDC R61, c[0x0][0x230] ;  /* 0x00008c00ff3d7b82 */ /* 0x000e620000000800 */
[----:B------:R-:W-:Y:S01]  /*82d0*/  @!P1 IMAD.MOV R29, RZ, RZ, -R29 ;  /* 0x000000ffff1d9224 */ /* 0x000fe200078e0a1d */
[----:B------:R-:W-:Y:S01]  /*82e0*/  ISETP.GT.U32.AND P1, PT, R4, R54, PT ;  /* 0x000000360400720c */ /* 0x000fe20003f24070 */
[----:B------:R-:W-:Y:S01]  /*82f0*/  @!P5 IMAD.IADD R51, R51, 0x1, -R4 ;  /* 0x000000013333d824 */ /* 0x000fe200078e0a04 */
[----:B0-----:R-:W-:-:S03]  /*8300*/  SHF.R.S32.HI R2, RZ, 0x2, R3 ;  /* 0x00000002ff027819 */ /* 0x001fc60000011403 */
[----:B------:R-:W-:Y:S01]  /*8310*/  @!P0 IMAD.IADD R56, R56, 0x1, -R4 ;  /* 0x0000000138388824 */ /* 0x000fe200078e0a04 */
[----:B------:R-:W-:Y:S02]  /*8320*/  ISETP.GT.U32.AND P6, PT, R4, R51, PT ;  /* 0x000000330400720c */ /* 0x000fe40003fc4070 */
[----:B------:R-:W-:-:S05]  /*8330*/  SGXT R2, R2, 0x1 ;  /* 0x000000010202781a */ /* 0x000fca0000000200 */
[----:B------:R-:W-:Y:S01]  /*8340*/  @!P1 IMAD.IADD R54, R54, 0x1, -R4 ;  /* 0x0000000136369824 */ /* 0x000fe200078e0a04 */
[----:B------:R-:W-:Y:S02]  /*8350*/  ISETP.GE.AND P1, PT, R58, RZ, PT ;  /* 0x000000ff3a00720c */ /* 0x000fe40003f26270 */
[C---:B------:R-:W-:Y:S02]  /*8360*/  LOP3.LUT R58, R3.reuse, 0x3, RZ, 0xc0, !PT ;  /* 0x00000003033a7812 */ /* 0x040fe400078ec0ff */
[----:B------:R-:W-:Y:S02]  /*8370*/  LOP3.LUT R2, R2, 0x90, RZ, 0xc0, !PT ;  /* 0x0000009002027812 */ /* 0x000fe400078ec0ff */
[C---:B------:R-:W-:Y:S02]  /*8380*/  ISETP.GT.U32.AND P0, PT, R4.reuse, R56, PT ;  /* 0x000000380400720c */ /* 0x040fe40003f04070 */
[----:B------:R-:W-:Y:S01]  /*8390*/  ISETP.GT.U32.AND P2, PT, R4, R46, PT ;  /* 0x0000002e0400720c */ /* 0x000fe20003f44070 */
[----:B------:R-:W-:-:S02]  /*83a0*/  IMAD.SHL.U32 R60, R3, 0x2, RZ ;  /* 0x00000002033c7824 */ /* 0x000fc400078e00ff */
[----:B------:R-:W-:Y:S02]  /*83b0*/  IMAD R2, R58, 0x20, R2 ;  /* 0x000000203a027824 */ /* 0x000fe400078e0202 */
[----:B-1----:R-:W-:Y:S02]  /*83c0*/  VIADD R61, R61, 0x1f ;  /* 0x0000001f3d3d7836 */ /* 0x002fe40000000000 */
[----:B------:R-:W-:Y:S01]  /*83d0*/  @!P6 IMAD.IADD R51, R51, 0x1, -R4 ;  /* 0x000000013333e824 */ /* 0x000fe200078e0a04 */
[----:B------:R-:W-:Y:S02]  /*83e0*/  LOP3.LUT R60, R2, 0x10, R60, 0x78, !PT ;  /* 0x00000010023c7812 */ /* 0x000fe400078e783c */
[----:B------:R-:W-:Y:S01]  /*83f0*/  SHF.R.S32.HI R2, RZ, 0x1f, R61 ;  /* 0x0000001fff027819 */ /* 0x000fe2000001143d */
[--C-:B------:R-:W-:Y:S01]  /*8400*/  @!P0 IMAD.IADD R56, R56, 0x1, -R4.reuse ;  /* 0x0000000138388824 */ /* 0x100fe200078e0a04 */
[----:B------:R-:W-:Y:S02]  /*8410*/  ISETP.GE.AND P6, PT, R7, RZ, PT ;  /* 0x000000ff0700720c */ /* 0x000fe40003fc6270 */
[----:B------:R-:W-:Y:S01]  /*8420*/  SHF.R.U32.HI R7, RZ, 0x2, R3 ;  /* 0x00000002ff077819 */ /* 0x000fe20000011603 */
[----:B------:R-:W-:Y:S01]  /*8430*/  @!P2 IMAD.IADD R46, R46, 0x1, -R4 ;  /* 0x000000012e2ea824 */ /* 0x000fe200078e0a04 */
[----:B------:R-:W-:-:S02]  /*8440*/  ISETP.GE.AND P0, PT, R59, RZ, PT ;  /* 0x000000ff3b00720c */ /* 0x000fc40003f06270 */
[----:B------:R-:W-:Y:S01]  /*8450*/  LEA.HI R59, R2, R61, RZ, 0x5 ;  /* 0x0000003d023b7211 */ /* 0x000fe200078f28ff */
[----:B------:R-:W-:Y:S01]  /*8460*/  IMAD R2, R58, 0x110, RZ ;  /* 0x000001103a027824 */ /* 0x000fe200078e02ff */
[----:B------:R-:W-:Y:S01]  /*8470*/  ISETP.GE.AND P2, PT, R8, RZ, PT ;  /* 0x000000ff0800720c */ /* 0x000fe20003f46270 */
[----:B------:R-:W-:Y:S01]  /*8480*/  IMAD.SHL.U32 R3, R3, 0x10, RZ ;  /* 0x0000001003037824 */ /* 0x000fe200078e00ff */
[----:B------:R-:W-:Y:S02]  /*8490*/  SGXT.U32 R8, R7, 0x3 ;  /* 0x000000030708781a */ /* 0x000fe40000000000 */
[----:B------:R-:W-:Y:S02]  /*84a0*/  ISETP.GE.AND P5, PT, R10, RZ, PT ;  /* 0x000000ff0a00720c */ /* 0x000fe40003fa6270 */
[----:B------:R-:W4:Y:S01]  /*84b0*/  LDL.LU R10, [R1+0xd30] ;  /* 0x000d3000010a7983 */ /* 0x000f220000300800 */
[----:B------:R-:W-:Y:S02]  /*84c0*/  LOP3.LUT R2, R2, R8, RZ, 0xfc, !PT ;  /* 0x0000000802027212 */ /* 0x000fe400078efcff */
[----:B------:R-:W-:Y:S01]  /*84d0*/  LOP3.LUT R3, R3, 0x100, RZ, 0xc0, !PT ;  /* 0x0000010003037812 */ /* 0x000fe200078ec0ff */
[----:B------:R-:W2:Y:S04]  /*84e0*/  LDL.LU R7, [R1+0x88] ;  /* 0x0000880001077983 */ /* 0x000ea80000300800 */
[----:B------:R-:W3:Y:S04]  /*84f0*/  LDL.LU R58, [R1+0x70] ;  /* 0x00007000013a7983 */ /* 0x000ee80000300800 */
[----:B------:R-:W4:Y:S01]  /*8500*/  LDL.LU R59, [R1+0x6c] ;  /* 0x00006c00013b7983 */ /* 0x000f220000300800 */
[----:B------:R-:W-:-:S03]  /*8510*/  IADD3 R60, R60, UR4, R3 ;  /* 0x000000043c3c7c10 */ /* 0x000fc6000fffe003 */
[----:B------:R-:W4:Y:S04]  /*8520*/  LDL.LU R61, [R1+0x68] ;  /* 0x00006800013d7983 */ /* 0x000f280000300800 */
[----:B------:R-:W4:Y:S04]  /*8530*/  LDL.LU R8, [R1+0xd2c] ;  /* 0x000d2c0001087983 */ /* 0x000f280000300800 */
[----:B------:R0:W-:Y:S04]  /*8540*/  STL [R1+0xc48], R2 ;  /* 0x000c480201007387 */ /* 0x0001e80000100800 */
[----:B0-----:R-:W4:Y:S04]  /*8550*/  LDL.LU R2, [R1] ;  /* 0x0000000001027983 */ /* 0x001f280000300800 */
[----:B------:R-:W2:Y:S01]  /*8560*/  LDL.LU R3, [R1+0xd28] ;  /* 0x000d280001037983 */ /* 0x000ea20000300800 */
[----:B------:R-:W-:Y:S01]  /*8570*/  @!P5 IMAD.MOV R39, RZ, RZ, -R39 ;  /* 0x000000ffff27d224 */ /* 0x000fe200078e0a27 */
[----:B------:R-:W-:Y:S01]  /*8580*/  ISETP.GT.U32.AND P5, PT, R4, R55, PT ;  /* 0x000000370400720c */ /* 0x000fe20003fa4070 */
[----:B------:R-:W-:-:S12]  /*8590*/  @!P4 IMAD.MOV R46, RZ, RZ, -R46 ;  /* 0x000000ffff2ec224 */ /* 0x000fd800078e0a2e */
[----:B------:R-:W-:Y:S01]  /*85a0*/  @!P5 IMAD.IADD R55, R55, 0x1, -R4 ;  /* 0x000000013737d824 */ /* 0x000fe200078e0a04 */
[----:B------:R0:W-:Y:S04]  /*85b0*/  STL [R1+0xc4c], R60 ;  /* 0x000c4c3c01007387 */ /* 0x0001e80000100800 */
[----:B0-----:R-:W4:Y:S01]  /*85c0*/  LDL.LU R60, [R1+0x4] ;  /* 0x00000400013c7983 */ /* 0x001f220000300800 */
[----:B--2---:R-:W-:Y:S02]  /*85d0*/  ISETP.NE.AND P4, PT, R3, RZ, PT ;  /* 0x000000ff0300720c */ /* 0x004fe40003f85270 */
[----:B------:R-:W-:Y:S02]  /*85e0*/  LOP3.LUT R4, RZ, R3, RZ, 0x33, !PT ;  /* 0x00000003ff047212 */ /* 0x000fe400078e33ff */
[----:B------:R-:W0:Y:S02]  /*85f0*/  S2R R3, SR_TID.X ;  /* 0x0000000000037919 */ /* 0x000e240000002100 */
[----:B------:R-:W-:-:S02]  /*8600*/  SEL R7, R4, R7, !P4 ;  /* 0x0000000704077207 */ /* 0x000fc40006000000 */
[C---:B---3--:R-:W-:Y:S02]  /*8610*/  SEL R58, R4.reuse, R58, !P4 ;  /* 0x0000003a043a7207 */ /* 0x048fe40006000000 */
[C---:B----4-:R-:W-:Y:S02]  /*8620*/  SEL R59, R4.reuse, R59, !P4 ;  /* 0x0000003b043b7207 */ /* 0x050fe40006000000 */
[----:B------:R-:W-:Y:S02]  /*8630*/  SEL R61, R4, R61, !P4 ;  /* 0x0000003d043d7207 */ /* 0x000fe40006000000 */
[----:B0-----:R-:W-:-:S05]  /*8640*/  LOP3.LUT R3, R3, 0x1f, RZ, 0xc0, !PT ;  /* 0x0000001f03037812 */ /* 0x001fca00078ec0ff */
[----:B------:R-:W-:-:S05]  /*8650*/  IMAD R3, R3, UR5, RZ ;  /* 0x0000000503037c24 */ /* 0x000fca000f8e02ff */
[----:B------:R-:W-:Y:S01]  /*8660*/  IADD3 R3, P5, R3, UR8, RZ ;  /* 0x0000000803037c10 */ /* 0x000fe2000ffbe0ff */
[----:B------:R-:W-:Y:S01]  /*8670*/  @!P2 IMAD.MOV R57, RZ, RZ, -R57 ;  /* 0x000000ffff39a224 */ /* 0x000fe200078e0a39 */
[C---:B------:R-:W-:Y:S01]  /*8680*/  SEL R2, R4.reuse, R2, !P4 ;  /* 0x0000000204027207 */ /* 0x040fe20006000000 */
[----:B------:R-:W-:Y:S01]  /*8690*/  @!P6 IMAD.MOV R51, RZ, RZ, -R51 ;  /* 0x000000ffff33e224 */ /* 0x000fe200078e0a33 */
[C---:B------:R-:W-:Y:S01]  /*86a0*/  SEL R41, R4.reuse, R41, !P4 ;  /* 0x0000002904297207 */ /* 0x040fe20006000000 */
[----:B------:R0:W-:Y:S01]  /*86b0*/  STL [R1+0xca0], R3 ;  /* 0x000ca00301007387 */ /* 0x0001e20000100800 */
[C---:B------:R-:W-:Y:S01]  /*86c0*/  SEL R44, R4.reuse, R44, !P4 ;  /* 0x0000002c042c7207 */ /* 0x040fe20006000000 */
[----:B------:R-:W-:Y:S02]  /*86d0*/  @!P1 IMAD.MOV R54, RZ, RZ, -R54 ;  /* 0x000000ffff369224 */ /* 0x000fe400078e0a36 */
[----:B------:R-:W-:Y:S02]  /*86e0*/  @!P3 IMAD.MOV R56, RZ, RZ, -R56 ;  /* 0x000000ffff38b224 */ /* 0x000fe400078e0a38 */
[----:B------:R-:W-:Y:S01]  /*86f0*/  @!P0 IMAD.MOV R55, RZ, RZ, -R55 ;  /* 0x000000ffff378224 */ /* 0x000fe200078e0a37 */
[C---:B------:R-:W-:Y:S01]  /*8700*/  SEL R5, R4.reuse, R5, !P4 ;  /* 0x0000000504057207 */ /* 0x040fe20006000000 */
[----:B------:R-:W-:Y:S01]  /*8710*/  ULDC UR8, c[0x0][0x240] ;  /* 0x0000900000087ab9 */ /* 0x000fe20000000800 */
[----:B0-----:R-:W2:Y:S04]  /*8720*/  LDL.LU R3, [R1+0x8] ;  /* 0x0000080001037983 */ /* 0x001ea80000300800 */
[----:B------:R0:W-:Y:S04]  /*8730*/  STL [R1+0x1cc], R7 ;  /* 0x0001cc0701007387 */ /* 0x0001e80000100800 */
[----:B0-----:R-:W3:Y:S04]  /*8740*/  LDL.LU R7, [R1+0xd24] ;  /* 0x000d240001077983 */ /* 0x001ee80000300800 */
[----:B------:R0:W-:Y:S04]  /*8750*/  STL [R1+0x110], R58 ;  /* 0x0001103a01007387 */ /* 0x0001e80000100800 */
[----:B0-----:R-:W4:Y:S04]  /*8760*/  LDL.LU R58, [R1+0xd20] ;  /* 0x000d2000013a7983 */ /* 0x001f280000300800 */
[----:B------:R0:W-:Y:S04]  /*8770*/  STL [R1+0x114], R59 ;  /* 0x0001143b01007387 */ /* 0x0001e80000100800 */
[----:B0-----:R-:W4:Y:S04]  /*8780*/  LDL.LU R59, [R1+0xd1c] ;  /* 0x000d1c00013b7983 */ /* 0x001f280000300800 */
[----:B------:R0:W-:Y:S04]  /*8790*/  STL [R1+0x184], R61 ;  /* 0x0001843d01007387 */ /* 0x0001e80000100800 */
[----:B0-----:R-:W4:Y:S01]  /*87a0*/  LDL.LU R61, [R1+0xd18] ;  /* 0x000d1800013d7983 */ /* 0x001f220000300800 */
[----:B--2---:R-:W-:-:S05]  /*87b0*/  SEL R3, R4, R3, !P4 ;  /* 0x0000000304037207 */ /* 0x004fca0006000000 */
[----:B------:R0:W-:Y:S02]  /*87c0*/  STL [R1+0x180], R3 ;  /* 0x0001800301007387 */ /* 0x0001e40000100800 */
[C---:B0-----:R-:W-:Y:S02]  /*87d0*/  SEL R3, R4.reuse, R60, !P4 ;  /* 0x0000003c04037207 */ /* 0x041fe40006000000 */
[----:B---3--:R-:W-:-:S03]  /*87e0*/  SEL R7, R4, R7, !P4 ;  /* 0x0000000704077207 */ /* 0x008fc60006000000 */
[----:B------:R-:W-:Y:S04]  /*87f0*/  STL [R1+0x4], R3 ;  /* 0x0000040301007387 */ /* 0x000fe80000100800 */
[----:B------:R4:W-:Y:S02]  /*8800*/  STL [R1+0x8], R2 ;  /* 0x0000080201007387 */ /* 0x0009e40000100800 */
[C---:B----4-:R-:W-:Y:S02]  /*8810*/  SEL R2, R4.reuse, R58, !P4 ;  /* 0x0000003a04027207 */ /* 0x050fe40006000000 */
[C---:B------:R-:W-:Y:S02]  /*8820*/  SEL R3, R4.reuse, R59, !P4 ;  /* 0x0000003b04037207 */ /* 0x040fe40006000000 */
[----:B------:R-:W-:-:S05]  /*8830*/  SEL R60, R4, R61, !P4 ;  /* 0x0000003d043c7207 */ /* 0x000fca0006000000 */
[----:B------:R-:W-:Y:S04]  /*8840*/  STL [R1+0x17c], R60 ;  /* 0x00017c3c01007387 */ /* 0x000fe80000100800 */
[----:B------:R0:W-:Y:S04]  /*8850*/  STL [R1+0x178], R3 ;  /* 0x0001780301007387 */ /* 0x0001e80000100800 */
[----:B------:R1:W-:Y:S04]  /*8860*/  STL [R1+0x174], R2 ;  /* 0x0001740201007387 */ /* 0x0003e80000100800 */
[----:B------:R2:W-:Y:S01]  /*8870*/  STL [R1+0x170], R7 ;  /* 0x0001700701007387 */ /* 0x0005e20000100800 */
[----:B0-----:R-:W-:-:S02]  /*8880*/  SEL R3, R4, R8, !P4 ;  /* 0x0000000804037207 */ /* 0x001fc40006000000 */
[----:B-1----:R-:W-:-:S03]  /*8890*/  SEL R2, R4, R10, !P4 ;  /* 0x0000000a04027207 */ /* 0x002fc60006000000 */
[----:B------:R0:W-:Y:S01]  /*88a0*/  STL [R1+0x16c], R3 ;  /* 0x00016c0301007387 */ /* 0x0001e20000100800 */
[----:B--2---:R-:W-:-:S03]  /*88b0*/  SEL R7, R4, R11, !P4 ;  /* 0x0000000b04077207 */ /* 0x004fc60006000000 */
[----:B------:R1:W-:Y:S04]  /*88c0*/  STL [R1+0x168], R2 ;  /* 0x0001680201007387 */ /* 0x0003e80000100800 */
[----:B------:R2:W-:Y:S01]  /*88d0*/  STL [R1+0x164], R7 ;  /* 0x0001640701007387 */ /* 0x0005e20000100800 */
[C---:B0-----:R-:W-:Y:S02]  /*88e0*/  SEL R3, R4.reuse, R12, !P4 ;  /* 0x0000000c04037207 */ /* 0x041fe40006000000 */
        /* <DEDUP_REMOVED lines=28> */
[----:B------:R-:W-:Y:S04]  /*8ab0*/  STL [R1+0x124], R7 ;  /* 0x0001240701007387 */ /* 0x000fe80000100800 */
[----:B------:R-:W2:Y:S01]  /*8ac0*/  LDL.LU R59, [R1+0x2c] ;  /* 0x00002c00013b7983 */ /* 0x000ea20000300800 */
[C---:B0-----:R-:W-:Y:S02]  /*8ad0*/  SEL R3, R4.reuse, R31, !P4 ;  /* 0x0000001f04037207 */ /* 0x041fe40006000000 */
[----:B-1----:R-:W-:-:S03]  /*8ae0*/  SEL R2, R4, R32, !P4 ;  /* 0x0000002004027207 */ /* 0x002fc60006000000 */
[----:B------:R-:W-:Y:S04]  /*8af0*/  STL [R1+0x11c], R3 ;  /* 0x00011c0301007387 */ /* 0x000fe80000100800 */
[----:B------:R0:W-:Y:S04]  /*8b00*/  STL [R1+0x118], R2 ;  /* 0x0001180201007387 */ /* 0x0001e80000100800 */
[----:B0-----:R-:W3:Y:S01]  /*8b10*/  LDL.LU R2, [R1+0x5c] ;  /* 0x00005c0001027983 */ /* 0x001ee20000300800 */
[C---:B------:R-:W-:Y:S02]  /*8b20*/  SEL R7, R4.reuse, R33, !P4 ;  /* 0x0000002104077207 */ /* 0x040fe40006000000 */
[----:B------:R-:W-:-:S03]  /*8b30*/  SEL R3, R4, R35, !P4 ;  /* 0x0000002304037207 */ /* 0x000fc60006000000 */
[----:B------:R0:W-:Y:S04]  /*8b40*/  STL [R1+0x108], R7 ;  /* 0x0001080701007387 */ /* 0x0001e80000100800 */
[----:B------:R-:W4:Y:S04]  /*8b50*/  LDL.LU R8, [R1+0x194] ;  /* 0x0001940001087983 */ /* 0x000f280000300800 */
[----:B------:R1:W-:Y:S01]  /*8b60*/  STL [R1+0xf8], R3 ;  /* 0x0000f80301007387 */ /* 0x0003e20000100800 */
[----:B0-----:R-:W-:-:S05]  /*8b70*/  SEL R7, R4, R36, !P4 ;  /* 0x0000002404077207 */ /* 0x001fca0006000000 */
[----:B------:R0:W-:Y:S01]  /*8b80*/  STL [R1+0xf4], R7 ;  /* 0x0000f40701007387 */ /* 0x0001e20000100800 */
[----:B-1----:R-:W-:-:S03]  /*8b90*/  SEL R3, R4, R37, !P4 ;  /* 0x0000002504037207 */ /* 0x002fc60006000000 */
[----:B------:R-:W4:Y:S04]  /*8ba0*/  LDL.LU R10, [R1+0x19c] ;  /* 0x00019c00010a7983 */ /* 0x000f280000300800 */
[----:B------:R1:W-:Y:S01]  /*8bb0*/  STL [R1+0xf0], R3 ;  /* 0x0000f00301007387 */ /* 0x0003e20000100800 */
[----:B0-----:R-:W-:-:S05]  /*8bc0*/  SEL R7, R4, R38, !P4 ;  /* 0x0000002604077207 */ /* 0x001fca0006000000 */
[----:B------:R0:W-:Y:S01]  /*8bd0*/  STL [R1+0xd4], R7 ;  /* 0x0000d40701007387 */ /* 0x0001e20000100800 */
[----:B-1----:R-:W-:-:S03]  /*8be0*/  SEL R3, R4, R40, !P4 ;  /* 0x0000002804037207 */ /* 0x002fc60006000000 */
[----:B------:R-:W4:Y:S04]  /*8bf0*/  LDL.LU R11, [R1+0x1a0] ;  /* 0x0001a000010b7983 */ /* 0x000f280000300800 */
[----:B------:R1:W-:Y:S01]  /*8c00*/  STL [R1+0xd0], R3 ;  /* 0x0000d00301007387 */ /* 0x0003e20000100800 */
[----:B0-----:R-:W-:-:S03]  /*8c10*/  SEL R7, R4, R42, !P4 ;  /* 0x0000002a04077207 */ /* 0x001fc60006000000 */
[----:B------:R-:W4:Y:S04]  /*8c20*/  LDL.LU R12, [R1+0x1b0] ;  /* 0x0001b000010c7983 */ /* 0x000f280000300800 */
[----:B------:R0:W-:Y:S01]  /*8c30*/  STL [R1+0xbc], R7 ;  /* 0x0000bc0701007387 */ /* 0x0001e20000100800 */
[----:B-1----:R-:W-:-:S03]  /*8c40*/  SEL R3, R4, R43, !P4 ;  /* 0x0000002b04037207 */ /* 0x002fc60006000000 */
[----:B------:R-:W4:Y:S04]  /*8c50*/  LDL.LU R13, [R1+0x1b4] ;  /* 0x0001b400010d7983 */ /* 0x000f280000300800 */
[----:B------:R1:W-:Y:S01]  /*8c60*/  STL [R1+0xb0], R3 ;  /* 0x0000b00301007387 */ /* 0x0003e20000100800 */
[----:B0-----:R-:W-:-:S03]  /*8c70*/  SEL R7, R4, R45, !P4 ;  /* 0x0000002d04077207 */ /* 0x001fc60006000000 */
[----:B------:R-:W4:Y:S01]  /*8c80*/  LDL.LU R15, [R1+0x1b8] ;  /* 0x0001b800010f7983 */ /* 0x000f220000300800 */
[----:B------:R-:W-:-:S03]  /*8c90*/  SEL R16, R4, R48, !P4 ;  /* 0x0000003004107207 */ /* 0x000fc60006000000 */
[----:B------:R0:W-:Y:S01]  /*8ca0*/  STL [R1+0xac], R7 ;  /* 0x0000ac0701007387 */ /* 0x0001e20000100800 */
[C---:B-1----:R-:W-:Y:S02]  /*8cb0*/  SEL R3, R4.reuse, R47, !P4 ;  /* 0x0000002f04037207 */ /* 0x042fe40006000000 */
[C---:B------:R-:W-:Y:S01]  /*8cc0*/  SEL R17, R4.reuse, R49, !P4 ;  /* 0x0000003104117207 */ /* 0x040fe20006000000 */
[----:B0-----:R-:W4:Y:S04]  /*8cd0*/  LDL.LU R7, [R1+0x1c0] ;  /* 0x0001c00001077983 */ /* 0x001f280000300800 */
[----:B------:R0:W-:Y:S04]  /*8ce0*/  STL [R1+0xa0], R3 ;  /* 0x0000a00301007387 */ /* 0x0001e80000100800 */
[----:B0-----:R-:W4:Y:S04]  /*8cf0*/  LDL.LU R3, [R1+0x1c8] ;  /* 0x0001c80001037983 */ /* 0x001f280000300800 */
[----:B------:R0:W-:Y:S04]  /*8d00*/  STL [R1+0x9c], R16 ;  /* 0x00009c1001007387 */ /* 0x0001e80000100800 */
[----:B------:R-:W-:Y:S04]  /*8d10*/  STL [R1+0x94], R17 ;  /* 0x0000941101007387 */ /* 0x000fe80000100800 */
[----:B------:R-:W4:Y:S01]  /*8d20*/  LDL.LU R22, [R1+0x1ac] ;  /* 0x0001ac0001167983 */ /* 0x000f220000300800 */
[----:B0-----:R-:W-:-:S03]  /*8d30*/  SEL R16, R4, R50, !P4 ;  /* 0x0000003204107207 */ /* 0x001fc60006000000 */
[----:B------:R-:W4:Y:S04]  /*8d40*/  LDL.LU R60, [R1+0x1a8] ;  /* 0x0001a800013c7983 */ /* 0x000f280000300800 */
[----:B------:R0:W-:Y:S04]  /*8d50*/  STL [R1+0x88], R16 ;  /* 0x0000881001007387 */ /* 0x0001e80000100800 */
[----:B------:R-:W4:Y:S04]  /*8d60*/  LDL.LU R21, [R1+0x1a4] ;  /* 0x0001a40001157983 */ /* 0x000f280000300800 */
[----:B------:R-:W4:Y:S01]  /*8d70*/  LDL.LU R61, [R1+0x198] ;  /* 0x00019800013d7983 */ /* 0x000f220000300800 */
[----:B0-----:R-:W-:-:S05]  /*8d80*/  SEL R16, R4, R52, !P4 ;  /* 0x0000003404107207 */ /* 0x001fca0006000000 */
[----:B------:R0:W-:Y:S04]  /*8d90*/  STL [R1+0x70], R16 ;  /* 0x0000701001007387 */ /* 0x0001e80000100800 */
[----:B------:R-:W4:Y:S04]  /*8da0*/  LDL.LU R20, [R1+0x18c] ;  /* 0x00018c0001147983 */ /* 0x000f280000300800 */
[----:B------:R-:W4:Y:S01]  /*8db0*/  LDL.LU R58, [R1+0x50] ;  /* 0x00005000013a7983 */ /* 0x000f220000300800 */
[----:B0-----:R-:W-:-:S05]  /*8dc0*/  SEL R16, R4, R53, !P4 ;  /* 0x0000003504107207 */ /* 0x001fca0006000000 */
[----:B------:R3:W-:Y:S01]  /*8dd0*/  STL [R1+0x6c], R16 ;  /* 0x00006c1001007387 */ /* 0x0007e20000100800 */
[----:B--2---:R-:W-:-:S03]  /*8de0*/  SEL R17, R4, R59, !P4 ;  /* 0x0000003b04117207 */ /* 0x004fc60006000000 */
[----:B------:R-:W2:Y:S04]  /*8df0*/  LDL.LU R59, [R1+0x4c] ;  /* 0x00004c00013b7983 */ /* 0x000ea80000300800 */
[----:B------:R0:W-:Y:S04]  /*8e00*/  STL [R1+0x68], R17 ;  /* 0x0000681101007387 */ /* 0x0001e80000100800 */
[----:B------:R-:W2:Y:S01]  /*8e10*/  LDL.LU R18, [R1+0x34] ;  /* 0x0000340001127983 */ /* 0x000ea20000300800 */
[----:B---3--:R-:W-:-:S03]  /*8e20*/  SEL R16, R4, R2, !P4 ;  /* 0x0000000204107207 */ /* 0x008fc60006000000 */
[----:B------:R-:W3:Y:S04]  /*8e30*/  LDL.LU R2, [R1+0x58] ;  /* 0x0000580001027983 */ /* 0x000ee80000300800 */
[----:B------:R4:W-:Y:S04]  /*8e40*/  STL [R1+0x190], R16 ;  /* 0x0001901001007387 */ /* 0x0009e80000100800 */
[----:B0-----:R-:W3:Y:S01]  /*8e50*/  LDL.LU R17, [R1+0x54] ;  /* 0x0000540001117983 */ /* 0x001ee20000300800 */
[----:B----4-:R-:W-:-:S03]  /*8e60*/  SEL R16, R4, R8, !P4 ;  /* 0x0000000804107207 */ /* 0x010fc60006000000 */
[----:B------:R-:W4:Y:S04]  /*8e70*/  LDL.LU R8, [R1+0x188] ;  /* 0x0001880001087983 */ /* 0x000f280000300800 */
[----:B------:R0:W-:Y:S02]  /*8e80*/  STL [R1+0x194], R16 ;  /* 0x0001941001007387 */ /* 0x0001e40000100800 */
[C---:B0-----:R-:W-:Y:S02]  /*8e90*/  SEL R16, R4.reuse, R10, !P4 ;  /* 0x0000000a04107207 */ /* 0x041fe40006000000 */
[----:B------:R-:W4:Y:S04]  /*8ea0*/  LDL.LU R10, [R1+0x48] ;  /* 0x00004800010a7983 */ /* 0x000f280000300800 */
[----:B------:R0:W-:Y:S01]  /*8eb0*/  STL [R1+0x19c], R16 ;  /* 0x00019c1001007387 */ /* 0x0001e20000100800 */
[----:B------:R-:W-:-:S03]  /*8ec0*/  SEL R23, R4, R11, !P4 ;  /* 0x0000000b04177207 */ /* 0x000fc60006000000 */
        /* <DEDUP_REMOVED lines=12> */
[----:B0-----:R-:W4:Y:S04]  /*8f90*/  LDL.LU R16, [R1+0x38] ;  /* 0x0000380001107983 */ /* 0x001f280000300800 */
[----:B------:R-:W4:Y:S04]  /*8fa0*/  LDL.LU R7, [R1+0x120] ;  /* 0x0001200001077983 */ /* 0x000f280000300800 */
[----:B------:R0:W-:Y:S02]  /*8fb0*/  STL [R1+0x1c4], R23 ;  /* 0x0001c41701007387 */ /* 0x0001e40000100800 */
[----:B0-----:R-:W-:-:S02]  /*8fc0*/  SEL R23, R4, R3, !P4 ;  /* 0x0000000304177207 */ /* 0x001fc40006000000 */
[----:B------:R-:W4:Y:S01]  /*8fd0*/  LDL.LU R3, [R1+0x100] ;  /* 0x0001000001037983 */ /* 0x000f220000300800 */
[----:B------:R-:W-:-:S03]  /*8fe0*/  SEL R22, R4, R22, !P4 ;  /* 0x0000001604167207 */ /* 0x000fc60006000000 */
[----:B------:R0:W-:Y:S02]  /*8ff0*/  STL [R1+0x1c8], R23 ;  /* 0x0001c81701007387 */ /* 0x0001e40000100800 */
[C---:B0-----:R-:W-:Y:S02]  /*9000*/  SEL R23, R4.reuse, R60, !P4 ;  /* 0x0000003c04177207 */ /* 0x041fe40006000000 */
[----:B------:R-:W4:Y:S04]  /*9010*/  LDL.LU R60, [R1+0x10c] ;  /* 0x00010c00013c7983 */ /* 0x000f280000300800 */
[----:B------:R0:W-:Y:S04]  /*9020*/  STL [R1+0x1c0], R22 ;  /* 0x0001c01601007387 */ /* 0x0001e80000100800 */
[----:B------:R-:W-:Y:S01]  /*9030*/  STL [R1+0x1b8], R23 ;  /* 0x0001b81701007387 */ /* 0x000fe20000100800 */
[----:B0-----:R-:W-:-:S02]  /*9040*/  SEL R22, R4, R21, !P4 ;  /* 0x0000001504167207 */ /* 0x001fc40006000000 */
[C---:B------:R-:W-:Y:S02]  /*9050*/  SEL R21, R4.reuse, R61, !P4 ;  /* 0x0000003d04157207 */ /* 0x040fe40006000000 */
[----:B------:R-:W4:Y:S01]  /*9060*/  LDL.LU R61, [R1+0x104] ;  /* 0x00010400013d7983 */ /* 0x000f220000300800 */
[----:B------:R-:W-:-:S03]  /*9070*/  SEL R20, R4, R20, !P4 ;  /* 0x0000001404147207 */ /* 0x000fc60006000000 */
[----:B------:R-:W-:Y:S04]  /*9080*/  STL [R1+0x1ac], R22 ;  /* 0x0001ac1601007387 */ /* 0x000fe80000100800 */
[----:B------:R0:W-:Y:S02]  /*9090*/  STL [R1+0x1a8], R21 ;  /* 0x0001a81501007387 */ /* 0x0001e40000100800 */
[C---:B0-----:R-:W-:Y:S02]  /*90a0*/  SEL R21, R4.reuse, R58, !P4 ;  /* 0x0000003a04157207 */ /* 0x041fe40006000000 */
[----:B------:R-:W4:Y:S04]  /*90b0*/  LDL.LU R58, [R1+0xfc] ;  /* 0x0000fc00013a7983 */ /* 0x000f280000300800 */
[----:B------:R2:W-:Y:S04]  /*90c0*/  STL [R1+0x1a4], R20 ;  /* 0x0001a41401007387 */ /* 0x0005e80000100800 */
[----:B------:R-:W-:Y:S01]  /*90d0*/  STL [R1+0x198], R21 ;  /* 0x0001981501007387 */ /* 0x000fe20000100800 */
[----:B--2---:R-:W-:-:S03]  /*90e0*/  SEL R20, R4, R59, !P4 ;  /* 0x0000003b04147207 */ /* 0x004fc60006000000 */
[----:B------:R-:W2:Y:S04]  /*90f0*/  LDL.LU R59, [R1+0xec] ;  /* 0x0000ec00013b7983 */ /* 0x000ea80000300800 */
[----:B------:R3:W-:Y:S02]  /*9100*/  STL [R1+0x18c], R20 ;  /* 0x00018c1401007387 */ /* 0x0007e40000100800 */
[C---:B---3--:R-:W-:Y:S02]  /*9110*/  SEL R20, R4.reuse, R2, !P4 ;  /* 0x0000000204147207 */ /* 0x048fe40006000000 */
[----:B------:R-:W3:Y:S01]  /*9120*/  LDL.LU R2, [R1+0xe8] ;  /* 0x0000e80001027983 */ /* 0x000ee20000300800 */
[----:B------:R-:W-:-:S05]  /*9130*/  SEL R18, R4, R18, !P4 ;  /* 0x0000001204127207 */ /* 0x000fca0006000000 */
[----:B------:R0:W-:Y:S04]  /*9140*/  STL [R1+0x5c], R18 ;  /* 0x00005c1201007387 */ /* 0x0001e80000100800 */
[----:B------:R-:W-:Y:S01]  /*9150*/  STL [R1+0x58], R20 ;  /* 0x0000581401007387 */ /* 0x000fe20000100800 */
[C---:B0-----:R-:W-:Y:S02]  /*9160*/  SEL R18, R4.reuse, R17, !P4 ;  /* 0x0000001104127207 */ /* 0x041fe40006000000 */
[C---:B----4-:R-:W-:Y:S02]  /*9170*/  SEL R17, R4.reuse, R8, !P4 ;  /* 0x0000000804117207 */ /* 0x050fe40006000000 */
[----:B------:R-:W4:Y:S04]  /*9180*/  LDL.LU R8, [R1+0xe4] ;  /* 0x0000e40001087983 */ /* 0x000f280000300800 */
[----:B------:R0:W-:Y:S04]  /*9190*/  STL [R1+0x54], R18 ;  /* 0x0000541201007387 */ /* 0x0001e80000100800 */
[----:B------:R1:W-:Y:S01]  /*91a0*/  STL [R1+0x50], R17 ;  /* 0x0000501101007387 */ /* 0x0003e20000100800 */
[----:B0-----:R-:W-:-:S03]  /*91b0*/  SEL R18, R4, R10, !P4 ;  /* 0x0000000a04127207 */ /* 0x001fc60006000000 */
[----:B------:R-:W4:Y:S01]  /*91c0*/  LDL.LU R10, [R1+0xe0] ;  /* 0x0000e000010a7983 */ /* 0x000f220000300800 */
[----:B-1----:R-:W-:-:S03]  /*91d0*/  SEL R17, R4, R11, !P4 ;  /* 0x0000000b04117207 */ /* 0x002fc60006000000 */
[----:B------:R0:W-:Y:S04]  /*91e0*/  STL [R1+0x4c], R18 ;  /* 0x00004c1201007387 */ /* 0x0001e80000100800 */
[----:B------:R-:W4:Y:S04]  /*91f0*/  LDL.LU R11, [R1+0xdc] ;  /* 0x0000dc00010b7983 */ /* 0x000f280000300800 */
        /* <DEDUP_REMOVED lines=10> */
[----:B------:R-:W-:Y:S01]  /*92a0*/  STL [R1+0x3c], R18 ;  /* 0x00003c1201007387 */ /* 0x000fe20000100800 */
[----:B------:R-:W-:-:S03]  /*92b0*/  SEL R7, R4, R7, !P4 ;  /* 0x0000000704077207 */ /* 0x000fc60006000000 */
[----:B------:R-:W4:Y:S04]  /*92c0*/  LDL.LU R16, [R1+0xb8] ;  /* 0x0000b80001107983 */ /* 0x000f280000300800 */
[----:B------:R0:W-:Y:S04]  /*92d0*/  STL [R1+0x38], R17 ;  /* 0x0000381101007387 */ /* 0x0001e80000100800 */
[----:B------:R3:W-:Y:S01]  /*92e0*/  STL [R1+0x34], R7 ;  /* 0x0000340701007387 */ /* 0x0007e20000100800 */
[----:B------:R-:W-:-:S03]  /*92f0*/  SEL R3, R4, R3, !P4 ;  /* 0x0000000304037207 */ /* 0x000fc60006000000 */
[----:B0-----:R-:W4:Y:S04]  /*9300*/  LDL.LU R17, [R1+0xb4] ;  /* 0x0000b40001117983 */ /* 0x001f280000300800 */
[----:B------:R-:W-:Y:S04]  /*9310*/  STL [R1+0xca4], R3 ;  /* 0x000ca40301007387 */ /* 0x000fe80000100800 */
[----:B------:R-:W4:Y:S01]  /*9320*/  LDL.LU R18, [R1+0xcc] ;  /* 0x0000cc0001127983 */ /* 0x000f220000300800 */
[----:B------:R-:W-:-:S05]  /*9330*/  SEL R60, R4, R60, !P4 ;  /* 0x0000003c043c7207 */ /* 0x000fca0006000000 */
[----:B------:R-:W-:Y:S04]  /*9340*/  STL [R1+0xca8], R60 ;  /* 0x000ca83c01007387 */ /* 0x000fe80000100800 */
[----:B------:R-:W4:Y:S01]  /*9350*/  LDL.LU R20, [R1+0xc8] ;  /* 0x0000c80001147983 */ /* 0x000f220000300800 */
[----:B------:R-:W-:-:S05]  /*9360*/  SEL R61, R4, R61, !P4 ;  /* 0x0000003d043d7207 */ /* 0x000fca0006000000 */
[----:B------:R-:W-:Y:S01]  /*9370*/  STL [R1+0xcac], R61 ;  /* 0x000cac3d01007387 */ /* 0x000fe20000100800 */
[----:B------:R-:W-:-:S05]  /*9380*/  SEL R58, R4, R58, !P4 ;  /* 0x0000003a043a7207 */ /* 0x000fca0006000000 */
[----:B------:R-:W-:Y:S01]  /*9390*/  STL [R1+0xcb0], R58 ;  /* 0x000cb03a01007387 */ /* 0x000fe20000100800 */
[----:B--2---:R-:W-:-:S03]  /*93a0*/  SEL R53, R4, R59, !P4 ;  /* 0x0000003b04357207 */ /* 0x004fc60006000000 */
[----:B------:R-:W2:Y:S04]  /*93b0*/  LDL.LU R59, [R1+0xa8] ;  /* 0x0000a800013b7983 */ /* 0x000ea80000300800 */
[----:B------:R-:W-:Y:S01]  /*93c0*/  STL [R1+0xcb4], R53 ;  /* 0x000cb43501007387 */ /* 0x000fe20000100800 */
[----:B---3--:R-:W-:-:S03]  /*93d0*/  SEL R7, R4, R2, !P4 ;  /* 0x0000000204077207 */ /* 0x008fc60006000000 */
[----:B------:R-:W3:Y:S04]  /*93e0*/  LDL.LU R2, [R1+0xa4] ;  /* 0x0000a40001027983 */ /* 0x000ee80000300800 */
[----:B------:R-:W-:Y:S01]  /*93f0*/  STL [R1+0xcb8], R7 ;  /* 0x000cb80701007387 */ /* 0x000fe20000100800 */
[----:B----4-:R-:W-:-:S05]  /*9400*/  SEL R8, R4, R8, !P4 ;  /* 0x0000000804087207 */ /* 0x010fca0006000000 */
[----:B------:R-:W-:Y:S01]  /*9410*/  STL [R1+0xcbc], R8 ;  /* 0x000cbc0801007387 */ /* 0x000fe20000100800 */
[C---:B------:R-:W-:Y:S02]  /*9420*/  SEL R10, R4.reuse, R10, !P4 ;  /* 0x0000000a040a7207 */ /* 0x040fe40006000000 */
[----:B------:R-:W-:-:S03]  /*9430*/  SEL R11, R4, R11, !P4 ;  /* 0x0000000b040b7207 */ /* 0x000fc60006000000 */
[----:B------:R-:W-:Y:S01]  /*9440*/  STL [R1+0xcc0], R10 ;  /* 0x000cc00a01007387 */ /* 0x000fe20000100800 */
[----:B------:R-:W-:-:S03]  /*9450*/  SEL R12, R4, R12, !P4 ;  /* 0x0000000c040c7207 */ /* 0x000fc60006000000 */
[----:B------:R-:W-:Y:S04]  /*9460*/  STL [R1+0xcc4], R11 ;  /* 0x000cc40b01007387 */ /* 0x000fe80000100800 */
[----:B------:R0:W-:Y:S01]  /*9470*/  STL [R1+0xcc8], R12 ;  /* 0x000cc80c01007387 */ /* 0x0001e20000100800 */
[----:B------:R-:W-:-:S05]  /*9480*/  SEL R13, R4, R13, !P4 ;  /* 0x0000000d040d7207 */ /* 0x000fca0006000000 */
[----:B------:R1:W-:Y:S01]  /*9490*/  STL [R1+0xccc], R13 ;  /* 0x000ccc0d01007387 */ /* 0x0003e20000100800 */
[----:B------:R-:W-:-:S03]  /*94a0*/  SEL R15, R4, R15, !P4 ;  /* 0x0000000f040f7207 */ /* 0x000fc60006000000 */
[----:B------:R-:W4:Y:S04]  /*94b0*/  LDL.LU R23, [R1+0x98] ;  /* 0x0000980001177983 */ /* 0x000f280000300800 */
[----:B------:R-:W-:Y:S01]  /*94c0*/  STL [R1+0xcd0], R15 ;  /* 0x000cd00f01007387 */ /* 0x000fe20000100800 */
[----:B------:R-:W-:-:S05]  /*94d0*/  SEL R16, R4, R16, !P4 ;  /* 0x0000001004107207 */ /* 0x000fca0006000000 */
[----:B------:R-:W-:Y:S04]  /*94e0*/  STL [R1+0xcd4], R16 ;  /* 0x000cd41001007387 */ /* 0x000fe80000100800 */
[----:B------:R-:W4:Y:S01]  /*94f0*/  LDL.LU R26, [R1+0x78] ;  /* 0x00007800011a7983 */ /* 0x000f220000300800 */
[----:B------:R-:W-:-:S05]  /*9500*/  SEL R17, R4, R17, !P4 ;  /* 0x0000001104117207 */ /* 0x000fca0006000000 */
[----:B------:R-:W-:Y:S01]  /*9510*/  STL [R1+0xcd8], R17 ;  /* 0x000cd81101007387 */ /* 0x000fe20000100800 */
[----:B------:R-:W-:-:S03]  /*9520*/  SEL R18, R4, R18, !P4 ;  /* 0x0000001204127207 */ /* 0x000fc60006000000 */
[----:B------:R-:W4:Y:S04]  /*9530*/  LDL.LU R27, [R1+0x7c] ;  /* 0x00007c00011b7983 */ /* 0x000f280000300800 */
[----:B------:R-:W4:Y:S04]  /*9540*/  LDL.LU R30, [R1+0x80] ;  /* 0x00008000011e7983 */ /* 0x000f280000300800 */
[----:B------:R-:W-:Y:S04]  /*9550*/  STL [R1+0xcdc], R18 ;  /* 0x000cdc1201007387 */ /* 0x000fe80000100800 */
[----:B------:R-:W4:Y:S01]  /*9560*/  LDL.LU R31, [R1+0x84] ;  /* 0x00008400011f7983 */ /* 0x000f220000300800 */
[----:B------:R-:W-:-:S03]  /*9570*/  SEL R20, R4, R20, !P4 ;  /* 0x0000001404147207 */ /* 0x000fc60006000000 */
[----:B------:R-:W4:Y:S04]  /*9580*/  LDL.LU R33, [R1+0x8c] ;  /* 0x00008c0001217983 */ /* 0x000f280000300800 */
[----:B------:R-:W-:Y:S04]  /*9590*/  STL [R1+0xce0], R20 ;  /* 0x000ce01401007387 */ /* 0x000fe80000100800 */
[----:B------:R-:W4:Y:S04]  /*95a0*/  LDL.LU R35, [R1+0x90] ;  /* 0x0000900001237983 */ /* 0x000f280000300800 */
[----:B------:R-:W4:Y:S01]  /*95b0*/  LDL.LU R36, [R1+0x74] ;  /* 0x0000740001247983 */ /* 0x000f220000300800 */
[----:B--2---:R-:W-:-:S05]  /*95c0*/  SEL R21, R4, R59, !P4 ;  /* 0x0000003b04157207 */ /* 0x004fca0006000000 */
[----:B------:R-:W-:Y:S04]  /*95d0*/  STL [R1+0xce4], R21 ;  /* 0x000ce41501007387 */ /* 0x000fe80000100800 */
[----:B------:R-:W2:Y:S04]  /*95e0*/  LDL.LU R37, [R1+0x64] ;  /* 0x0000640001257983 */ /* 0x000ea80000300800 */
[----:B------:R-:W2:Y:S04]  /*95f0*/  LDL.LU R38, [R1+0x60] ;  /* 0x0000600001267983 */ /* 0x000ea80000300800 */
[----:B------:R-:W2:Y:S04]  /*9600*/  LDL.LU R40, [R1+0x10] ;  /* 0x0000100001287983 */ /* 0x000ea80000300800 */
[----:B------:R-:W2:Y:S04]  /*9610*/  LDL.LU R42, [R1+0x14] ;  /* 0x00001400012a7983 */ /* 0x000ea80000300800 */
[----:B------:R-:W2:Y:S01]  /*9620*/  LDL.LU R43, [R1+0x18] ;  /* 0x00001800012b7983 */ /* 0x000ea20000300800 */
[----:B---3--:R-:W-:-:S03]  /*9630*/  SEL R22, R4, R2, !P4 ;  /* 0x0000000204167207 */ /* 0x008fc60006000000 */
[----:B------:R-:W3:Y:S04]  /*9640*/  LDL.LU R32, [R1+0x20] ;  /* 0x0000200001207983 */ /* 0x000ee80000300800 */
[----:B------:R-:W3:Y:S04]  /*9650*/  LDL.LU R28, [R1+0x24] ;  /* 0x00002400011c7983 */ /* 0x000ee80000300800 */
[----:B------:R-:W3:Y:S04]  /*9660*/  LDL.LU R25, [R1+0x28] ;  /* 0x0000280001197983 */ /* 0x000ee80000300800 */
[----:B------:R-:W3:Y:S04]  /*9670*/  LDL.LU R59, [R1+0x30] ;  /* 0x00003000013b7983 */ /* 0x000ee80000300800 */
[----:B------:R-:W3:Y:S04]  /*9680*/  LDL.LU R2, [R1+0x1c] ;  /* 0x00001c0001027983 */ /* 0x000ee80000300800 */
[----:B------:R-:W-:Y:S01]  /*9690*/  STL [R1+0xce8], R22 ;  /* 0x000ce81601007387 */ /* 0x000fe20000100800 */
[----:B----4-:R-:W-:-:S05]  /*96a0*/  SEL R23, R4, R23, !P4 ;  /* 0x0000001704177207 */ /* 0x010fca0006000000 */
[----:B------:R-:W-:Y:S04]  /*96b0*/  STL [R1+0xcec], R23 ;  /* 0x000cec1701007387 */ /* 0x000fe80000100800 */
[----:B------:R-:W-:Y:S04]  /*96c0*/  STL [R1+0xcf0], R41 ;  /* 0x000cf02901007387 */ /* 0x000fe80000100800 */
[----:B------:R-:W-:Y:S01]  /*96d0*/  STL [R1+0xcf4], R44 ;  /* 0x000cf42c01007387 */ /* 0x000fe20000100800 */
[----:B------:R-:W-:-:S05]  /*96e0*/  SEL R26, R4, R26, !P4 ;  /* 0x0000001a041a7207 */ /* 0x000fca0006000000 */
[----:B------:R-:W-:Y:S01]  /*96f0*/  STL [R1+0xcf8], R26 ;  /* 0x000cf81a01007387 */ /* 0x000fe20000100800 */
[C---:B------:R-:W-:Y:S02]  /*9700*/  SEL R27, R4.reuse, R27, !P4 ;  /* 0x0000001b041b7207 */ /* 0x040fe40006000000 */
[----:B------:R-:W-:-:S03]  /*9710*/  SEL R30, R4, R30, !P4 ;  /* 0x0000001e041e7207 */ /* 0x000fc60006000000 */
[----:B------:R-:W-:Y:S01]  /*9720*/  STL [R1+0xcfc], R27 ;  /* 0x000cfc1b01007387 */ /* 0x000fe20000100800 */
[----:B------:R-:W-:-:S03]  /*9730*/  SEL R31, R4, R31, !P4 ;  /* 0x0000001f041f7207 */ /* 0x000fc60006000000 */
[----:B------:R-:W-:Y:S01]  /*9740*/  STL [R1+0xd00], R30 ;  /* 0x000d001e01007387 */ /* 0x000fe20000100800 */
[----:B------:R-:W-:-:S03]  /*9750*/  SEL R33, R4, R33, !P4 ;  /* 0x0000002104217207 */ /* 0x000fc60006000000 */
[----:B------:R-:W-:Y:S01]  /*9760*/  STL [R1+0xd04], R31 ;  /* 0x000d041f01007387 */ /* 0x000fe20000100800 */
[----:B------:R-:W-:-:S03]  /*9770*/  SEL R35, R4, R35, !P4 ;  /* 0x0000002304237207 */ /* 0x000fc60006000000 */
[----:B------:R-:W-:Y:S01]  /*9780*/  STL [R1+0xd08], R33 ;  /* 0x000d082101007387 */ /* 0x000fe20000100800 */
[----:B------:R-:W-:-:S03]  /*9790*/  SEL R36, R4, R36, !P4 ;  /* 0x0000002404247207 */ /* 0x000fc60006000000 */
[----:B------:R-:W-:Y:S04]  /*97a0*/  STL [R1+0xd0c], R35 ;  /* 0x000d0c2301007387 */ /* 0x000fe80000100800 */
[----:B------:R-:W-:Y:S01]  /*97b0*/  STL [R1+0xd10], R36 ;  /* 0x000d102401007387 */ /* 0x000fe20000100800 */
[----:B--2---:R-:W-:-:S05]  /*97c0*/  SEL R37, R4, R37, !P4 ;  /* 0x0000002504257207 */ /* 0x004fca0006000000 */
[----:B------:R-:W-:Y:S01]  /*97d0*/  STL [R1+0xd14], R37 ;  /* 0x000d142501007387 */ /* 0x000fe20000100800 */
[C---:B---3--:R-:W-:Y:S02]  /*97e0*/  SEL R47, R4.reuse, R28, !P4 ;  /* 0x0000001c042f7207 */ /* 0x048fe40006000000 */
[C---:B------:R-:W-:Y:S02]  /*97f0*/  SEL R48, R4.reuse, R25, !P4 ;  /* 0x0000001904307207 */ /* 0x040fe40006000000 */
[C---:B------:R-:W-:Y:S02]  /*9800*/  SEL R25, R4.reuse, R0, !P4 ;  /* 0x0000000004197207 */ /* 0x040fe40006000000 */
[C---:B------:R-:W-:Y:S02]  /*9810*/  SEL R45, R4.reuse, R32, !P4 ;  /* 0x00000020042d7207 */ /* 0x040fe40006000000 */
[C---:B------:R-:W-:Y:S02]  /*9820*/  SEL R28, R4.reuse, R2, !P4 ;  /* 0x00000002041c7207 */ /* 0x040fe40006000000 */
[----:B------:R-:W2:Y:S01]  /*9830*/  LDL.LU R2, [R1+0x1d8] ;  /* 0x0001d80001027983 */ /* 0x000ea20000300800 */
[----:B------:R-:W-:-:S03]  /*9840*/  SEL R32, R4, R59, !P4 ;  /* 0x0000003b04207207 */ /* 0x000fc60006000000 */
[----:B------:R-:W3:Y:S04]  /*9850*/  LDL.LU R0, [R1+0x1d4] ;  /* 0x0001d40001007983 */ /* 0x000ee80000300800 */
[----:B0-----:R-:W4:Y:S04]  /*9860*/  LDL.LU R12, [R1+0x110] ;  /* 0x00011000010c7983 */ /* 0x001f280000300800 */
[----:B------:R-:W4:Y:S04]  /*9870*/  LDL.LU R11, [R1+0x114] ;  /* 0x00011400010b7983 */ /* 0x000f280000300800 */
        /* <DEDUP_REMOVED lines=8> */
[----:B------:R-:W4:Y:S01]  /*9900*/  LDL.LU R3, [R1+0x16c] ;  /* 0x00016c0001037983 */ /* 0x000f220000300800 */
[----:B-1----:R-:W0:Y:S01]  /*9910*/  S2R R13, SR_TID.X ;  /* 0x00000000000d7919 */ /* 0x002e220000002100 */
[----:B------:R-:W-:-:S02]  /*9920*/  SEL R38, R4, R38, !P4 ;  /* 0x0000002604267207 */ /* 0x000fc40006000000 */
[C---:B------:R-:W-:Y:S02]  /*9930*/  SEL R40, R4.reuse, R40, !P4 ;  /* 0x0000002804287207 */ /* 0x040fe40006000000 */
[C---:B------:R-:W-:Y:S02]  /*9940*/  SEL R42, R4.reuse, R42, !P4 ;  /* 0x0000002a042a7207 */ /* 0x040fe40006000000 */
[C---:B------:R-:W-:Y:S02]  /*9950*/  SEL R43, R4.reuse, R43, !P4 ;  /* 0x0000002b042b7207 */ /* 0x040fe40006000000 */
[C---:B------:R-:W-:Y:S02]  /*9960*/  SEL R6, R4.reuse, R6, !P4 ;  /* 0x0000000604067207 */ /* 0x040fe40006000000 */
[C---:B------:R-:W-:Y:S02]  /*9970*/  SEL R9, R4.reuse, R9, !P4 ;  /* 0x0000000904097207 */ /* 0x040fe40006000000 */
[----:B------:R-:W-:-:S02]  /*9980*/  SEL R49, R4, R14, !P4 ;  /* 0x0000000e04317207 */ /* 0x000fc40006000000 */
[C---:B------:R-:W-:Y:S02]  /*9990*/  SEL R19, R4.reuse, R19, !P4 ;  /* 0x0000001304137207 */ /* 0x040fe40006000000 */
[C---:B------:R-:W-:Y:S02]  /*99a0*/  SEL R50, R4.reuse, R24, !P4 ;  /* 0x0000001804327207 */ /* 0x040fe40006000000 */
[C---:B------:R-:W-:Y:S02]  /*99b0*/  SEL R29, R4.reuse, R29, !P4 ;  /* 0x0000001d041d7207 */ /* 0x040fe40006000000 */
[C---:B------:R-:W-:Y:S02]  /*99c0*/  SEL R52, R4.reuse, R34, !P4 ;  /* 0x0000002204347207 */ /* 0x040fe40006000000 */
[----:B------:R-:W-:Y:S02]  /*99d0*/  SEL R39, R4, R39, !P4 ;  /* 0x0000002704277207 */ /* 0x000fe40006000000 */
[----:B0-----:R-:W-:-:S05]  /*99e0*/  LOP3.LUT R13, R13, 0x1f, RZ, 0xc0, !PT ;  /* 0x0000001f0d0d7812 */ /* 0x001fca00078ec0ff */
[----:B------:R-:W-:Y:S01]  /*99f0*/  IMAD R13, R13, UR5, RZ ;  /* 0x000000050d0d7c24 */ /* 0x000fe2000f8e02ff */
[C---:B------:R-:W-:Y:S02]  /*9a00*/  SEL R46, R4.reuse, R46, !P4 ;  /* 0x0000002e042e7207 */ /* 0x040fe40006000000 */
[C---:B------:R-:W-:Y:S02]  /*9a10*/  SEL R57, R4.reuse, R57, !P4 ;  /* 0x0000003904397207 */ /* 0x040fe40006000000 */
[C---:B------:R-:W-:Y:S02]  /*9a20*/  SEL R51, R4.reuse, R51, !P4 ;  /* 0x0000003304337207 */ /* 0x040fe40006000000 */
[C---:B------:R-:W-:Y:S02]  /*9a30*/  SEL R54, R4.reuse, R54, !P4 ;  /* 0x0000003604367207 */ /* 0x040fe40006000000 */
[C---:B------:R-:W-:Y:S02]  /*9a40*/  SEL R56, R4.reuse, R56, !P4 ;  /* 0x0000003804387207 */ /* 0x040fe40006000000 */
[----:B------:R-:W-:-:S02]  /*9a50*/  SEL R55, R4, R55, !P4 ;  /* 0x0000003704377207 */ /* 0x000fc40006000000 */
[----:B------:R-:W-:Y:S01]  /*9a60*/  LEA.HI.X.SX32 R4, R13, UR9, 0x1, P5 ;  /* 0x000000090d047c11 */ /* 0x000fe2000a8f0eff */
[----:B------:R-:W-:Y:S02]  /*9a70*/  ULDC UR9, c[0x0][0x234] ;  /* 0x00008d0000097ab9 */ /* 0x000fe40000000800 */
[----:B--2---:R-:W-:Y:S02]  /*9a80*/  IMAD R2, R2, UR9, RZ ;  /* 0x0000000902027c24 */ /* 0x004fe4000f8e02ff */
[----:B---3--:R-:W-:-:S03]  /*9a90*/  IMAD R0, R0, UR9, RZ ;  /* 0x0000000900007c24 */ /* 0x008fc6000f8e02ff */
[----:B------:R-:W-:Y:S04]  /*9aa0*/  STL [R1+0xc50], R2 ;  /* 0x000c500201007387 */ /* 0x000fe80000100800 */
[----:B------:R0:W-:Y:S01]  /*9ab0*/  STL [R1+0xc54], R0 ;  /* 0x000c540001007387 */ /* 0x0001e20000100800 */
[----:B----4-:R-:W-:Y:S02]  /*9ac0*/  IMAD R8, R8, UR8, RZ ;  /* 0x0000000808087c24 */ /* 0x010fe4000f8e02ff */
[----:B0-----:R-:W-:-:S03]  /*9ad0*/  IMAD R0, R7, UR8, RZ ;  /* 0x0000000807007c24 */ /* 0x001fc6000f8e02ff */
[----:B------:R-:W-:Y:S01]  /*9ae0*/  STL [R1+0x4], R8 ;  /* 0x0000040801007387 */ /* 0x000fe20000100800 */
[----:B------:R-:W-:-:S03]  /*9af0*/  IMAD R2, R53, UR8, RZ ;  /* 0x0000000835027c24 */ /* 0x000fc6000f8e02ff */
[----:B------:R0:W-:Y:S01]  /*9b00*/  STL [R1+0x8], R0 ;  /* 0x0000080001007387 */ /* 0x0001e20000100800 */
[----:B------:R-:W-:-:S03]  /*9b10*/  IMAD R7, R58, UR8, RZ ;  /* 0x000000083a077c24 */ /* 0x000fc6000f8e02ff */
[----:B------:R1:W-:Y:S01]  /*9b20*/  STL [R1+0xc], R2 ;  /* 0x00000c0201007387 */ /* 0x0003e20000100800 */
[----:B0-----:R-:W-:-:S03]  /*9b30*/  IMAD R0, R61, UR8, RZ ;  /* 0x000000083d007c24 */ /* 0x001fc6000f8e02ff */
[----:B------:R-:W-:Y:S01]  /*9b40*/  STL [R1+0x10], R7 ;  /* 0x0000100701007387 */ /* 0x000fe20000100800 */
[----:B-1----:R-:W-:-:S03]  /*9b50*/  IMAD R2, R60, UR8, RZ ;  /* 0x000000083c027c24 */ /* 0x002fc6000f8e02ff */
[----:B------:R0:W-:Y:S01]  /*9b60*/  STL [R1+0x14], R0 ;  /* 0x0000140001007387 */ /* 0x0001e20000100800 */
[----:B------:R-:W-:-:S03]  /*9b70*/  IMAD R3, R3, UR8, RZ ;  /* 0x0000000803037c24 */ /* 0x000fc6000f8e02ff */
[----:B0-----:R-:W2:Y:S04]  /*9b80*/  LDL.LU R0, [R1+0x168] ;  /* 0x0001680001007983 */ /* 0x001ea80000300800 */
[----:B------:R0:W-:Y:S04]  /*9b90*/  STL [R1+0x18], R2 ;  /* 0x0000180201007387 */ /* 0x0001e80000100800 */
[----:B0-----:R-:W3:Y:S04]  /*9ba0*/  LDL.LU R2, [R1+0x164] ;  /* 0x0001640001027983 */ /* 0x001ee80000300800 */
[----:B------:R0:W-:Y:S04]  /*9bb0*/  STL [R1+0x1c], R3 ;  /* 0x00001c0301007387 */ /* 0x0001e80000100800 */
        /* <DEDUP_REMOVED lines=17> */
[----:B------:R-:W-:-:S03]  /*9cd0*/  IMAD R34, R12, UR8, RZ ;  /* 0x000000080c227c24 */ /* 0x000fc6000f8e02ff */
[----:B------:R-:W4:Y:S04]  /*9ce0*/  LDL.LU R15, [R1+0x108] ;  /* 0x00010800010f7983 */ /* 0x000f280000300800 */
[----:B------:R-:W4:Y:S01]  /*9cf0*/  LDL.LU R13, [R1+0xf8] ;  /* 0x0000f800010d7983 */ /* 0x000f220000300800 */
[----:B------:R-:W-:-:S03]  /*9d00*/  IMAD R24, R11, UR8, RZ ;  /* 0x000000080b187c24 */ /* 0x000fc6000f8e02ff */
[----:B------:R-:W4:Y:S01]  /*9d10*/  LDL.LU R12, [R1+0xf4] ;  /* 0x0000f400010c7983 */ /* 0x000f220000300800 */
[----:B------:R-:W-:-:S03]  /*9d20*/  IMAD R14, R10, UR8, RZ ;  /* 0x000000080a0e7c24 */ /* 0x000fc6000f8e02ff */
        /* <DEDUP_REMOVED lines=8> */
[----:B0-----:R-:W4:Y:S01]  /*9db0*/  LDL.LU R3, [R1+0x94] ;  /* 0x0000940001037983 */ /* 0x001f220000300800 */
[----:B--2---:R-:W-:-:S05]  /*9dc0*/  IMAD R0, R0, UR8, RZ ;  /* 0x0000000800007c24 */ /* 0x004fca000f8e02ff */
[----:B------:R3:W-:Y:S02]  /*9dd0*/  STL [R1+0x20], R0 ;  /* 0x0000200001007387 */ /* 0x0007e40000100800 */
[----:B---3--:R-:W-:-:S05]  /*9de0*/  IMAD R0, R2, UR8, RZ ;  /* 0x0000000802007c24 */ /* 0x008fca000f8e02ff */
[----:B------:R0:W-:Y:S01]  /*9df0*/  STL [R1+0x24], R0 ;  /* 0x0000240001007387 */ /* 0x0001e20000100800 */
[----:B----4-:R-:W-:-:S05]  /*9e00*/  IMAD R2, R37, UR8, RZ ;  /* 0x0000000825027c24 */ /* 0x010fca000f8e02ff */
[----:B------:R1:W-:Y:S01]  /*9e10*/  STL [R1+0x28], R2 ;  /* 0x0000280201007387 */ /* 0x0003e20000100800 */
[----:B0-----:R-:W-:Y:S02]  /*9e20*/  IMAD R0, R36, UR8, RZ ;  /* 0x0000000824007c24 */ /* 0x001fe4000f8e02ff */
[----:B------:R-:W-:-:S03]  /*9e30*/  IMAD R35, R35, UR8, RZ ;  /* 0x0000000823237c24 */ /* 0x000fc6000f8e02ff */
[----:B------:R0:W-:Y:S01]  /*9e40*/  STL [R1+0x30], R0 ;  /* 0x0000300001007387 */ /* 0x0001e20000100800 */
[----:B-1----:R-:W-:-:S03]  /*9e50*/  IMAD R2, R33, UR8, RZ ;  /* 0x0000000821027c24 */ /* 0x002fc6000f8e02ff */
[----:B------:R-:W-:Y:S01]  /*9e60*/  STL [R1+0x60], R35 ;  /* 0x0000602301007387 */ /* 0x000fe20000100800 */
[----:B------:R-:W-:Y:S02]  /*9e70*/  IMAD R30, R30, UR8, RZ ;  /* 0x000000081e1e7c24 */ /* 0x000fe4000f8e02ff */
[----:B0-----:R-:W-:Y:S01]  /*9e80*/  IMAD R0, R31, UR8, RZ ;  /* 0x000000081f007c24 */ /* 0x001fe2000f8e02ff */
[----:B------:R0:W-:Y:S04]  /*9e90*/  STL [R1+0x64], R2 ;  /* 0x0000640201007387 */ /* 0x0001e80000100800 */
[----:B------:R1:W-:Y:S01]  /*9ea0*/  STL [R1+0x74], R0 ;  /* 0x0000740001007387 */ /* 0x0003e20000100800 */
[----:B0-----:R-:W-:-:S03]  /*9eb0*/  IMAD R2, R27, UR8, RZ ;  /* 0x000000081b027c24 */ /* 0x001fc6000f8e02ff */
[----:B------:R-:W-:Y:S01]  /*9ec0*/  STL [R1+0x78], R30 ;  /* 0x0000781e01007387 */ /* 0x000fe20000100800 */
[----:B-1----:R-:W-:-:S03]  /*9ed0*/  IMAD R0, R26, UR8, RZ ;  /* 0x000000081a007c24 */ /* 0x002fc6000f8e02ff */
[----:B------:R0:W-:Y:S01]  /*9ee0*/  STL [R1+0x7c], R2 ;  /* 0x00007c0201007387 */ /* 0x0001e20000100800 */
[----:B------:R-:W-:-:S03]  /*9ef0*/  IMAD R26, R44, UR8, RZ ;  /* 0x000000082c1a7c24 */ /* 0x000fc6000f8e02ff */
[----:B------:R1:W-:Y:S01]  /*9f00*/  STL [R1+0x80], R0 ;  /* 0x0000800001007387 */ /* 0x0003e20000100800 */
[----:B------:R-:W-:Y:S02]  /*9f10*/  IMAD R22, R22, UR8, RZ ;  /* 0x0000000816167c24 */ /* 0x000fe4000f8e02ff */
[----:B0-----:R-:W-:Y:S01]  /*9f20*/  IMAD R2, R41, UR8, RZ ;  /* 0x0000000829027c24 */ /* 0x001fe2000f8e02ff */
[----:B------:R-:W-:Y:S01]  /*9f30*/  STL [R1+0x84], R26 ;  /* 0x0000841a01007387 */ /* 0x000fe20000100800 */
[----:B-1----:R-:W-:-:S03]  /*9f40*/  IMAD R0, R23, UR8, RZ ;  /* 0x0000000817007c24 */ /* 0x002fc6000f8e02ff */
[----:B------:R0:W-:Y:S04]  /*9f50*/  STL [R1+0x8c], R2 ;  /* 0x00008c0201007387 */ /* 0x0001e80000100800 */
        /* <DEDUP_REMOVED lines=17> */
[----:B------:R0:W-:Y:S01]  /*a070*/  STL [R1+0xc8], R2 ;  /* 0x0000c80201007387 */ /* 0x0001e20000100800 */
[----:B------:R-:W-:-:S03]  /*a080*/  IMAD R7, R7, UR8, RZ ;  /* 0x0000000807077c24 */ /* 0x000fc6000f8e02ff */
[----:B------:R1:W-:Y:S01]  /*a090*/  STL [R1+0xcc], R0 ;  /* 0x0000cc0001007387 */ /* 0x0003e20000100800 */
[----:B0-----:R-:W-:-:S03]  /*a0a0*/  IMAD R2, R10, UR8, RZ ;  /* 0x000000080a027c24 */ /* 0x001fc6000f8e02ff */
[----:B------:R-:W-:Y:S01]  /*a0b0*/  STL [R1+0xd8], R11 ;  /* 0x0000d80b01007387 */ /* 0x000fe20000100800 */
[----:B-1----:R-:W-:-:S03]  /*a0c0*/  IMAD R0, R8, UR8, RZ ;  /* 0x0000000808007c24 */ /* 0x002fc6000f8e02ff */
[----:B------:R0:W-:Y:S04]  /*a0d0*/  STL [R1+0xd4], R2 ;  /* 0x0000d40201007387 */ /* 0x0001e80000100800 */
[----:B------:R1:W-:Y:S01]  /*a0e0*/  STL [R1+0xd0], R0 ;  /* 0x0000d00001007387 */ /* 0x0003e20000100800 */
[----:B0-----:R-:W-:-:S03]  /*a0f0*/  IMAD R2, R53, UR8, RZ ;  /* 0x0000000835027c24 */ /* 0x001fc6000f8e02ff */
[----:B------:R0:W-:Y:S01]  /*a100*/  STL [R1+0xbc], R7 ;  /* 0x0000bc0701007387 */ /* 0x0001e20000100800 */
[----:B-1----:R-:W-:-:S03]  /*a110*/  IMAD R0, R58, UR8, RZ ;  /* 0x000000083a007c24 */ /* 0x002fc6000f8e02ff */
[----:B------:R1:W-:Y:S01]  /*a120*/  STL [R1+0xb0], R2 ;  /* 0x0000b00201007387 */ /* 0x0003e20000100800 */
[----:B0-----:R-:W-:-:S03]  /*a130*/  IMAD R7, R61, UR8, RZ ;  /* 0x000000083d077c24 */ /* 0x001fc6000f8e02ff */
[----:B------:R0:W-:Y:S01]  /*a140*/  STL [R1+0xac], R0 ;  /* 0x0000ac0001007387 */ /* 0x0001e20000100800 */
[----:B-1----:R-:W-:-:S03]  /*a150*/  IMAD R2, R60, UR8, RZ ;  /* 0x000000083c027c24 */ /* 0x002fc6000f8e02ff */
[----:B------:R1:W-:Y:S04]  /*a160*/  STL [R1+0xa0], R7 ;  /* 0x0000a00701007387 */ /* 0x0003e80000100800 */
[----:B------:R-:W2:Y:S01]  /*a170*/  LDL.LU R37, [R1+0x88] ;  /* 0x0000880001257983 */ /* 0x000ea20000300800 */
[----:B0-----:R-:W-:-:S03]  /*a180*/  IMAD R0, R3, UR8, RZ ;  /* 0x0000000803007c24 */ /* 0x001fc6000f8e02ff */
[----:B------:R-:W-:Y:S04]  /*a190*/  STL [R1+0x9c], R2 ;  /* 0x00009c0201007387 */ /* 0x000fe80000100800 */
[----:B------:R-:W3:Y:S04]  /*a1a0*/  LDL.LU R36, [R1+0x70] ;  /* 0x0000700001247983 */ /* 0x000ee80000300800 */
        /* <DEDUP_REMOVED lines=22> */
[----:B-1----:R-:W4:Y:S04]  /*a310*/  LDL.LU R7, [R1+0x50] ;  /* 0x0000500001077983 */ /* 0x002f280000300800 */
[----:B------:R-:W4:Y:S04]  /*a320*/  LDL.LU R53, [R1+0x4c] ;  /* 0x00004c0001357983 */ /* 0x000f280000300800 */
[----:B------:R-:W4:Y:S04]  /*a330*/  LDL.LU R58, [R1+0x48] ;  /* 0x00004800013a7983 */ /* 0x000f280000300800 */
[----:B------:R-:W4:Y:S04]  /*a340*/  LDL.LU R61, [R1+0x44] ;  /* 0x00004400013d7983 */ /* 0x000f280000300800 */
[----:B------:R-:W4:Y:S04]  /*a350*/  LDL.LU R60, [R1+0x40] ;  /* 0x00004000013c7983 */ /* 0x000f280000300800 */
[----:B------:R-:W4:Y:S04]  /*a360*/  LDL.LU R3, [R1+0x3c] ;  /* 0x00003c0001037983 */ /* 0x000f280000300800 */
[----:B0-----:R-:W4:Y:S04]  /*a370*/  LDL.LU R0, [R1+0x38] ;  /* 0x0000380001007983 */ /* 0x001f280000300800 */
[----:B------:R-:W4:Y:S01]  /*a380*/  LDL.LU R2, [R1+0x34] ;  /* 0x0000340001027983 */ /* 0x000f220000300800 */
[----:B--2---:R-:W-:-:S05]  /*a390*/  IMAD R37, R37, UR8, RZ ;  /* 0x0000000825257c24 */ /* 0x004fca000f8e02ff */
[----:B------:R0:W-:Y:S01]  /*a3a0*/  STL [R1+0x88], R37 ;  /* 0x0000882501007387 */ /* 0x0001e20000100800 */
[----:B---3--:R-:W-:-:S03]  /*a3b0*/  IMAD R36, R36, UR8, RZ ;  /* 0x0000000824247c24 */ /* 0x008fc6000f8e02ff */
[----:B0-----:R-:W2:Y:S01]  /*a3c0*/  LDL.LU R37, [R1+0xd14] ;  /* 0x000d140001257983 */ /* 0x001ea20000300800 */
[----:B----4-:R-:W-:-:S03]  /*a3d0*/  IMAD R35, R35, UR8, RZ ;  /* 0x0000000823237c24 */ /* 0x010fc6000f8e02ff */
[----:B------:R0:W-:Y:S01]  /*a3e0*/  STL [R1+0x70], R36 ;  /* 0x0000702401007387 */ /* 0x0001e20000100800 */
[----:B------:R-:W-:Y:S02]  /*a3f0*/  IMAD R33, R33, UR8, RZ ;  /* 0x0000000821217c24 */ /* 0x000fe4000f8e02ff */
[----:B------:R-:W-:Y:S01]  /*a400*/  IMAD R31, R31, UR8, RZ ;  /* 0x000000081f1f7c24 */ /* 0x000fe2000f8e02ff */
[----:B0-----:R-:W3:Y:S01]  /*a410*/  LDL.LU R36, [R1+0xd10] ;  /* 0x000d100001247983 */ /* 0x001ee20000300800 */
[----:B------:R-:W-:-:S03]  /*a420*/  IMAD R30, R30, UR8, RZ ;  /* 0x000000081e1e7c24 */ /* 0x000fc6000f8e02ff */
[----:B------:R0:W-:Y:S01]  /*a430*/  STL [R1+0x6c], R35 ;  /* 0x00006c2301007387 */ /* 0x0001e20000100800 */
[----:B------:R-:W-:Y:S02]  /*a440*/  IMAD R27, R27, UR8, RZ ;  /* 0x000000081b1b7c24 */ /* 0x000fe4000f8e02ff */
[----:B------:R-:W-:Y:S01]  /*a450*/  IMAD R26, R26, UR8, RZ ;  /* 0x000000081a1a7c24 */ /* 0x000fe2000f8e02ff */
[----:B0-----:R-:W4:Y:S04]  /*a460*/  LDL.LU R35, [R1+0xd0c] ;  /* 0x000d0c0001237983 */ /* 0x001f280000300800 */
[----:B------:R0:W-:Y:S01]  /*a470*/  STL [R1+0x68], R33 ;  /* 0x0000682101007387 */ /* 0x0001e20000100800 */
[----:B------:R-:W-:Y:S02]  /*a480*/  IMAD R44, R44, UR8, RZ ;  /* 0x000000082c2c7c24 */ /* 0x000fe4000f8e02ff */
[----:B------:R-:W-:Y:S01]  /*a490*/  IMAD R41, R41, UR8, RZ ;  /* 0x0000000829297c24 */ /* 0x000fe2000f8e02ff */
[----:B0-----:R-:W2:Y:S04]  /*a4a0*/  LDL.LU R33, [R1+0xd08] ;  /* 0x000d080001217983 */ /* 0x001ea80000300800 */
[----:B------:R0:W-:Y:S01]  /*a4b0*/  STL [R1+0xdc], R31 ;  /* 0x0000dc1f01007387 */ /* 0x0001e20000100800 */
[----:B------:R-:W-:-:S03]  /*a4c0*/  IMAD R23, R23, UR8, RZ ;  /* 0x0000000817177c24 */ /* 0x000fc6000f8e02ff */
[----:B0-----:R-:W3:Y:S04]  /*a4d0*/  LDL.LU R31, [R1+0xd04] ;  /* 0x000d0400011f7983 */ /* 0x001ee80000300800 */
[----:B------:R0:W-:Y:S01]  /*a4e0*/  STL [R1+0xe0], R30 ;  /* 0x0000e01e01007387 */ /* 0x0001e20000100800 */
[----:B------:R-:W-:-:S03]  /*a4f0*/  IMAD R22, R22, UR8, RZ ;  /* 0x0000000816167c24 */ /* 0x000fc6000f8e02ff */
[----:B0-----:R-:W4:Y:S04]  /*a500*/  LDL.LU R30, [R1+0xd00] ;  /* 0x000d0000011e7983 */ /* 0x001f280000300800 */
[----:B------:R0:W-:Y:S01]  /*a510*/  STL [R1+0xe4], R27 ;  /* 0x0000e41b01007387 */ /* 0x0001e20000100800 */
[----:B------:R-:W-:-:S03]  /*a520*/  IMAD R21, R21, UR8, RZ ;  /* 0x0000000815157c24 */ /* 0x000fc6000f8e02ff */
        /* <DEDUP_REMOVED lines=49> */
[----:B------:R0:W-:Y:S04]  /*a840*/  STL [R1+0x50], R7 ;  /* 0x0000500701007387 */ /* 0x0001e80000100800 */
[----:B0-----:R-:W4:Y:S04]  /*a850*/  LDL.LU R7, [R1+0xcb8] ;  /* 0x000cb80001077983 */ /* 0x001f280000300800 */
[----:B------:R0:W-:Y:S04]  /*a860*/  STL [R1+0x4c], R53 ;  /* 0x00004c3501007387 */ /* 0x0001e80000100800 */
[----:B0-----:R-:W2:Y:S04]  /*a870*/  LDL.LU R53, [R1+0xcb4] ;  /* 0x000cb40001357983 */ /* 0x001ea80000300800 */
[----:B------:R0:W-:Y:S04]  /*a880*/  STL [R1+0x48], R58 ;  /* 0x0000483a01007387 */ /* 0x0001e80000100800 */
[----:B0-----:R-:W3:Y:S04]  /*a890*/  LDL.LU R58, [R1+0xcb0] ;  /* 0x000cb000013a7983 */ /* 0x001ee80000300800 */
[----:B------:R0:W-:Y:S04]  /*a8a0*/  STL [R1+0x44], R61 ;  /* 0x0000443d01007387 */ /* 0x0001e80000100800 */
[----:B0-----:R-:W4:Y:S04]  /*a8b0*/  LDL.LU R61, [R1+0xcac] ;  /* 0x000cac00013d7983 */ /* 0x001f280000300800 */
[----:B------:R0:W-:Y:S04]  /*a8c0*/  STL [R1+0x40], R60 ;  /* 0x0000403c01007387 */ /* 0x0001e80000100800 */
[----:B0-----:R-:W2:Y:S04]  /*a8d0*/  LDL.LU R60, [R1+0xca8] ;  /* 0x000ca800013c7983 */ /* 0x001ea80000300800 */
[----:B------:R0:W-:Y:S04]  /*a8e0*/  STL [R1+0x3c], R3 ;  /* 0x00003c0301007387 */ /* 0x0001e80000100800 */
[----:B0-----:R-:W3:Y:S01]  /*a8f0*/  LDL.LU R3, [R1+0xca4] ;  /* 0x000ca40001037983 */ /* 0x001ee20000300800 */
[----:B------:R-:W-:-:S02]  /*a900*/  IMAD R0, R0, UR8, RZ ;  /* 0x0000000800007c24 */ /* 0x000fc4000f8e02ff */
[----:B------:R-:W-:-:S03]  /*a910*/  IMAD R2, R2, UR8, RZ ;  /* 0x0000000802027c24 */ /* 0x000fc6000f8e02ff */
[----:B------:R3:W-:Y:S02]  /*a920*/  STL [R1+0x38], R0 ;  /* 0x0000380001007387 */ /* 0x0007e40000100800 */
[----:B---3--:R-:W-:Y:S02]  /*a930*/  IMAD R0, R3, UR8, RZ ;  /* 0x0000000803007c24 */ /* 0x008fe4000f8e02ff */
[----:B------:R-:W3:Y:S04]  /*a940*/  LDL.LU R3, [R1+0xca0] ;  /* 0x000ca00001037983 */ /* 0x000ee80000300800 */
[----:B------:R-:W-:Y:S04]  /*a950*/  STL [R1+0x34], R2 ;  /* 0x0000340201007387 */ /* 0x000fe80000100800 */
[----:B------:R0:W-:Y:S04]  /*a960*/  STL [R1+0xc60], R0 ;  /* 0x000c600001007387 */ /* 0x0001e80000100800 */
[----:B0-----:R-:W3:Y:S01]  /*a970*/  LDL.LU R0, [R1+0x1cc] ;  /* 0x0001cc0001007983 */ /* 0x001ee20000300800 */
[----:B--2---:R-:W-:-:S02]  /*a980*/  IMAD R2, R60, UR8, RZ ;  /* 0x000000083c027c24 */ /* 0x004fc4000f8e02ff */
[----:B----4-:R-:W-:Y:S02]  /*a990*/  IMAD R61, R61, UR8, RZ ;  /* 0x000000083d3d7c24 */ /* 0x010fe4000f8e02ff */
[----:B------:R-:W-:Y:S01]  /*a9a0*/  IMAD R58, R58, UR8, RZ ;  /* 0x000000083a3a7c24 */ /* 0x000fe2000f8e02ff */
[----:B------:R-:W-:Y:S01]  /*a9b0*/  STL [R1+0xc5c], R2 ;  /* 0x000c5c0201007387 */ /* 0x000fe20000100800 */
[----:B------:R-:W-:Y:S02]  /*a9c0*/  IMAD R53, R53, UR8, RZ ;  /* 0x0000000835357c24 */ /* 0x000fe4000f8e02ff */
[----:B------:R-:W-:Y:S01]  /*a9d0*/  IMAD R7, R7, UR8, RZ ;  /* 0x0000000807077c24 */ /* 0x000fe2000f8e02ff */
[----:B------:R0:W-:Y:S01]  /*a9e0*/  STL [R1+0xc58], R61 ;  /* 0x000c583d01007387 */ /* 0x0001e20000100800 */
[----:B------:R-:W-:Y:S02]  /*a9f0*/  IMAD R8, R8, UR8, RZ ;  /* 0x0000000808087c24 */ /* 0x000fe4000f8e02ff */
[----:B------:R-:W-:Y:S01]  /*aa00*/  IMAD R10, R10, UR8, RZ ;  /* 0x000000080a0a7c24 */ /* 0x000fe2000f8e02ff */
[----:B0-----:R-:W2:Y:S04]  /*aa10*/  LDL.LU R61, [R1+0x18] ;  /* 0x00001800013d7983 */ /* 0x001ea80000300800 */
[----:B------:R0:W-:Y:S04]  /*aa20*/  STL [R1+0xc64], R58 ;  /* 0x000c643a01007387 */ /* 0x0001e80000100800 */
[----:B0-----:R-:W4:Y:S04]  /*aa30*/  LDL.LU R58, [R1+0x14] ;  /* 0x00001400013a7983 */ /* 0x001f280000300800 */
[----:B------:R0:W-:Y:S04]  /*aa40*/  STL [R1+0xc68], R53 ;  /* 0x000c683501007387 */ /* 0x0001e80000100800 */
[----:B0-----:R-:W2:Y:S04]  /*aa50*/  LDL.LU R53, [R1+0x10] ;  /* 0x0000100001357983 */ /* 0x001ea80000300800 */
[----:B------:R0:W-:Y:S04]  /*aa60*/  STL [R1+0xc6c], R7 ;  /* 0x000c6c0701007387 */ /* 0x0001e80000100800 */
[----:B0-----:R-:W4:Y:S04]  /*aa70*/  LDL.LU R7, [R1+0xc] ;  /* 0x00000c0001077983 */ /* 0x001f280000300800 */
[----:B------:R0:W-:Y:S04]  /*aa80*/  STL [R1+0xc70], R8 ;  /* 0x000c700801007387 */ /* 0x0001e80000100800 */
[----:B0-----:R-:W2:Y:S04]  /*aa90*/  LDL.LU R8, [R1+0x8] ;  /* 0x0000080001087983 */ /* 0x001ea80000300800 */
[----:B------:R0:W-:Y:S04]  /*aaa0*/  STL [R1+0xc74], R10 ;  /* 0x000c740a01007387 */ /* 0x0001e80000100800 */
[----:B0-----:R-:W4:Y:S01]  /*aab0*/  LDL.LU R10, [R1+0x4] ;  /* 0x00000400010a7983 */ /* 0x001f220000300800 */
[----:B------:R-:W-:-:S02]  /*aac0*/  IMAD R11, R11, UR8, RZ ;  /* 0x000000080b0b7c24 */ /* 0x000fc4000f8e02ff */
[----:B------:R-:W-:Y:S02]  /*aad0*/  IMAD R12, R12, UR8, RZ ;  /* 0x000000080c0c7c24 */ /* 0x000fe4000f8e02ff */
[----:B------:R-:W-:Y:S02]  /*aae0*/  IMAD R13, R13, UR8, RZ ;  /* 0x000000080d0d7c24 */ /* 0x000fe4000f8e02ff */
[----:B------:R-:W-:Y:S01]  /*aaf0*/  IMAD R15, R15, UR8, RZ ;  /* 0x000000080f0f7c24 */ /* 0x000fe2000f8e02ff */
[----:B------:R-:W-:Y:S01]  /*ab00*/  STL [R1+0xc78], R11 ;  /* 0x000c780b01007387 */ /* 0x000fe20000100800 */
[----:B------:R-:W-:Y:S02]  /*ab10*/  IMAD R16, R16, UR8, RZ ;  /* 0x0000000810107c24 */ /* 0x000fe4000f8e02ff */
[----:B------:R-:W-:Y:S01]  /*ab20*/  IMAD R17, R17, UR8, RZ ;  /* 0x0000000811117c24 */ /* 0x000fe2000f8e02ff */
[----:B------:R-:W-:Y:S01]  /*ab30*/  STL [R1+0xc7c], R12 ;  /* 0x000c7c0c01007387 */ /* 0x000fe20000100800 */
[----:B------:R-:W-:-:S02]  /*ab40*/  IMAD R18, R18, UR8, RZ ;  /* 0x0000000812127c24 */ /* 0x000fc4000f8e02ff */
[----:B------:R-:W-:Y:S01]  /*ab50*/  IMAD R20, R20, UR8, RZ ;  /* 0x0000000814147c24 */ /* 0x000fe2000f8e02ff */
[----:B------:R-:W-:Y:S01]  /*ab60*/  STL [R1+0xc80], R13 ;  /* 0x000c800d01007387 */ /* 0x000fe20000100800 */
[----:B------:R-:W-:Y:S02]  /*ab70*/  IMAD R21, R21, UR8, RZ ;  /* 0x0000000815157c24 */ /* 0x000fe4000f8e02ff */
[----:B------:R-:W-:Y:S01]  /*ab80*/  IMAD R22, R22, UR8, RZ ;  /* 0x0000000816167c24 */ /* 0x000fe2000f8e02ff */
[----:B------:R-:W-:Y:S04]  /*ab90*/  STL [R1+0xc84], R15 ;  /* 0x000c840f01007387 */ /* 0x000fe80000100800 */
[----:B------:R-:W-:Y:S01]  /*aba0*/  STL [R1+0xc88], R16 ;  /* 0x000c881001007387 */ /* 0x000fe20000100800 */
[----:B------:R-:W-:-:S03]  /*abb0*/  IMAD R60, R5, UR8, RZ ;  /* 0x00000008053c7c24 */ /* 0x000fc6000f8e02ff */
[----:B------:R-:W-:Y:S04]  /*abc0*/  STL [R1+0xc8c], R17 ;  /* 0x000c8c1101007387 */ /* 0x000fe80000100800 */
[----:B------:R-:W-:Y:S04]  /*abd0*/  STL [R1+0xc90], R18 ;  /* 0x000c901201007387 */ /* 0x000fe80000100800 */
[----:B------:R-:W-:Y:S04]  /*abe0*/  STL [R1+0xc94], R20 ;  /* 0x000c941401007387 */ /* 0x000fe80000100800 */
[----:B------:R-:W-:Y:S04]  /*abf0*/  STL [R1+0xc98], R21 ;  /* 0x000c981501007387 */ /* 0x000fe80000100800 */
[----:B------:R0:W-:Y:S01]  /*ac00*/  STL [R1+0xc9c], R22 ;  /* 0x000c9c1601007387 */ /* 0x0001e20000100800 */
[----:B---3--:R-:W-:-:S03]  /*ac10*/  IMAD R5, R0, UR8, RZ ;  /* 0x0000000800057c24 */ /* 0x008fc6000f8e02ff */
[----:B------:R-:W3:Y:S04]  /*ac20*/  LDL.LU R0, [R1+0x1c] ;  /* 0x00001c0001007983 */ /* 0x000ee80000300800 */
[----:B------:R-:W3:Y:S04]  /*ac30*/  LDL.LU R2, [R1+0x20] ;  /* 0x0000200001027983 */ /* 0x000ee80000300800 */
[----:B0-----:R-:W3:Y:S04]  /*ac40*/  LDL.LU R22, [R1+0x24] ;  /* 0x0000240001167983 */ /* 0x001ee80000300800 */
[----:B------:R-:W3:Y:S01]  /*ac50*/  LDL.LU R21, [R1+0x28] ;  /* 0x0000280001157983 */ /* 0x000ee20000300800 */
[----:B------:R-:W-:-:S02]  /*ac60*/  IADD3 R12, P0, R5, R3, RZ ;  /* 0x00000003050c7210 */ /* 0x000fc40007f1e0ff */
[----:B------:R-:W-:-:S03]  /*ac70*/  IADD3 R11, P4, R34, R3, RZ ;  /* 0x00000003220b7210 */ /* 0x000fc60007f9e0ff */
[----:B------:R0:W-:Y:S04]  /*ac80*/  STL [R1+0xba8], R12 ;  /* 0x000ba80c01007387 */ /* 0x0001e80000100800 */
[----:B------:R1:W-:Y:S04]  /*ac90*/  STL [R1+0x7d0], R11 ;  /* 0x0007d00b01007387 */ /* 0x0003e80000100800 */
[----:B------:R-:W3:Y:S01]  /*aca0*/  LDL.LU R20, [R1+0x30] ;  /* 0x0000300001147983 */ /* 0x000ee20000300800 */
[----:B------:R-:W-:Y:S01]  /*acb0*/  IMAD R59, R59, UR8, RZ ;  /* 0x000000083b3b7c24 */ /* 0x000fe2000f8e02ff */
[----:B0-----:R-:W-:-:S02]  /*acc0*/  IADD3 R12, P3, R24, R3, RZ ;  /* 0x00000003180c7210 */ /* 0x001fc40007f7e0ff */
[----:B-1----:R-:W-:-:S03]  /*acd0*/  IADD3 R11, P2, R14, R3, RZ ;  /* 0x000000030e0b7210 */ /* 0x002fc60007f5e0ff */
[----:B------:R0:W-:Y:S04]  /*ace0*/  STL [R1+0x7d8], R12 ;  /* 0x0007d80c01007387 */ /* 0x0001e80000100800 */
[----:B------:R-:W-:Y:S04]  /*acf0*/  STL [R1+0x7e0], R11 ;  /* 0x0007e00b01007387 */ /* 0x000fe80000100800 */
[----:B------:R-:W3:Y:S01]  /*ad00*/  LDL.LU R18, [R1+0x60] ;  /* 0x0000600001127983 */ /* 0x000ee20000300800 */
[----:B0-----:R-:W-:-:S05]  /*ad10*/  IADD3 R12, P1, R59, R3, RZ ;  /* 0x000000033b0c7210 */ /* 0x001fca0007f3e0ff */
[----:B------:R2:W-:Y:S02]  /*ad20*/  STL [R1+0x7e8], R12 ;  /* 0x0007e80c01007387 */ /* 0x0005e40000100800 */
[-C--:B--2---:R-:W-:Y:S02]  /*ad30*/  IADD3 R12, P5, R8, R3.reuse, RZ ;  /* 0x00000003080c7210 */ /* 0x084fe40007fbe0ff */
[----:B----4-:R-:W-:-:S05]  /*ad40*/  IADD3 R11, P6, R10, R3, RZ ;  /* 0x000000030a0b7210 */ /* 0x010fca0007fde0ff */
[----:B------:R0:W-:Y:S04]  /*ad50*/  STL [R1+0x7f0], R11 ;  /* 0x0007f00b01007387 */ /* 0x0001e80000100800 */
[----:B------:R-:W2:Y:S01]  /*ad60*/  LDL.LU R17, [R1+0x64] ;  /* 0x0000640001117983 */ /* 0x000ea20000300800 */
[----:B0-----:R-:W-:-:S03]  /*ad70*/  LEA.HI.X.SX32 R11, R5, R4, 0x1, P0 ;  /* 0x00000004050b7211 */ /* 0x001fc600000f0eff */
[----:B------:R-:W-:Y:S04]  /*ad80*/  STL [R1+0x7f8], R12 ;  /* 0x0007f80c01007387 */ /* 0x000fe80000100800 */
[----:B------:R0:W-:Y:S04]  /*ad90*/  STL [R1+0xba4], R11 ;  /* 0x000ba40b01007387 */ /* 0x0001e80000100800 */
[----:B------:R-:W4:Y:S01]  /*ada0*/  LDL.LU R16, [R1+0x74] ;  /* 0x0000740001107983 */ /* 0x000f220000300800 */
[----:B------:R-:W-:Y:S02]  /*adb0*/  IADD3 R5, P0, R7, R3, RZ ;  /* 0x0000000307057210 */ /* 0x000fe40007f1e0ff */
[----:B0-----:R-:W-:-:S03]  /*adc0*/  LEA.HI.X.SX32 R11, R34, R4, 0x1, P4 ;  /* 0x00000004220b7211 */ /* 0x001fc600020f0eff */
[----:B------:R0:W-:Y:S04]  /*add0*/  STL [R1+0x800], R5 ;  /* 0x0008000501007387 */ /* 0x0001e80000100800 */
[----:B------:R1:W-:Y:S04]  /*ade0*/  STL [R1+0x7cc], R11 ;  /* 0x0007cc0b01007387 */ /* 0x0003e80000100800 */
[----:B------:R-:W4:Y:S01]  /*adf0*/  LDL.LU R15, [R1+0x78] ;  /* 0x00007800010f7983 */ /* 0x000f220000300800 */
[----:B0-----:R-:W-:Y:S02]  /*ae00*/  IADD3 R5, P4, R53, R3, RZ ;  /* 0x0000000335057210 */ /* 0x001fe40007f9e0ff */
[----:B-1----:R-:W-:-:S03]  /*ae10*/  LEA.HI.X.SX32 R11, R24, R4, 0x1, P3 ;  /* 0x00000004180b7211 */ /* 0x002fc600018f0eff */
        /* <DEDUP_REMOVED lines=10> */
[----:B------:R-:W-:Y:S04]  /*aec0*/  STL [R1+0x818], R5 ;  /* 0x0008180501007387 */ /* 0x000fe80000100800 */
[----:B------:R0:W-:Y:S01]  /*aed0*/  STL [R1+0x7e4], R11 ;  /* 0x0007e40b01007387 */ /* 0x0001e20000100800 */
[----:B------:R-:W-:-:S03]  /*aee0*/  LEA.HI.X.SX32 R10, R10, R4, 0x1, P6 ;  /* 0x000000040a0a7211 */ /* 0x000fc600030f0eff */
[----:B0-----:R-:W4:Y:S01]  /*aef0*/  LDL.LU R11, [R1+0x84] ;  /* 0x00008400010b7983 */ /* 0x001f220000300800 */
[----:B---3--:R-:W-:-:S05]  /*af00*/  IADD3 R5, P1, R0, R3, RZ ;  /* 0x0000000300057210 */ /* 0x008fca0007f3e0ff */
[----:B------:R-:W-:Y:S04]  /*af10*/  STL [R1+0x820], R5 ;  /* 0x0008200501007387 */ /* 0x000fe80000100800 */
[----:B------:R0:W-:Y:S04]  /*af20*/  STL [R1+0x7ec], R10 ;  /* 0x0007ec0a01007387 */ /* 0x0001e80000100800 */
[----:B0-----:R-:W3:Y:S01]  /*af30*/  LDL.LU R10, [R1+0x8c] ;  /* 0x00008c00010a7983 */ /* 0x001ee20000300800 */
[----:B------:R-:W-:Y:S02]  /*af40*/  IADD3 R5, P6, R2, R3, RZ ;  /* 0x0000000302057210 */ /* 0x000fe40007fde0ff */
[----:B------:R-:W-:-:S03]  /*af50*/  LEA.HI.X.SX32 R8, R8, R4, 0x1, P5 ;  /* 0x0000000408087211 */ /* 0x000fc600028f0eff */
[----:B------:R0:W-:Y:S01]  /*af60*/  STL [R1+0x828], R5 ;  /* 0x0008280501007387 */ /* 0x0001e20000100800 */
[----:B------:R-:W-:-:S03]  /*af70*/  LEA.HI.X.SX32 R7, R7, R4, 0x1, P0 ;  /* 0x0000000407077211 */ /* 0x000fc600000f0eff */
[----:B------:R1:W-:Y:S01]  /*af80*/  STL [R1+0x7f4], R8 ;  /* 0x0007f40801007387 */ /* 0x0003e20000100800 */
[----:B0-----:R-:W-:-:S03]  /*af90*/  IADD3 R5, P5, R22, R3, RZ ;  /* 0x0000000316057210 */ /* 0x001fc60007fbe0ff */
[----:B-1----:R-:W3:Y:S04]  /*afa0*/  LDL.LU R8, [R1+0x90] ;  /* 0x0000900001087983 */ /* 0x002ee80000300800 */
[----:B------:R0:W-:Y:S01]  /*afb0*/  STL [R1+0x830], R5 ;  /* 0x0008300501007387 */ /* 0x0001e20000100800 */
[----:B------:R-:W-:-:S03]  /*afc0*/  LEA.HI.X.SX32 R14, R53, R4, 0x1, P4 ;  /* 0x00000004350e7211 */ /* 0x000fc600020f0eff */
[----:B------:R1:W-:Y:S01]  /*afd0*/  STL [R1+0x7fc], R7 ;  /* 0x0007fc0701007387 */ /* 0x0003e20000100800 */
[----:B0-----:R-:W-:-:S03]  /*afe0*/  IADD3 R5, P0, R21, R3, RZ ;  /* 0x0000000315057210 */ /* 0x001fc60007f1e0ff */
[----:B-1----:R-:W3:Y:S04]  /*aff0*/  LDL.LU R7, [R1+0x98] ;  /* 0x0000980001077983 */ /* 0x002ee80000300800 */
[----:B------:R0:W-:Y:S04]  /*b000*/  STL [R1+0x838], R5 ;  /* 0x0008380501007387 */ /* 0x0001e80000100800 */
[----:B------:R1:W-:Y:S04]  /*b010*/  STL [R1+0x804], R14 ;  /* 0x0008040e01007387 */ /* 0x0003e80000100800 */
[----:B------:R-:W3:Y:S01]  /*b020*/  LDL.LU R53, [R1+0xa4] ;  /* 0x0000a40001357983 */ /* 0x000ee20000300800 */
[----:B0-----:R-:W-:-:S02]  /*b030*/  IADD3 R5, P4, R20, R3, RZ ;  /* 0x0000000314057210 */ /* 0x001fc40007f9e0ff */
[----:B-1----:R-:W-:-:S03]  /*b040*/  LEA.HI.X.SX32 R14, R58, R4, 0x1, P3 ;  /* 0x000000043a0e7211 */ /* 0x002fc600018f0eff */
[----:B------:R0:W-:Y:S04]  /*b050*/  STL [R1+0x840], R5 ;  /* 0x0008400501007387 */ /* 0x0001e80000100800 */
[----:B------:R-:W3:Y:S01]  /*b060*/  LDL.LU R58, [R1+0xa8] ;  /* 0x0000a800013a7983 */ /* 0x000ee20000300800 */
[----:B0-----:R-:W-:-:S03]  /*b070*/  IADD3 R5, P3, R18, R3, RZ ;  /* 0x0000000312057210 */ /* 0x001fc60007f7e0ff */
[----:B------:R0:W-:Y:S04]  /*b080*/  STL [R1+0x80c], R14 ;  /* 0x00080c0e01007387 */ /* 0x0001e80000100800 */
[----:B------:R2:W-:Y:S01]  /*b090*/  STL [R1+0x848], R5 ;  /* 0x0008480501007387 */ /* 0x0005e20000100800 */
[----:B0-----:R-:W-:-:S03]  /*b0a0*/  LEA.HI.X.SX32 R14, R61, R4, 0x1, P2 ;  /* 0x000000043d0e7211 */ /* 0x001fc600010f0eff */
[----:B------:R-:W3:Y:S01]  /*b0b0*/  LDL.LU R61, [R1+0xb4] ;  /* 0x0000b400013d7983 */ /* 0x000ee20000300800 */
[----:B--2---:R-:W-:-:S03]  /*b0c0*/  IADD3 R5, P2, R17, R3, RZ ;  /* 0x0000000311057210 */ /* 0x004fc60007f5e0ff */
[----:B------:R0:W-:Y:S04]  /*b0d0*/  STL [R1+0x814], R14 ;  /* 0x0008140e01007387 */ /* 0x0001e80000100800 */
[----:B------:R4:W-:Y:S01]  /*b0e0*/  STL [R1+0x850], R5 ;  /* 0x0008500501007387 */ /* 0x0009e20000100800 */
[----:B0-----:R-:W-:-:S03]  /*b0f0*/  LEA.HI.X.SX32 R14, R0, R4, 0x1, P1 ;  /* 0x00000004000e7211 */ /* 0x001fc600008f0eff */
[----:B------:R-:W2:Y:S01]  /*b100*/  LDL.LU R0, [R1+0xb8] ;  /* 0x0000b80001007983 */ /* 0x000ea20000300800 */
[----:B----4-:R-:W-:-:S03]  /*b110*/  IADD3 R5, P1, R16, R3, RZ ;  /* 0x0000000310057210 */ /* 0x010fc60007f3e0ff */
[----:B------:R0:W-:Y:S04]  /*b120*/  STL [R1+0x81c], R14 ;  /* 0x00081c0e01007387 */ /* 0x0001e80000100800 */
[----:B------:R1:W-:Y:S01]  /*b130*/  STL [R1+0x858], R5 ;  /* 0x0008580501007387 */ /* 0x0003e20000100800 */
[----:B0-----:R-:W-:-:S03]  /*b140*/  LEA.HI.X.SX32 R14, R2, R4, 0x1, P6 ;  /* 0x00000004020e7211 */ /* 0x001fc600030f0eff */
[----:B------:R-:W4:Y:S01]  /*b150*/  LDL.LU R2, [R1+0xc0] ;  /* 0x0000c00001027983 */ /* 0x000f220000300800 */
[----:B------:R-:W-:Y:S02]  /*b160*/  LEA.HI.X.SX32 R22, R22, R4, 0x1, P5 ;  /* 0x0000000416167211 */ /* 0x000fe400028f0eff */
[-C--:B-1----:R-:W-:Y:S01]  /*b170*/  IADD3 R5, P6, R15, R3.reuse, RZ ;  /* 0x000000030f057210 */ /* 0x082fe20007fde0ff */
[----:B------:R0:W-:Y:S04]  /*b180*/  STL [R1+0x824], R14 ;  /* 0x0008240e01007387 */ /* 0x0001e80000100800 */
[----:B------:R-:W-:Y:S04]  /*b190*/  STL [R1+0x860], R5 ;  /* 0x0008600501007387 */ /* 0x000fe80000100800 */
[----:B------:R1:W-:Y:S01]  /*b1a0*/  STL [R1+0x82c], R22 ;  /* 0x00082c1601007387 */ /* 0x0003e20000100800 */
[----:B0-----:R-:W-:-:S03]  /*b1b0*/  IADD3 R14, P5, R13, R3, RZ ;  /* 0x000000030d0e7210 */ /* 0x001fc60007fbe0ff */
[----:B-1----:R-:W4:Y:S01]  /*b1c0*/  LDL.LU R22, [R1+0xc4] ;  /* 0x0000c40001167983 */ /* 0x002f220000300800 */
[----:B------:R-:W-:-:S03]  /*b1d0*/  LEA.HI.X.SX32 R5, R21, R4, 0x1, P0 ;  /* 0x0000000415057211 */ /* 0x000fc600000f0eff */
        /* <DEDUP_REMOVED lines=11> */
[----:B------:R0:W-:Y:S04]  /*b290*/  STL [R1+0x844], R5 ;  /* 0x0008440501007387 */ /* 0x0001e80000100800 */
[----:B------:R-:W4:Y:S01]  /*b2a0*/  LDL.LU R18, [R1+0xd8] ;  /* 0x0000d80001127983 */ /* 0x000f220000300800 */
[----:B0-----:R-:W-:Y:S02]  /*b2b0*/  LEA.HI.X.SX32 R5, R17, R4, 0x1, P2 ;  /* 0x0000000411057211 */ /* 0x001fe400010f0eff */
[----:B---3--:R-:W-:-:S05]  /*b2c0*/  IADD3 R14, P3, R10, R3, RZ ;  /* 0x000000030a0e7210 */ /* 0x008fca0007f7e0ff */
[----:B------:R-:W-:Y:S04]  /*b2d0*/  STL [R1+0x880], R14 ;  /* 0x0008800e01007387 */ /* 0x000fe80000100800 */
[----:B------:R0:W-:Y:S04]  /*b2e0*/  STL [R1+0x84c], R5 ;  /* 0x00084c0501007387 */ /* 0x0001e80000100800 */
[----:B------:R-:W3:Y:S01]  /*b2f0*/  LDL.LU R17, [R1+0xd4] ;  /* 0x0000d40001117983 */ /* 0x000ee20000300800 */
[----:B0-----:R-:W-:Y:S02]  /*b300*/  LEA.HI.X.SX32 R5, R16, R4, 0x1, P1 ;  /* 0x0000000410057211 */ /* 0x001fe400008f0eff */
[----:B------:R-:W-:-:S05]  /*b310*/  IADD3 R14, P2, R8, R3, RZ ;  /* 0x00000003080e7210 */ /* 0x000fca0007f5e0ff */
[----:B------:R-:W-:Y:S04]  /*b320*/  STL [R1+0x888], R14 ;  /* 0x0008880e01007387 */ /* 0x000fe80000100800 */
[----:B------:R0:W-:Y:S01]  /*b330*/  STL [R1+0x854], R5 ;  /* 0x0008540501007387 */ /* 0x0001e20000100800 */
[----:B------:R-:W-:Y:S02]  /*b340*/  IADD3 R16, P1, R7, R3, RZ ;  /* 0x0000000307107210 */ /* 0x000fe40007f3e0ff */
[----:B0-----:R-:W-:-:S03]  /*b350*/  LEA.HI.X.SX32 R5, R15, R4, 0x1, P6 ;  /* 0x000000040f057211 */ /* 0x001fc600030f0eff */
[----:B------:R0:W-:Y:S01]  /*b360*/  STL [R1+0x890], R16 ;  /* 0x0008901001007387 */ /* 0x0001e20000100800 */
[----:B------:R-:W-:-:S03]  /*b370*/  IADD3 R14, P6, R53, R3, RZ ;  /* 0x00000003350e7210 */ /* 0x000fc60007fde0ff */
[----:B0-----:R-:W3:Y:S04]  /*b380*/  LDL.LU R16, [R1+0xd0] ;  /* 0x0000d00001107983 */ /* 0x001ee80000300800 */
[----:B------:R0:W-:Y:S04]  /*b390*/  STL [R1+0x85c], R5 ;  /* 0x00085c0501007387 */ /* 0x0001e80000100800 */
[----:B------:R-:W-:Y:S04]  /*b3a0*/  STL [R1+0x898], R14 ;  /* 0x0008980e01007387 */ /* 0x000fe80000100800 */
[----:B------:R-:W3:Y:S01]  /*b3b0*/  LDL.LU R15, [R1+0xbc] ;  /* 0x0000bc00010f7983 */ /* 0x000ee20000300800 */
[----:B0-----:R-:W-:-:S02]  /*b3c0*/  LEA.HI.X.SX32 R5, R13, R4, 0x1, P5 ;  /* 0x000000040d057211 */ /* 0x001fc400028f0eff */
[----:B------:R-:W-:-:S03]  /*b3d0*/  IADD3 R13, P5, R58, R3, RZ ;  /* 0x000000033a0d7210 */ /* 0x000fc60007fbe0ff */
[----:B------:R0:W-:Y:S04]  /*b3e0*/  STL [R1+0x864], R5 ;  /* 0x0008640501007387 */ /* 0x0001e80000100800 */
[----:B------:R1:W-:Y:S01]  /*b3f0*/  STL [R1+0x8a0], R13 ;  /* 0x0008a00d01007387 */ /* 0x0003e20000100800 */
[----:B0-----:R-:W-:-:S03]  /*b400*/  LEA.HI.X.SX32 R5, R12, R4, 0x1, P0 ;  /* 0x000000040c057211 */ /* 0x001fc600000f0eff */
[----:B-1----:R-:W3:Y:S01]  /*b410*/  LDL.LU R13, [R1+0xb0] ;  /* 0x0000b000010d7983 */ /* 0x002ee20000300800 */
[----:B------:R-:W-:-:S03]  /*b420*/  IADD3 R12, P0, R61, R3, RZ ;  /* 0x000000033d0c7210 */ /* 0x000fc60007f1e0ff */
[----:B------:R0:W-:Y:S04]  /*b430*/  STL [R1+0x86c], R5 ;  /* 0x00086c0501007387 */ /* 0x0001e80000100800 */
[----:B------:R1:W-:Y:S01]  /*b440*/  STL [R1+0x8a8], R12 ;  /* 0x0008a80c01007387 */ /* 0x0003e20000100800 */
[-C--:B0-----:R-:W-:Y:S02]  /*b450*/  LEA.HI.X.SX32 R5, R11, R4.reuse, 0x1, P4 ;  /* 0x000000040b057211 */ /* 0x081fe400020f0eff */
[----:B--2---:R-:W-:Y:S01]  /*b460*/  IADD3 R11, P4, R0, R3, RZ ;  /* 0x00000003000b7210 */ /* 0x004fe20007f9e0ff */
[----:B-1----:R-:W2:Y:S04]  /*b470*/  LDL.LU R12, [R1+0xac] ;  /* 0x0000ac00010c7983 */ /* 0x002ea80000300800 */
[----:B------:R-:W-:Y:S04]  /*b480*/  STL [R1+0x874], R5 ;  /* 0x0008740501007387 */ /* 0x000fe80000100800 */
[----:B------:R0:W-:Y:S04]  /*b490*/  STL [R1+0x8b0], R11 ;  /* 0x0008b00b01007387 */ /* 0x0001e80000100800 */
[----:B0-----:R-:W2:Y:S01]  /*b4a0*/  LDL.LU R11, [R1+0xa0] ;  /* 0x0000a000010b7983 */ /* 0x001ea20000300800 */
[----:B------:R-:W-:-:S02]  /*b4b0*/  LEA.HI.X.SX32 R5, R10, R4, 0x1, P3 ;  /* 0x000000040a057211 */ /* 0x000fc400018f0eff */
[----:B----4-:R-:W-:-:S03]  /*b4c0*/  IADD3 R10, P3, R2, R3, RZ ;  /* 0x00000003020a7210 */ /* 0x010fc60007f7e0ff */
[----:B------:R-:W-:Y:S04]  /*b4d0*/  STL [R1+0x87c], R5 ;  /* 0x00087c0501007387 */ /* 0x000fe80000100800 */
[----:B------:R0:W-:Y:S04]  /*b4e0*/  STL [R1+0x8b8], R10 ;  /* 0x0008b80a01007387 */ /* 0x0001e80000100800 */
[----:B0-----:R-:W4:Y:S01]  /*b4f0*/  LDL.LU R10, [R1+0x9c] ;  /* 0x00009c00010a7983 */ /* 0x001f220000300800 */
[----:B------:R-:W-:Y:S02]  /*b500*/  LEA.HI.X.SX32 R5, R8, R4, 0x1, P2 ;  /* 0x0000000408057211 */ /* 0x000fe400010f0eff */
[----:B------:R-:W-:-:S03]  /*b510*/  IADD3 R14, P2, R22, R3, RZ ;  /* 0x00000003160e7210 */ /* 0x000fc60007f5e0ff */
[----:B------:R0:W-:Y:S04]  /*b520*/  STL [R1+0x884], R5 ;  /* 0x0008840501007387 */ /* 0x0001e80000100800 */
[----:B------:R-:W4:Y:S01]  /*b530*/  LDL.LU R8, [R1+0x94] ;  /* 0x0000940001087983 */ /* 0x000f220000300800 */
        /* <DEDUP_REMOVED lines=12> */
[----:B------:R-:W4:Y:S01]  /*b600*/  LDL.LU R58, [R1+0x6c] ;  /* 0x00006c00013a7983 */ /* 0x000f220000300800 */
[----:B0-----:R-:W-:-:S03]  /*b610*/  IADD3 R14, P5, R18, R3, RZ ;  /* 0x00000003120e7210 */ /* 0x001fc60007fbe0ff */
[----:B------:R0:W-:Y:S04]  /*b620*/  STL [R1+0x89c], R5 ;  /* 0x00089c0501007387 */ /* 0x0001e80000100800 */
[----:B------:R-:W-:Y:S01]  /*b630*/  STL [R1+0x8d8], R14 ;  /* 0x0008d80e01007387 */ /* 0x000fe20000100800 */
[----:B0-----:R-:W-:-:S03]  /*b640*/  LEA.HI.X.SX32 R5, R61, R4, 0x1, P0 ;  /* 0x000000043d057211 */ /* 0x001fc600000f0eff */
[----:B------:R-:W4:Y:S04]  /*b650*/  LDL.LU R61, [R1+0x68] ;  /* 0x00006800013d7983 */ /* 0x000f280000300800 */
[----:B------:R0:W-:Y:S02]  /*b660*/  STL [R1+0x8a4], R5 ;  /* 0x0008a40501007387 */ /* 0x0001e40000100800 */
[----:B0-----:R-:W-:Y:S02]  /*b670*/  LEA.HI.X.SX32 R5, R0, R4, 0x1, P4 ;  /* 0x0000000400057211 */ /* 0x001fe400020f0eff */
[----:B---3--:R-:W-:-:S05]  /*b680*/  IADD3 R14, P0, R17, R3, RZ ;  /* 0x00000003110e7210 */ /* 0x008fca0007f1e0ff */
[----:B------:R-:W-:Y:S04]  /*b690*/  STL [R1+0x8e0], R14 ;  /* 0x0008e00e01007387 */ /* 0x000fe80000100800 */
[----:B------:R-:W3:Y:S04]  /*b6a0*/  LDL.LU R0, [R1+0xdc] ;  /* 0x0000dc0001007983 */ /* 0x000ee80000300800 */
[----:B------:R0:W-:Y:S02]  /*b6b0*/  STL [R1+0x8ac], R5 ;  /* 0x0008ac0501007387 */ /* 0x0001e40000100800 */
[----:B0-----:R-:W-:-:S02]  /*b6c0*/  LEA.HI.X.SX32 R5, R2, R4, 0x1, P3 ;  /* 0x0000000402057211 */ /* 0x001fc400018f0eff */
[----:B------:R-:W3:Y:S01]  /*b6d0*/  LDL.LU R2, [R1+0xe0] ;  /* 0x0000e00001027983 */ /* 0x000ee20000300800 */
[----:B------:R-:W-:-:S05]  /*b6e0*/  IADD3 R14, P4, R16, R3, RZ ;  /* 0x00000003100e7210 */ /* 0x000fca0007f9e0ff */
[----:B------:R0:W-:Y:S04]  /*b6f0*/  STL [R1+0x8e8], R14 ;  /* 0x0008e80e01007387 */ /* 0x0001e80000100800 */
[----:B------:R1:W-:Y:S04]  /*b700*/  STL [R1+0x8b4], R5 ;  /* 0x0008b40501007387 */ /* 0x0003e80000100800 */
[----:B------:R-:W3:Y:S01]  /*b710*/  LDL.LU R34, [R1+0xe4] ;  /* 0x0000e40001227983 */ /* 0x000ee20000300800 */
[----:B0-----:R-:W-:Y:S02]  /*b720*/  IADD3 R14, P3, R15, R3, RZ ;  /* 0x000000030f0e7210 */ /* 0x001fe40007f7e0ff */
[----:B-1----:R-:W-:-:S03]  /*b730*/  LEA.HI.X.SX32 R5, R22, R4, 0x1, P2 ;  /* 0x0000000416057211 */ /* 0x002fc600010f0eff */
[----:B------:R-:W-:Y:S04]  /*b740*/  STL [R1+0x8f0], R14 ;  /* 0x0008f00e01007387 */ /* 0x000fe80000100800 */
[----:B------:R0:W-:Y:S04]  /*b750*/  STL [R1+0x8bc], R5 ;  /* 0x0008bc0501007387 */ /* 0x0001e80000100800 */
[----:B0-----:R-:W3:Y:S01]  /*b760*/  LDL.LU R5, [R1+0xe8] ;  /* 0x0000e80001057983 */ /* 0x001ee20000300800 */
[----:B------:R-:W-:Y:S02]  /*b770*/  IADD3 R14, P2, R13, R3, RZ ;  /* 0x000000030d0e7210 */ /* 0x000fe40007f5e0ff */
[----:B------:R-:W-:-:S03]  /*b780*/  LEA.HI.X.SX32 R22, R21, R4, 0x1, P1 ;  /* 0x0000000415167211 */ /* 0x000fc600008f0eff */
[----:B------:R-:W-:Y:S04]  /*b790*/  STL [R1+0x8f8], R14 ;  /* 0x0008f80e01007387 */ /* 0x000fe80000100800 */
[----:B------:R0:W-:Y:S04]  /*b7a0*/  STL [R1+0x8c4], R22 ;  /* 0x0008c41601007387 */ /* 0x0001e80000100800 */
[----:B0-----:R-:W3:Y:S01]  /*b7b0*/  LDL.LU R22, [R1+0xec] ;  /* 0x0000ec0001167983 */ /* 0x001ee20000300800 */
[----:B--2---:R-:W-:Y:S02]  /*b7c0*/  IADD3 R21, P1, R12, R3, RZ ;  /* 0x000000030c157210 */ /* 0x004fe40007f3e0ff */
[----:B------:R-:W-:-:S03]  /*b7d0*/  LEA.HI.X.SX32 R14, R20, R4, 0x1, P6 ;  /* 0x00000004140e7211 */ /* 0x000fc600030f0eff */
[----:B------:R0:W-:Y:S04]  /*b7e0*/  STL [R1+0x900], R21 ;  /* 0x0009001501007387 */ /* 0x0001e80000100800 */
[----:B------:R4:W-:Y:S01]  /*b7f0*/  STL [R1+0x8cc], R14 ;  /* 0x0008cc0e01007387 */ /* 0x0009e20000100800 */
[----:B------:R-:W-:-:S05]  /*b800*/  IADD3 R20, P6, R11, R3, RZ ;  /* 0x000000030b147210 */ /* 0x000fca0007fde0ff */
[----:B------:R-:W-:Y:S04]  /*b810*/  STL [R1+0x908], R20 ;  /* 0x0009081401007387 */ /* 0x000fe80000100800 */
[----:B0-----:R-:W2:Y:S01]  /*b820*/  LDL.LU R21, [R1+0xf0] ;  /* 0x0000f00001157983 */ /* 0x001ea20000300800 */
[----:B------:R-:W-:-:S05]  /*b830*/  LEA.HI.X.SX32 R18, R18, R4, 0x1, P5 ;  /* 0x0000000412127211 */ /* 0x000fca00028f0eff */
[----:B------:R0:W-:Y:S01]  /*b840*/  STL [R1+0x8d4], R18 ;  /* 0x0008d41201007387 */ /* 0x0001e20000100800 */
[----:B----4-:R-:W-:Y:S02]  /*b850*/  IADD3 R14, P5, R10, R3, RZ ;  /* 0x000000030a0e7210 */ /* 0x010fe40007fbe0ff */
[----:B0-----:R-:W-:-:S03]  /*b860*/  LEA.HI.X.SX32 R18, R17, R4, 0x1, P0 ;  /* 0x0000000411127211 */ /* 0x001fc600000f0eff */
[----:B------:R0:W-:Y:S04]  /*b870*/  STL [R1+0x910], R14 ;  /* 0x0009100e01007387 */ /* 0x0001e80000100800 */
[----:B------:R1:W-:Y:S04]  /*b880*/  STL [R1+0x8dc], R18 ;  /* 0x0008dc1201007387 */ /* 0x0003e80000100800 */
[----:B------:R-:W4:Y:S01]  /*b890*/  LDL.LU R20, [R1+0xf4] ;  /* 0x0000f40001147983 */ /* 0x000f220000300800 */
[----:B------:R-:W-:Y:S02]  /*b8a0*/  IADD3 R17, P0, R8, R3, RZ ;  /* 0x0000000308117210 */ /* 0x000fe40007f1e0ff */
[----:B0-----:R-:W-:-:S03]  /*b8b0*/  LEA.HI.X.SX32 R14, R16, R4, 0x1, P4 ;  /* 0x00000004100e7211 */ /* 0x001fc600020f0eff */
[----:B------:R-:W-:Y:S01]  /*b8c0*/  STL [R1+0x918], R17 ;  /* 0x0009181101007387 */ /* 0x000fe20000100800 */
[----:B------:R-:W-:-:S03]  /*b8d0*/  IADD3 R16, P4, R7, R3, RZ ;  /* 0x0000000307107210 */ /* 0x000fc60007f9e0ff */
[----:B------:R0:W-:Y:S04]  /*b8e0*/  STL [R1+0x8e4], R14 ;  /* 0x0008e40e01007387 */ /* 0x0001e80000100800 */
[----:B------:R-:W-:Y:S04]  /*b8f0*/  STL [R1+0x920], R16 ;  /* 0x0009201001007387 */ /* 0x000fe80000100800 */
[----:B-1----:R-:W4:Y:S01]  /*b900*/  LDL.LU R18, [R1+0xf8] ;  /* 0x0000f80001127983 */ /* 0x002f220000300800 */
[----:B0-----:R-:W-:Y:S02]  /*b910*/  LEA.HI.X.SX32 R14, R15, R4, 0x1, P3 ;  /* 0x000000040f0e7211 */ /* 0x001fe400018f0eff */
[----:B------:R-:W-:-:S03]  /*b920*/  IADD3 R15, P3, R53, R3, RZ ;  /* 0x00000003350f7210 */ /* 0x000fc60007f7e0ff */
[----:B------:R0:W-:Y:S04]  /*b930*/  STL [R1+0x8ec], R14 ;  /* 0x0008ec0e01007387 */ /* 0x0001e80000100800 */
[----:B------:R-:W-:Y:S01]  /*b940*/  STL [R1+0x928], R15 ;  /* 0x0009280f01007387 */ /* 0x000fe20000100800 */
[----:B0-----:R-:W-:-:S05]  /*b950*/  LEA.HI.X.SX32 R14, R13, R4, 0x1, P2 ;  /* 0x000000040d0e7211 */ /* 0x001fca00010f0eff */
[----:B------:R-:W-:Y:S04]  /*b960*/  STL [R1+0x8f4], R14 ;  /* 0x0008f40e01007387 */ /* 0x000fe80000100800 */
[----:B------:R-:W4:Y:S01]  /*b970*/  LDL.LU R17, [R1+0xfc] ;  /* 0x0000fc0001117983 */ /* 0x000f220000300800 */
[----:B------:R-:W-:Y:S02]  /*b980*/  IADD3 R13, P2, R58, R3, RZ ;  /* 0x000000033a0d7210 */ /* 0x000fe40007f5e0ff */
[----:B------:R-:W-:-:S03]  /*b990*/  LEA.HI.X.SX32 R12, R12, R4, 0x1, P1 ;  /* 0x000000040c0c7211 */ /* 0x000fc600008f0eff */
[----:B------:R0:W-:Y:S04]  /*b9a0*/  STL [R1+0x930], R13 ;  /* 0x0009300d01007387 */ /* 0x0001e80000100800 */
[----:B------:R-:W-:Y:S01]  /*b9b0*/  STL [R1+0x8fc], R12 ;  /* 0x0008fc0c01007387 */ /* 0x000fe20000100800 */
[----:B0-----:R-:W-:-:S05]  /*b9c0*/  IADD3 R13, P1, R61, R3, RZ ;  /* 0x000000033d0d7210 */ /* 0x001fca0007f3e0ff */
[----:B------:R-:W-:Y:S04]  /*b9d0*/  STL [R1+0x938], R13 ;  /* 0x0009380d01007387 */ /* 0x000fe80000100800 */
[----:B------:R-:W4:Y:S01]  /*b9e0*/  LDL.LU R16, [R1+0x100] ;  /* 0x0001000001107983 */ /* 0x000f220000300800 */
[----:B------:R-:W-:-:S05]  /*b9f0*/  LEA.HI.X.SX32 R11, R11, R4, 0x1, P6 ;  /* 0x000000040b0b7211 */ /* 0x000fca00030f0eff */
[----:B------:R0:W-:Y:S02]  /*ba00*/  STL [R1+0x904], R11 ;  /* 0x0009040b01007387 */ /* 0x0001e40000100800 */
[----:B0-----:R-:W-:Y:S02]  /*ba10*/  LEA.HI.X.SX32 R11, R10, R4, 0x1, P5 ;  /* 0x000000040a0b7211 */ /* 0x001fe400028f0eff */
[----:B---3--:R-:W-:-:S05]  /*ba20*/  IADD3 R12, P6, R0, R3, RZ ;  /* 0x00000003000c7210 */ /* 0x008fca0007fde0ff */
[----:B------:R-:W-:Y:S04]  /*ba30*/  STL [R1+0x940], R12 ;  /* 0x0009400c01007387 */ /* 0x000fe80000100800 */
[----:B------:R-:W-:Y:S04]  /*ba40*/  STL [R1+0x90c], R11 ;  /* 0x00090c0b01007387 */ /* 0x000fe80000100800 */
[----:B------:R-:W3:Y:S01]  /*ba50*/  LDL.LU R15, [R1+0x104] ;  /* 0x00010400010f7983 */ /* 0x000ee20000300800 */
[----:B------:R-:W-:Y:S02]  /*ba60*/  IADD3 R10, P5, R2, R3, RZ ;  /* 0x00000003020a7210 */ /* 0x000fe40007fbe0ff */
[----:B------:R-:W-:-:S03]  /*ba70*/  LEA.HI.X.SX32 R8, R8, R4, 0x1, P0 ;  /* 0x0000000408087211 */ /* 0x000fc600000f0eff */
[----:B------:R-:W-:Y:S04]  /*ba80*/  STL [R1+0x948], R10 ;  /* 0x0009480a01007387 */ /* 0x000fe80000100800 */
[----:B------:R0:W-:Y:S02]  /*ba90*/  STL [R1+0x914], R8 ;  /* 0x0009140801007387 */ /* 0x0001e40000100800 */
[----:B0-----:R-:W-:Y:S02]  /*baa0*/  LEA.HI.X.SX32 R8, R7, R4, 0x1, P4 ;  /* 0x0000000407087211 */ /* 0x001fe400020f0eff */
[----:B------:R-:W-:-:S05]  /*bab0*/  IADD3 R10, P0, R34, R3, RZ ;  /* 0x00000003220a7210 */ /* 0x000fca0007f1e0ff */
[----:B------:R-:W-:Y:S04]  /*bac0*/  STL [R1+0x950], R10 ;  /* 0x0009500a01007387 */ /* 0x000fe80000100800 */
[----:B------:R-:W3:Y:S04]  /*bad0*/  LDL.LU R13, [R1+0x108] ;  /* 0x00010800010d7983 */ /* 0x000ee80000300800 */
[----:B------:R0:W-:Y:S01]  /*bae0*/  STL [R1+0x91c], R8 ;  /* 0x00091c0801007387 */ /* 0x0001e20000100800 */
[----:B------:R-:W-:Y:S02]  /*baf0*/  IADD3 R7, P4, R5, R3, RZ ;  /* 0x0000000305077210 */ /* 0x000fe40007f9e0ff */
[----:B0-----:R-:W-:-:S03]  /*bb00*/  LEA.HI.X.SX32 R8, R53, R4, 0x1, P3 ;  /* 0x0000000435087211 */ /* 0x001fc600018f0eff */
[----:B------:R0:W-:Y:S04]  /*bb10*/  STL [R1+0x958], R7 ;  /* 0x0009580701007387 */ /* 0x0001e80000100800 */
[----:B------:R-:W3:Y:S04]  /*bb20*/  LDL.LU R12, [R1+0x10c] ;  /* 0x00010c00010c7983 */ /* 0x000ee80000300800 */
[----:B------:R1:W-:Y:S04]  /*bb30*/  STL [R1+0x924], R8 ;  /* 0x0009240801007387 */ /* 0x0003e80000100800 */
[----:B------:R-:W3:Y:S01]  /*bb40*/  LDL.LU R11, [R1+0x110] ;  /* 0x00011000010b7983 */ /* 0x000ee20000300800 */
[----:B0-----:R-:W-:-:S05]  /*bb50*/  IADD3 R7, P3, R22, R3, RZ ;  /* 0x0000000316077210 */ /* 0x001fca0007f7e0ff */
[----:B------:R-:W-:Y:S01]  /*bb60*/  STL [R1+0x960], R7 ;  /* 0x0009600701007387 */ /* 0x000fe20000100800 */
[----:B-1----:R-:W-:-:S03]  /*bb70*/  LEA.HI.X.SX32 R8, R58, R4, 0x1, P2 ;  /* 0x000000043a087211 */ /* 0x002fc600010f0eff */
[----:B------:R-:W3:Y:S04]  /*bb80*/  LDL.LU R10, [R1+0x114] ;  /* 0x00011400010a7983 */ /* 0x000ee80000300800 */
[----:B------:R0:W-:Y:S04]  /*bb90*/  STL [R1+0x92c], R8 ;  /* 0x00092c0801007387 */ /* 0x0001e80000100800 */
[----:B0-----:R-:W3:Y:S01]  /*bba0*/  LDL.LU R8, [R1+0x118] ;  /* 0x0001180001087983 */ /* 0x001ee20000300800 */
[----:B--2---:R-:W-:Y:S02]  /*bbb0*/  IADD3 R7, P2, R21, R3, RZ ;  /* 0x0000000315077210 */ /* 0x004fe40007f5e0ff */
[----:B------:R-:W-:-:S03]  /*bbc0*/  LEA.HI.X.SX32 R24, R61, R4, 0x1, P1 ;  /* 0x000000043d187211 */ /* 0x000fc600008f0eff */
[----:B------:R0:W-:Y:S04]  /*bbd0*/  STL [R1+0x968], R7 ;  /* 0x0009680701007387 */ /* 0x0001e80000100800 */
[----:B0-----:R-:W2:Y:S04]  /*bbe0*/  LDL.LU R7, [R1+0x5c] ;  /* 0x00005c0001077983 */ /* 0x001ea80000300800 */
[----:B------:R-:W-:Y:S04]  /*bbf0*/  STL [R1+0x934], R24 ;  /* 0x0009341801007387 */ /* 0x000fe80000100800 */
[----:B------:R-:W2:Y:S01]  /*bc00*/  LDL.LU R53, [R1+0x58] ;  /* 0x0000580001357983 */ /* 0x000ea20000300800 */
[----:B----4-:R-:W-:-:S02]  /*bc10*/  IADD3 R14, P1, R20, R3, RZ ;  /* 0x00000003140e7210 */ /* 0x010fc40007f3e0ff */
[----:B------:R-:W-:-:S03]  /*bc20*/  LEA.HI.X.SX32 R0, R0, R4, 0x1, P6 ;  /* 0x0000000400007211 */ /* 0x000fc600030f0eff */
[----:B------:R0:W-:Y:S04]  /*bc30*/  STL [R1+0x970], R14 ;  /* 0x0009700e01007387 */ /* 0x0001e80000100800 */
[----:B------:R-:W4:Y:S04]  /*bc40*/  LDL.LU R58, [R1+0x54] ;  /* 0x00005400013a7983 */ /* 0x000f280000300800 */
[----:B------:R1:W-:Y:S01]  /*bc50*/  STL [R1+0x93c], R0 ;  /* 0x00093c0001007387 */ /* 0x0003e20000100800 */
[----:B0-----:R-:W-:Y:S02]  /*bc60*/  LEA.HI.X.SX32 R14, R2, R4, 0x1, P5 ;  /* 0x00000004020e7211 */ /* 0x001fe400028f0eff */
[-C--:B------:R-:W-:Y:S01]  /*bc70*/  IADD3 R24, P6, R18, R3.reuse, RZ ;  /* 0x0000000312187210 */ /* 0x080fe20007fde0ff */
[----:B-1----:R-:W4:Y:S04]  /*bc80*/  LDL.LU R0, [R1+0x50] ;  /* 0x0000500001007983 */ /* 0x002f280000300800 */
[----:B------:R0:W-:Y:S04]  /*bc90*/  STL [R1+0x978], R24 ;  /* 0x0009781801007387 */ /* 0x0001e80000100800 */
[----:B------:R-:W4:Y:S04]  /*bca0*/  LDL.LU R2, [R1+0x4c] ;  /* 0x00004c0001027983 */ /* 0x000f280000300800 */
[----:B------:R1:W-:Y:S04]  /*bcb0*/  STL [R1+0x944], R14 ;  /* 0x0009440e01007387 */ /* 0x0003e80000100800 */
[----:B------:R-:W4:Y:S01]  /*bcc0*/  LDL.LU R61, [R1+0x48] ;  /* 0x00004800013d7983 */ /* 0x000f220000300800 */
[----:B0-----:R-:W-:-:S02]  /*bcd0*/  IADD3 R24, P5, R17, R3, RZ ;  /* 0x0000000311187210 */ /* 0x001fc40007fbe0ff */
[----:B-1----:R-:W-:-:S03]  /*bce0*/  LEA.HI.X.SX32 R14, R34, R4, 0x1, P0 ;  /* 0x00000004220e7211 */ /* 0x002fc600000f0eff */
[----:B------:R-:W-:Y:S04]  /*bcf0*/  STL [R1+0x980], R24 ;  /* 0x0009801801007387 */ /* 0x000fe80000100800 */
[----:B------:R-:W4:Y:S04]  /*bd00*/  LDL.LU R59, [R1+0x44] ;  /* 0x00004400013b7983 */ /* 0x000f280000300800 */
[----:B------:R0:W-:Y:S04]  /*bd10*/  STL [R1+0x94c], R14 ;  /* 0x00094c0e01007387 */ /* 0x0001e80000100800 */
[----:B0-----:R-:W4:Y:S01]  /*bd20*/  LDL.LU R14, [R1+0x40] ;  /* 0x00004000010e7983 */ /* 0x001f220000300800 */
[----:B------:R-:W-:-:S02]  /*bd30*/  IADD3 R24, P0, R16, R3, RZ ;  /* 0x0000000310187210 */ /* 0x000fc40007f1e0ff */
[----:B------:R-:W-:-:S03]  /*bd40*/  LEA.HI.X.SX32 R34, R5, R4, 0x1, P4 ;  /* 0x0000000405227211 */ /* 0x000fc600020f0eff */
[----:B------:R0:W-:Y:S04]  /*bd50*/  STL [R1+0x988], R24 ;  /* 0x0009881801007387 */ /* 0x0001e80000100800 */
[----:B0-----:R-:W4:Y:S04]  /*bd60*/  LDL.LU R24, [R1+0x3c] ;  /* 0x00003c0001187983 */ /* 0x001f280000300800 */
[----:B------:R0:W-:Y:S04]  /*bd70*/  STL [R1+0x954], R34 ;  /* 0x0009542201007387 */ /* 0x0001e80000100800 */
[----:B0-----:R-:W4:Y:S01]  /*bd80*/  LDL.LU R34, [R1+0x38] ;  /* 0x0000380001227983 */ /* 0x001f220000300800 */
[----:B---3--:R-:W-:-:S05]  /*bd90*/  IADD3 R5, P4, R15, R3, RZ ;  /* 0x000000030f057210 */ /* 0x008fca0007f9e0ff */
[----:B------:R0:W-:Y:S04]  /*bda0*/  STL [R1+0x990], R5 ;  /* 0x0009900501007387 */ /* 0x0001e80000100800 */
[----:B0-----:R-:W3:Y:S01]  /*bdb0*/  LDL.LU R5, [R1+0x34] ;  /* 0x0000340001057983 */ /* 0x001ee20000300800 */
[-C--:B------:R-:W-:Y:S02]  /*bdc0*/  LEA.HI.X.SX32 R22, R22, R4.reuse, 0x1, P3 ;  /* 0x0000000416167211 */ /* 0x080fe400018f0eff */
[----:B------:R-:W-:-:S03]  /*bdd0*/  LEA.HI.X.SX32 R21, R21, R4, 0x1, P2 ;  /* 0x0000000415157211 */ /* 0x000fc600010f0eff */
[----:B------:R0:W-:Y:S01]  /*bde0*/  STL [R1+0x95c], R22 ;  /* 0x00095c1601007387 */ /* 0x0001e20000100800 */
[----:B------:R-:W-:Y:S02]  /*bdf0*/  LEA.HI.X.SX32 R20, R20, R4, 0x1, P1 ;  /* 0x0000000414147211 */ /* 0x000fe400008f0eff */
[----:B0-----:R-:W-:-:S05]  /*be00*/  IADD3 R22, P3, R13, R3, RZ ;  /* 0x000000030d167210 */ /* 0x001fca0007f7e0ff */
[----:B------:R0:W-:Y:S04]  /*be10*/  STL [R1+0x998], R22 ;  /* 0x0009981601007387 */ /* 0x0001e80000100800 */
[----:B0-----:R-:W3:Y:S04]  /*be20*/  LDL.LU R22, [R1+0xc9c] ;  /* 0x000c9c0001167983 */ /* 0x001ee80000300800 */
[----:B------:R0:W-:Y:S02]  /*be30*/  STL [R1+0x964], R21 ;  /* 0x0009641501007387 */ /* 0x0001e40000100800 */
[----:B0-----:R-:W-:-:S05]  /*be40*/  IADD3 R21, P2, R12, R3, RZ ;  /* 0x000000030c157210 */ /* 0x001fca0007f5e0ff */
[----:B------:R0:W-:Y:S01]  /*be50*/  STL [R1+0x9a0], R21 ;  /* 0x0009a01501007387 */ /* 0x0001e20000100800 */
[----:B------:R-:W-:-:S03]  /*be60*/  LEA.HI.X.SX32 R18, R18, R4, 0x1, P6 ;  /* 0x0000000412127211 */ /* 0x000fc600030f0eff */
        /* <DEDUP_REMOVED lines=17> */
[----:B--2---:R-:W-:-:S05]  /*bf80*/  IADD3 R16, P0, R7, R3, RZ ;  /* 0x0000000307107210 */ /* 0x004fca0007f1e0ff */
[----:B------:R0:W-:Y:S01]  /*bf90*/  STL [R1+0x9c0], R16 ;  /* 0x0009c01001007387 */ /* 0x0001e20000100800 */
[----:B------:R-:W-:-:S03]  /*bfa0*/  LEA.HI.X.SX32 R13, R13, R4, 0x1, P3 ;  /* 0x000000040d0d7211 */ /* 0x000fc600018f0eff */
[----:B0-----:R-:W2:Y:S04]  /*bfb0*/  LDL.LU R16, [R1+0xc88] ;  /* 0x000c880001107983 */ /* 0x001ea80000300800 */
[----:B------:R0:W-:Y:S02]  /*bfc0*/  STL [R1+0x98c], R15 ;  /* 0x00098c0f01007387 */ /* 0x0001e40000100800 */
[----:B0-----:R-:W-:-:S05]  /*bfd0*/  IADD3 R15, P4, R53, R3, RZ ;  /* 0x00000003350f7210 */ /* 0x001fca0007f9e0ff */
[----:B------:R0:W-:Y:S01]  /*bfe0*/  STL [R1+0x9c8], R15 ;  /* 0x0009c80f01007387 */ /* 0x0001e20000100800 */
[----:B------:R-:W-:-:S03]  /*bff0*/  LEA.HI.X.SX32 R12, R12, R4, 0x1, P2 ;  /* 0x000000040c0c7211 */ /* 0x000fc600010f0eff */
[----:B0-----:R-:W2:Y:S04]  /*c000*/  LDL.LU R15, [R1+0xc84] ;  /* 0x000c8400010f7983 */ /* 0x001ea80000300800 */
[----:B------:R4:W-:Y:S02]  /*c010*/  STL [R1+0x994], R13 ;  /* 0x0009940d01007387 */ /* 0x0009e40000100800 */
[----:B----4-:R-:W-:-:S05]  /*c020*/  IADD3 R13, P3, R58, R3, RZ ;  /* 0x000000033a0d7210 */ /* 0x010fca0007f7e0ff */
[----:B------:R0:W-:Y:S01]  /*c030*/  STL [R1+0x9d0], R13 ;  /* 0x0009d00d01007387 */ /* 0x0001e20000100800 */
[----:B------:R-:W-:-:S03]  /*c040*/  LEA.HI.X.SX32 R11, R11, R4, 0x1, P1 ;  /* 0x000000040b0b7211 */ /* 0x000fc600008f0eff */
[----:B0-----:R-:W4:Y:S04]  /*c050*/  LDL.LU R13, [R1+0xc80] ;  /* 0x000c8000010d7983 */ /* 0x001f280000300800 */
[----:B------:R0:W-:Y:S02]  /*c060*/  STL [R1+0x99c], R12 ;  /* 0x00099c0c01007387 */ /* 0x0001e40000100800 */
[----:B0-----:R-:W-:-:S05]  /*c070*/  IADD3 R12, P2, R0, R3, RZ ;  /* 0x00000003000c7210 */ /* 0x001fca0007f5e0ff */
[----:B------:R0:W-:Y:S01]  /*c080*/  STL [R1+0x9d8], R12 ;  /* 0x0009d80c01007387 */ /* 0x0001e20000100800 */
[----:B------:R-:W-:-:S03]  /*c090*/  LEA.HI.X.SX32 R10, R10, R4, 0x1, P6 ;  /* 0x000000040a0a7211 */ /* 0x000fc600030f0eff */
[----:B0-----:R-:W2:Y:S04]  /*c0a0*/  LDL.LU R12, [R1+0xc7c] ;  /* 0x000c7c00010c7983 */ /* 0x001ea80000300800 */
[----:B------:R0:W-:Y:S02]  /*c0b0*/  STL [R1+0x9a4], R11 ;  /* 0x0009a40b01007387 */ /* 0x0001e40000100800 */
[----:B0-----:R-:W-:-:S05]  /*c0c0*/  IADD3 R11, P1, R2, R3, RZ ;  /* 0x00000003020b7210 */ /* 0x001fca0007f3e0ff */
        /* <DEDUP_REMOVED lines=25> */
[----:B------:R0:W-:Y:S04]  /*c260*/  STL [R1+0xa08], R58 ;  /* 0x000a083a01007387 */ /* 0x0001e80000100800 */
[----:B0-----:R-:W2:Y:S04]  /*c270*/  LDL.LU R58, [R1+0xc64] ;  /* 0x000c6400013a7983 */ /* 0x001ea80000300800 */
[----:B------:R3:W-:Y:S02]  /*c280*/  STL [R1+0x9d4], R0 ;  /* 0x0009d40001007387 */ /* 0x0007e40000100800 */
[----:B---3--:R-:W-:-:S05]  /*c290*/  IADD3 R0, P2, R5, R3, RZ ;  /* 0x0000000305007210 */ /* 0x008fca0007f5e0ff */
[----:B------:R0:W-:Y:S04]  /*c2a0*/  STL [R1+0xa10], R0 ;  /* 0x000a100001007387 */ /* 0x0001e80000100800 */
[----:B0-----:R-:W3:Y:S01]  /*c2b0*/  LDL.LU R0, [R1+0xc60] ;  /* 0x000c600001007983 */ /* 0x001ee20000300800 */
[----:B------:R-:W-:-:S05]  /*c2c0*/  LEA.HI.X.SX32 R2, R2, R4, 0x1, P1 ;  /* 0x0000000402027211 */ /* 0x000fca00008f0eff */
        /* <DEDUP_REMOVED lines=9> */
[-C--:B------:R-:W-:Y:S02]  /*c360*/  LEA.HI.X.SX32 R59, R59, R4.reuse, 0x1, P5 ;  /* 0x000000043b3b7211 */ /* 0x080fe400028f0eff */
[----:B------:R-:W-:-:S03]  /*c370*/  LEA.HI.X.SX32 R14, R14, R4, 0x1, P0 ;  /* 0x000000040e0e7211 */ /* 0x000fc600000f0eff */
[----:B------:R3:W-:Y:S01]  /*c380*/  STL [R1+0x9ec], R59 ;  /* 0x0009ec3b01007387 */ /* 0x0007e20000100800 */
[----:B------:R-:W-:Y:S01]  /*c390*/  LEA.HI.X.SX32 R34, R34, R4, 0x1, P3 ;  /* 0x0000000422227211 */ /* 0x000fe200018f0eff */
[----:B------:R-:W-:Y:S02]  /*c3a0*/  IMAD R23, R23, UR8, RZ ;  /* 0x0000000817177c24 */ /* 0x000fe4000f8e02ff */
[----:B------:R-:W-:Y:S02]  /*c3b0*/  IMAD R41, R41, UR8, RZ ;  /* 0x0000000829297c24 */ /* 0x000fe4000f8e02ff */
[----:B------:R-:W-:Y:S02]  /*c3c0*/  IMAD R44, R44, UR8, RZ ;  /* 0x000000082c2c7c24 */ /* 0x000fe4000f8e02ff */
[----:B------:R-:W-:Y:S02]  /*c3d0*/  IMAD R26, R26, UR8, RZ ;  /* 0x000000081a1a7c24 */ /* 0x000fe4000f8e02ff */
[----:B------:R-:W-:-:S02]  /*c3e0*/  IMAD R27, R27, UR8, RZ ;  /* 0x000000081b1b7c24 */ /* 0x000fc4000f8e02ff */
[----:B------:R-:W-:Y:S02]  /*c3f0*/  IMAD R30, R30, UR8, RZ ;  /* 0x000000081e1e7c24 */ /* 0x000fe4000f8e02ff */
        /* <DEDUP_REMOVED lines=13> */
[----:B------:R-:W-:Y:S01]  /*c4d0*/  IMAD R28, R28, UR8, RZ ;  /* 0x000000081c1c7c24 */ /* 0x000fe2000f8e02ff */
[----:B---3--:R-:W-:-:S05]  /*c4e0*/  IADD3 R59, P5, R61, R3, RZ ;  /* 0x000000033d3b7210 */ /* 0x008fca0007fbe0ff */
[----:B------:R2:W-:Y:S04]  /*c4f0*/  STL [R1+0xa28], R59 ;  /* 0x000a283b01007387 */ /* 0x0005e80000100800 */
[----:B------:R0:W-:Y:S01]  /*c500*/  STL [R1+0x9f4], R14 ;  /* 0x0009f40e01007387 */ /* 0x0001e20000100800 */
[----:B--2---:R-:W-:Y:S02]  /*c510*/  IADD3 R59, P0, R58, R3, RZ ;  /* 0x000000033a3b7210 */ /* 0x004fe40007f1e0ff */
[----:B0-----:R-:W-:-:S03]  /*c520*/  LEA.HI.X.SX32 R14, R24, R4, 0x1, P4 ;  /* 0x00000004180e7211 */ /* 0x001fc600020f0eff */
[----:B------:R-:W-:Y:S01]  /*c530*/  STL [R1+0xa30], R59 ;  /* 0x000a303b01007387 */ /* 0x000fe20000100800 */
[----:B----4-:R-:W-:-:S03]  /*c540*/  IADD3 R24, P4, R53, R3, RZ ;  /* 0x0000000335187210 */ /* 0x010fc60007f9e0ff */
[----:B------:R0:W-:Y:S04]  /*c550*/  STL [R1+0x9fc], R14 ;  /* 0x0009fc0e01007387 */ /* 0x0001e80000100800 */
[----:B------:R1:W-:Y:S01]  /*c560*/  STL [R1+0xa38], R24 ;  /* 0x000a381801007387 */ /* 0x0003e20000100800 */
[----:B0-----:R-:W-:-:S03]  /*c570*/  IADD3 R14, P3, R7, R3, RZ ;  /* 0x00000003070e7210 */ /* 0x001fc60007f7e0ff */
[----:B------:R-:W-:Y:S01]  /*c580*/  STL [R1+0xa04], R34 ;  /* 0x000a042201007387 */ /* 0x000fe20000100800 */
[----:B-1----:R-:W-:-:S03]  /*c590*/  LEA.HI.X.SX32 R24, R5, R4, 0x1, P2 ;  /* 0x0000000405187211 */ /* 0x002fc600010f0eff */
[----:B------:R0:W-:Y:S01]  /*c5a0*/  STL [R1+0xa40], R14 ;  /* 0x000a400e01007387 */ /* 0x0001e20000100800 */
[----:B------:R-:W-:-:S03]  /*c5b0*/  IADD3 R5, P2, R8, R3, RZ ;  /* 0x0000000308057210 */ /* 0x000fc60007f5e0ff */
[----:B------:R1:W-:Y:S01]  /*c5c0*/  STL [R1+0xa0c], R24 ;  /* 0x000a0c1801007387 */ /* 0x0003e20000100800 */
[----:B0-----:R-:W-:-:S03]  /*c5d0*/  LEA.HI.X.SX32 R14, R0, R4, 0x1, P1 ;  /* 0x00000004000e7211 */ /* 0x001fc600008f0eff */
[----:B------:R-:W2:Y:S01]  /*c5e0*/  LDL.LU R0, [R1+0xc54] ;  /* 0x000c540001007983 */ /* 0x000ea20000300800 */
[----:B-1----:R-:W-:-:S03]  /*c5f0*/  LEA.HI.X.SX32 R24, R2, R4, 0x1, P6 ;  /* 0x0000000402187211 */ /* 0x002fc600030f0eff */
[----:B------:R0:W-:Y:S04]  /*c600*/  STL [R1+0xa48], R5 ;  /* 0x000a480501007387 */ /* 0x0001e80000100800 */
[----:B------:R1:W-:Y:S04]  /*c610*/  STL [R1+0xa14], R14 ;  /* 0x000a140e01007387 */ /* 0x0003e80000100800 */
[----:B------:R-:W3:Y:S01]  /*c620*/  LDL.LU R2, [R1+0xc50] ;  /* 0x000c500001027983 */ /* 0x000ee20000300800 */
[----:B0-----:R-:W-:-:S05]  /*c630*/  IADD3 R5, P1, R10, R3, RZ ;  /* 0x000000030a057210 */ /* 0x001fca0007f3e0ff */
[----:B------:R0:W-:Y:S01]  /*c640*/  STL [R1+0xa50], R5 ;  /* 0x000a500501007387 */ /* 0x0001e20000100800 */
[----:B-1----:R-:W-:-:S03]  /*c650*/  LEA.HI.X.SX32 R14, R61, R4, 0x1, P5 ;  /* 0x000000043d0e7211 */ /* 0x002fc600028f0eff */
[----:B------:R1:W-:Y:S01]  /*c660*/  STL [R1+0xa1c], R24 ;  /* 0x000a1c1801007387 */ /* 0x0003e20000100800 */
[-C--:B0-----:R-:W-:Y:S02]  /*c670*/  IADD3 R5, P6, R11, R3.reuse, RZ ;  /* 0x000000030b057210 */ /* 0x081fe40007fde0ff */
[----:B-1----:R-:W-:-:S03]  /*c680*/  IADD3 R24, P5, R12, R3, RZ ;  /* 0x000000030c187210 */ /* 0x002fc60007fbe0ff */
[----:B------:R0:W-:Y:S04]  /*c690*/  STL [R1+0xa58], R5 ;  /* 0x000a580501007387 */ /* 0x0001e80000100800 */
[----:B------:R1:W-:Y:S01]  /*c6a0*/  STL [R1+0xa24], R14 ;  /* 0x000a240e01007387 */ /* 0x0003e20000100800 */
[----:B0-----:R-:W-:-:S03]  /*c6b0*/  LEA.HI.X.SX32 R5, R58, R4, 0x1, P0 ;  /* 0x000000043a057211 */ /* 0x001fc600000f0eff */
[----:B------:R0:W-:Y:S01]  /*c6c0*/  STL [R1+0xa60], R24 ;  /* 0x000a601801007387 */ /* 0x0001e20000100800 */
[----:B-1----:R-:W-:-:S03]  /*c6d0*/  IADD3 R14, P0, R13, R3, RZ ;  /* 0x000000030d0e7210 */ /* 0x002fc60007f1e0ff */
[----:B------:R1:W-:Y:S01]  /*c6e0*/  STL [R1+0xa2c], R5 ;  /* 0x000a2c0501007387 */ /* 0x0003e20000100800 */
[----:B0-----:R-:W-:-:S03]  /*c6f0*/  LEA.HI.X.SX32 R24, R53, R4, 0x1, P4 ;  /* 0x0000000435187211 */ /* 0x001fc600020f0eff */
[----:B------:R0:W-:Y:S01]  /*c700*/  STL [R1+0xa68], R14 ;  /* 0x000a680e01007387 */ /* 0x0001e20000100800 */
[----:B-1----:R-:W-:-:S03]  /*c710*/  IADD3 R5, P4, R15, R3, RZ ;  /* 0x000000030f057210 */ /* 0x002fc60007f9e0ff */
[----:B------:R1:W-:Y:S04]  /*c720*/  STL [R1+0xa34], R24 ;  /* 0x000a341801007387 */ /* 0x0003e80000100800 */
[----:B------:R4:W-:Y:S01]  /*c730*/  STL [R1+0xa70], R5 ;  /* 0x000a700501007387 */ /* 0x0009e20000100800 */
[-C--:B0-----:R-:W-:Y:S02]  /*c740*/  LEA.HI.X.SX32 R14, R7, R4.reuse, 0x1, P3 ;  /* 0x00000004070e7211 */ /* 0x081fe400018f0eff */
[----:B------:R-:W-:Y:S01]  /*c750*/  IADD3 R7, P3, R16, R3, RZ ;  /* 0x0000000310077210 */ /* 0x000fe20007f7e0ff */
[----:B------:R-:W-:Y:S01]  /*c760*/  IMAD R25, R25, UR8, RZ ;  /* 0x0000000819197c24 */ /* 0x000fe2000f8e02ff */
[----:B-1----:R-:W0:Y:S01]  /*c770*/  LDC R24, c[0x0][0x230] ;  /* 0x00008c00ff187b82 */ /* 0x002e220000000800 */
[----:B------:R-:W-:Y:S01]  /*c780*/  STL [R1+0xa3c], R14 ;  /* 0x000a3c0e01007387 */ /* 0x000fe20000100800 */
[----:B----4-:R-:W-:-:S03]  /*c790*/  LEA.HI.X.SX32 R5, R8, R4, 0x1, P2 ;  /* 0x0000000408057211 */ /* 0x010fc600010f0eff */
[----:B------:R1:W-:Y:S01]  /*c7a0*/  STL [R1+0xa78], R7 ;  /* 0x000a780701007387 */ /* 0x0003e20000100800 */
[----:B------:R-:W-:-:S03]  /*c7b0*/  IADD3 R8, P2, R17, R3, RZ ;  /* 0x0000000311087210 */ /* 0x000fc60007f5e0ff */
[----:B------:R4:W-:Y:S01]  /*c7c0*/  STL [R1+0xa44], R5 ;  /* 0x000a440501007387 */ /* 0x0009e20000100800 */
[----:B-1----:R-:W-:-:S03]  /*c7d0*/  LEA.HI.X.SX32 R7, R10, R4, 0x1, P1 ;  /* 0x000000040a077211 */ /* 0x002fc600008f0eff */
[----:B------:R1:W-:Y:S01]  /*c7e0*/  STL [R1+0xa80], R8 ;  /* 0x000a800801007387 */ /* 0x0003e20000100800 */
[----:B----4-:R-:W-:-:S03]  /*c7f0*/  IADD3 R5, P1, R18, R3, RZ ;  /* 0x0000000312057210 */ /* 0x010fc60007f3e0ff */
        /* <DEDUP_REMOVED lines=93> */
[----:B------:R-:W-:Y:S01]  /*cdd0*/  IMAD R6, R6, UR8, RZ ;  /* 0x0000000806067c24 */ /* 0x000fe2000f8e02ff */
[----:B-1----:R-:W-:Y:S02]  /*cde0*/  LEA.HI.X.SX32 R7, R42, R4, 0x1, P0 ;  /* 0x000000042a077211 */ /* 0x002fe400000f0eff */
        /* <DEDUP_REMOVED lines=33> */
[-C--:B-1----:R-:W-:Y:S02]  /*d000*/  LEA.HI.X.SX32 R8, R25, R4.reuse, 0x1, P0 ;  /* 0x0000000419087211 */ /* 0x082fe400000f0eff */
[----:B------:R1:W-:Y:S01]  /*d010*/  STL [R1+0xb78], R5 ;  /* 0x000b780501007387 */ /* 0x0003e20000100800 */
[----:B----4-:R-:W-:Y:S01]  /*d020*/  IADD3 R7, P0, R29, R3, RZ ;  /* 0x000000031d077210 */ /* 0x010fe20007f1e0ff */
[----:B------:R-:W-:Y:S02]  /*d030*/  IMAD R39, R39, UR8, RZ ;  /* 0x0000000827277c24 */ /* 0x000fe4000f8e02ff */
[----:B------:R-:W-:Y:S01]  /*d040*/  STL [R1+0xb44], R8 ;  /* 0x000b440801007387 */ /* 0x000fe20000100800 */
[----:B-1----:R-:W-:-:S03]  /*d050*/  LEA.HI.X.SX32 R5, R60, R4, 0x1, P4 ;  /* 0x000000043c057211 */ /* 0x002fc600020f0eff */
[----:B------:R1:W5:Y:S01]  /*d060*/  LDL.LU R60, [R1+0xc4c] ;  /* 0x000c4c00013c7983 */ /* 0x0003620000300800 */
[----:B------:R-:W-:-:S03]  /*d070*/  LEA.HI.X.SX32 R6, R6, R4, 0x1, P3 ;  /* 0x0000000406067211 */ /* 0x000fc600018f0eff */
[----:B------:R4:W-:Y:S01]  /*d080*/  STL [R1+0xb80], R7 ;  /* 0x000b800701007387 */ /* 0x0009e20000100800 */
[----:B------:R-:W-:-:S03]  /*d090*/  IMAD R46, R46, UR8, RZ ;  /* 0x000000082e2e7c24 */ /* 0x000fc6000f8e02ff */
[----:B------:R0:W-:Y:S01]  /*d0a0*/  STL [R1+0xb4c], R5 ;  /* 0x000b4c0501007387 */ /* 0x0001e20000100800 */
[-C--:B----4-:R-:W-:Y:S02]  /*d0b0*/  IADD3 R7, P4, R52, R3.reuse, RZ ;  /* 0x0000000334077210 */ /* 0x090fe40007f9e0ff */
[----:B0-----:R-:W-:-:S03]  /*d0c0*/  IADD3 R5, P3, R39, R3, RZ ;  /* 0x0000000327057210 */ /* 0x001fc60007f7e0ff */
[----:B------:R0:W-:Y:S01]  /*d0d0*/  STL [R1+0xb88], R7 ;  /* 0x000b880701007387 */ /* 0x0001e20000100800 */
[----:B------:R-:W-:-:S03]  /*d0e0*/  IMAD R57, R57, UR8, RZ ;  /* 0x0000000839397c24 */ /* 0x000fc6000f8e02ff */
[----:B------:R4:W-:Y:S01]  /*d0f0*/  STL [R1+0xb54], R6 ;  /* 0x000b540601007387 */ /* 0x0009e20000100800 */
[----:B------:R-:W-:-:S03]  /*d100*/  IMAD R51, R51, UR8, RZ ;  /* 0x0000000833337c24 */ /* 0x000fc6000f8e02ff */
[----:B------:R2:W-:Y:S01]  /*d110*/  STL [R1+0xb8c], R5 ;  /* 0x000b8c0501007387 */ /* 0x0005e20000100800 */
[----:B0-----:R-:W-:Y:S02]  /*d120*/  LEA.HI.X.SX32 R7, R9, R4, 0x1, P2 ;  /* 0x0000000409077211 */ /* 0x001fe400010f0eff */
[----:B----4-:R-:W-:-:S03]  /*d130*/  IADD3 R6, P2, R46, R3, RZ ;  /* 0x000000032e067210 */ /* 0x010fc60007f5e0ff */
[----:B------:R0:W-:Y:S01]  /*d140*/  STL [R1+0xb5c], R7 ;  /* 0x000b5c0701007387 */ /* 0x0001e20000100800 */
[----:B--2---:R-:W-:-:S03]  /*d150*/  LEA.HI.X.SX32 R5, R49, R4, 0x1, P1 ;  /* 0x0000000431057211 */ /* 0x004fc600008f0eff */
[----:B------:R2:W-:Y:S01]  /*d160*/  STL [R1+0xb90], R6 ;  /* 0x000b900601007387 */ /* 0x0005e20000100800 */
[----:B------:R-:W-:-:S03]  /*d170*/  IMAD R54, R54, UR8, RZ ;  /* 0x0000000836367c24 */ /* 0x000fc6000f8e02ff */
[----:B------:R4:W-:Y:S01]  /*d180*/  STL [R1+0xb64], R5 ;  /* 0x000b640501007387 */ /* 0x0009e20000100800 */
[----:B0-----:R-:W-:Y:S02]  /*d190*/  IADD3 R7, P1, R57, R3, RZ ;  /* 0x0000000339077210 */ /* 0x001fe40007f3e0ff */
[----:B--2---:R-:W-:-:S03]  /*d1a0*/  LEA.HI.X.SX32 R6, R19, R4, 0x1, P6 ;  /* 0x0000000413067211 */ /* 0x004fc600030f0eff */
[----:B------:R0:W-:Y:S01]  /*d1b0*/  STL [R1+0xb94], R7 ;  /* 0x000b940701007387 */ /* 0x0001e20000100800 */
[----:B----4-:R-:W-:-:S03]  /*d1c0*/  IADD3 R5, P6, R51, R3, RZ ;  /* 0x0000000333057210 */ /* 0x010fc60007fde0ff */
[----:B------:R2:W-:Y:S01]  /*d1d0*/  STL [R1+0xb6c], R6 ;  /* 0x000b6c0601007387 */ /* 0x0005e20000100800 */
[----:B------:R-:W-:-:S03]  /*d1e0*/  IMAD R56, R56, UR8, RZ ;  /* 0x0000000838387c24 */ /* 0x000fc6000f8e02ff */
[----:B------:R4:W-:Y:S01]  /*d1f0*/  STL [R1+0xb98], R5 ;  /* 0x000b980501007387 */ /* 0x0009e20000100800 */
[-C--:B0-----:R-:W-:Y:S01]  /*d200*/  LEA.HI.X.SX32 R7, R50, R4.reuse, 0x1, P5 ;  /* 0x0000000432077211 */ /* 0x081fe200028f0eff */
[----:B------:R-:W-:Y:S01]  /*d210*/  IMAD R55, R55, UR8, RZ ;  /* 0x0000000837377c24 */ /* 0x000fe2000f8e02ff */
[----:B------:R-:W-:Y:S01]  /*d220*/  ULDC UR8, c[0x0][0x238] ;  /* 0x00008e0000087ab9 */ /* 0x000fe20000000800 */
[----:B--2---:R-:W-:Y:S02]  /*d230*/  IADD3 R6, P5, R54, R3, RZ ;  /* 0x0000000336067210 */ /* 0x004fe40007fbe0ff */
[----:B------:R0:W-:Y:S01]  /*d240*/  STL [R1+0xb74], R7 ;  /* 0x000b740701007387 */ /* 0x0001e20000100800 */
[----:B----4-:R-:W-:-:S03]  /*d250*/  LEA.HI.X.SX32 R5, R29, R4, 0x1, P0 ;  /* 0x000000041d057211 */ /* 0x010fc600000f0eff */
[----:B------:R2:W-:Y:S04]  /*d260*/  STL [R1+0xb9c], R6 ;  /* 0x000b9c0601007387 */ /* 0x0005e80000100800 */
[----:B------:R4:W-:Y:S01]  /*d270*/  STL [R1+0xb7c], R5 ;  /* 0x000b7c0501007387 */ /* 0x0009e20000100800 */
[----:B0-----:R-:W-:Y:S02]  /*d280*/  IADD3 R7, P0, R56, R3, RZ ;  /* 0x0000000338077210 */ /* 0x001fe40007f1e0ff */
[----:B--2---:R-:W-:-:S03]  /*d290*/  LEA.HI.X.SX32 R6, R52, R4, 0x1, P4 ;  /* 0x0000000434067211 */ /* 0x004fc600020f0eff */
[----:B------:R3:W-:Y:S01]  /*d2a0*/  STL [R1+0xba0], R7 ;  /* 0x000ba00701007387 */ /* 0x0007e20000100800 */
[----:B----4-:R-:W-:Y:S02]  /*d2b0*/  IADD3 R5, P4, R55, R3, RZ ;  /* 0x0000000337057210 */ /* 0x010fe40007f9e0ff */
[----:B------:R-:W-:Y:S01]  /*d2c0*/  LEA.HI.X.SX32 R3, R39, R4, 0x1, P3 ;  /* 0x0000000427037211 */ /* 0x000fe200018f0eff */
[----:B------:R-:W-:Y:S04]  /*d2d0*/  STL [R1+0xb84], R6 ;  /* 0x000b840601007387 */ /* 0x000fe80000100800 */
[----:B------:R0:W-:Y:S01]  /*d2e0*/  STL [R1+0x5d8], R5 ;  /* 0x0005d80501007387 */ /* 0x0001e20000100800 */
[----:B---3--:R-:W-:-:S03]  /*d2f0*/  IADD3 R7, P3, R2, UR10, RZ ;  /* 0x0000000a02077c10 */ /* 0x008fc6000ff7e0ff */
[----:B------:R2:W-:Y:S01]  /*d300*/  STL [R1+0x5bc], R3 ;  /* 0x0005bc0301007387 */ /* 0x0005e20000100800 */
[-C--:B0-----:R-:W-:Y:S02]  /*d310*/  LEA.HI.X.SX32 R5, R46, R4.reuse, 0x1, P2 ;  /* 0x000000042e057211 */ /* 0x081fe400010f0eff */
[----:B--2---:R-:W-:-:S03]  /*d320*/  LEA.HI.X.SX32 R3, R57, R4, 0x1, P1 ;  /* 0x0000000439037211 */ /* 0x004fc600008f0eff */
[----:B------:R0:W-:Y:S01]  /*d330*/  STL [R1+0x5c0], R5 ;  /* 0x0005c00501007387 */ /* 0x0001e20000100800 */
[----:B------:R-:W-:-:S03]  /*d340*/  IADD3 R6, P2, R0, UR10, RZ ;  /* 0x0000000a00067c10 */ /* 0x000fc6000ff5e0ff */
[----:B------:R-:W-:Y:S04]  /*d350*/  STL [R1+0x54c], R7 ;  /* 0x00054c0701007387 */ /* 0x000fe80000100800 */
[----:B------:R2:W-:Y:S01]  /*d360*/  STL [R1+0x5c4], R3 ;  /* 0x0005c40301007387 */ /* 0x0005e20000100800 */
[----:B0-----:R-:W-:-:S03]  /*d370*/  LEA.HI.X.SX32 R5, R51, R4, 0x1, P6 ;  /* 0x0000000433057211 */ /* 0x001fc600030f0eff */
[----:B------:R-:W-:Y:S01]  /*d380*/  STL [R1+0x554], R6 ;  /* 0x0005540601007387 */ /* 0x000fe20000100800 */
[-C--:B------:R-:W-:Y:S02]  /*d390*/  LEA.HI.X.SX32 R8, R56, R4.reuse, 0x1, P0 ;  /* 0x0000000438087211 */ /* 0x080fe400000f0eff */
[----:B--2---:R-:W-:Y:S01]  /*d3a0*/  LEA.HI.X.SX32 R3, R54, R4, 0x1, P5 ;  /* 0x0000000436037211 */ /* 0x004fe200028f0eff */
[----:B------:R0:W-:Y:S04]  /*d3b0*/  STL [R1+0x5c8], R5 ;  /* 0x0005c80501007387 */ /* 0x0001e80000100800 */
[----:B------:R2:W-:Y:S04]  /*d3c0*/  STL [R1+0x5cc], R3 ;  /* 0x0005cc0301007387 */ /* 0x0005e80000100800 */
[----:B------:R-:W-:Y:S01]  /*d3d0*/  STL [R1+0x5d0], R8 ;  /* 0x0005d00801007387 */ /* 0x000fe20000100800 */
[----:B0-----:R-:W-:-:S03]  /*d3e0*/  LEA.HI.X.SX32 R5, R2, UR11, 0x1, P3 ;  /* 0x0000000b02057c11 */ /* 0x001fc600098f0eff */
[----:B------:R-:W3:Y:S01]  /*d3f0*/  LDL.LU R2, [R1+0xc48] ;  /* 0x000c480001027983 */ /* 0x000ee20000300800 */
[----:B--2---:R-:W-:-:S05]  /*d400*/  LEA.HI.X.SX32 R3, R55, R4, 0x1, P4 ;  /* 0x0000000437037211 */ /* 0x004fca00020f0eff */
[----:B------:R0:W-:Y:S02]  /*d410*/  STL [R1+0x5d4], R3 ;  /* 0x0005d40301007387 */ /* 0x0001e40000100800 */
[----:B0-----:R-:W-:Y:S02]  /*d420*/  LEA.HI.X.SX32 R3, R0, UR11, 0x1, P2 ;  /* 0x0000000b00037c11 */ /* 0x001fe400090f0eff */
[----:B------:R1:W5:Y:S04]  /*d430*/  LDL.LU R0, [R1+0xc44] ;  /* 0x000c440001007983 */ /* 0x0003680000300800 */
[----:B------:R-:W-:Y:S04]  /*d440*/  STL [R1+0x548], R5 ;  /* 0x0005480501007387 */ /* 0x000fe80000100800 */
[----:B------:R-:W-:Y:S04]  /*d450*/  STL [R1+0x550], R3 ;  /* 0x0005500301007387 */ /* 0x000fe80000100800 */
        /* <DEDUP_REMOVED lines=238> */
[----:B------:R-:W-:Y:S01]  /*e340*/  STL [R1+0xa4], RZ ;  /* 0x0000a4ff01007387 */ /* 0x000fe20000100800 */
[----:B------:R-:W-:-:S03]  /*e350*/  UIMAD UR25, UR8, 0x1f, URZ ;  /* 0x0000001f081978a4 */ /* 0x000fc6000f8e023f */
[----:B------:R-:W-:Y:S04]  /*e360*/  STL [R1+0xa8], RZ ;  /* 0x0000a8ff01007387 */ /* 0x000fe80000100800 */
[----:B------:R-:W-:Y:S04]  /*e370*/  STL [R1+0xac], RZ ;  /* 0x0000acff01007387 */ /* 0x000fe80000100800 */
[----:B------:R-:W-:Y:S04]  /*e380*/  STL [R1+0x80], RZ ;  /* 0x000080ff01007387 */ /* 0x000fe80000100800 */
[----:B------:R-:W-:Y:S04]  /*e390*/  STL [R1+0x84], RZ ;  /* 0x000084ff01007387 */ /* 0x000fe80000100800 */
[----:B------:R-:W-:Y:S04]  /*e3a0*/  STL [R1+0x88], RZ ;  /* 0x000088ff01007387 */ /* 0x000fe80000100800 */
[----:B------:R-:W-:Y:S01]  /*e3b0*/  STL [R1+0x8c], RZ ;  /* 0x00008cff01007387 */ /* 0x000fe20000100800 */
[----:B------:R-:W-:-:S03]  /*e3c0*/  USHF.R.S32.HI UR23, URZ, 0x1f, UR25 ;  /* 0x0000001f3f177899 */ /* 0x000fc60008011419 */
[----:B------:R-:W-:Y:S01]  /*e3d0*/  STL [R1+0x60], RZ ;  /* 0x000060ff01007387 */ /* 0x000fe20000100800 */
[----:B------:R-:W-:-:S03]  /*e3e0*/  IADD3 R8, P0, R7, UR25, RZ ;  /* 0x0000001907087c10 */ /* 0x000fc6000ff1e0ff */
[----:B------:R-:W-:Y:S01]  /*e3f0*/  STL [R1+0x64], RZ ;  /* 0x000064ff01007387 */ /* 0x000fe20000100800 */
[----:B------:R-:W-:-:S03]  /*e400*/  IADD3 R4, P1, R6, UR25, RZ ;  /* 0x0000001906047c10 */ /* 0x000fc6000ff3e0ff */
[----:B------:R-:W-:Y:S04]  /*e410*/  STL [R1+0x68], RZ ;  /* 0x000068ff01007387 */ /* 0x000fe80000100800 */
[----:B------:R-:W-:Y:S04]  /*e420*/  STL [R1+0x6c], RZ ;  /* 0x00006cff01007387 */ /* 0x000fe80000100800 */
[----:B------:R-:W-:Y:S04]  /*e430*/  STL [R1+0x50], RZ ;  /* 0x000050ff01007387 */ /* 0x000fe80000100800 */
[----:B------:R-:W-:Y:S01]  /*e440*/  STL [R1+0x54], RZ ;  /* 0x000054ff01007387 */ /* 0x000fe20000100800 */
[----:B------:R-:W-:-:S03]  /*e450*/  UIMAD UR21, UR8, 0x1e, URZ ;  /* 0x0000001e081578a4 */ /* 0x000fc6000f8e023f */
[----:B------:R-:W-:Y:S04]  /*e460*/  STL [R1+0x58], RZ ;  /* 0x000058ff01007387 */ /* 0x000fe80000100800 */
[----:B------:R-:W-:Y:S04]  /*e470*/  STL [R1+0x5c], RZ ;  /* 0x00005cff01007387 */ /* 0x000fe80000100800 */
[----:B------:R0:W-:Y:S04]  /*e480*/  STL [R1+0x5e0], R8 ;  /* 0x0005e00801007387 */ /* 0x0001e80000100800 */
[----:B------:R-:W-:Y:S04]  /*e490*/  STL [R1+0x40], RZ ;  /* 0x000040ff01007387 */ /* 0x000fe80000100800 */
[----:B------:R2:W-:Y:S01]  /*e4a0*/  STL [R1+0x5e8], R4 ;  /* 0x0005e80401007387 */ /* 0x0005e20000100800 */
[----:B0-----:R-:W-:Y:S01]  /*e4b0*/  IADD3.X R8, R5, UR23, RZ, P0, !PT ;  /* 0x0000001705087c10 */ /* 0x001fe200087fe4ff */
[----:B------:R-:W-:-:S04]  /*e4c0*/  USHF.R.S32.HI UR19, URZ, 0x1f, UR21 ;  /* 0x0000001f3f137899 */ /* 0x000fc80008011415 */
[----:B------:R0:W-:Y:S01]  /*e4d0*/  STL [R1+0x5dc], R8 ;  /* 0x0005dc0801007387 */ /* 0x0001e20000100800 */
[----:B--2---:R-:W-:-:S05]  /*e4e0*/  IADD3.X R4, R3, UR23, RZ, P1, !PT ;  /* 0x0000001703047c10 */ /* 0x004fca0008ffe4ff */
[----:B------:R2:W-:Y:S01]  /*e4f0*/  STL [R1+0x5e4], R4 ;  /* 0x0005e40401007387 */ /* 0x0005e20000100800 */
[----:B0-----:R-:W-:Y:S01]  /*e500*/  IADD3 R8, P0, R7, UR21, RZ ;  /* 0x0000001507087c10 */ /* 0x001fe2000ff1e0ff */
[----:B------:R-:W-:-:S04]  /*e510*/  UIMAD UR17, UR8, 0x1d, URZ ;  /* 0x0000001d081178a4 */ /* 0x000fc8000f8e023f */
[----:B------:R0:W-:Y:S01]  /*e520*/  STL [R1+0x5f0], R8 ;  /* 0x0005f00801007387 */ /* 0x0001e20000100800 */
[----:B--2---:R-:W-:-:S03]  /*e530*/  IADD3 R4, P1, R6, UR21, RZ ;  /* 0x0000001506047c10 */ /* 0x004fc6000ff3e0ff */
        /* <DEDUP_REMOVED lines=25> */
[----:B------:R-:W-:Y:S01]  /*e6d0*/  UIMAD UR13, UR8, 0x1a, URZ ;  /* 0x0000001a080d78a4 */ /* 0x000fe2000f8e023f */
[----:B--2---:R-:W-:-:S03]  /*e6e0*/  IADD3.X R4, R3, UR15, RZ, P1, !PT ;  /* 0x0000000f03047c10 */ /* 0x004fc60008ffe4ff */
[----:B------:R0:W-:Y:S04]  /*e6f0*/  STL [R1+0x60c], R8 ;  /* 0x00060c0801007387 */ /* 0x0001e80000100800 */
[----:B------:R2:W-:Y:S01]  /*e700*/  STL [R1+0x614], R4 ;  /* 0x0006140401007387 */ /* 0x0005e20000100800 */
[----:B0-----:R-:W-:Y:S02]  /*e710*/  IADD3 R8, P1, R7, UR14, RZ ;  /* 0x0000000e07087c10 */ /* 0x001fe4000ff3e0ff */
[----:B--2---:R-:W-:-:S03]  /*e720*/  IADD3 R4, P0, R6, UR14, RZ ;  /* 0x0000000e06047c10 */ /* 0x004fc6000ff1e0ff */
[----:B------:R0:W-:Y:S01]  /*e730*/  STL [R1+0x620], R8 ;  /* 0x0006200801007387 */ /* 0x0001e20000100800 */
[----:B------:R-:W-:-:S03]  /*e740*/  UIMAD UR10, UR8, 0x19, URZ ;  /* 0x00000019080a78a4 */ /* 0x000fc6000f8e023f */
[----:B------:R2:W-:Y:S01]  /*e750*/  STL [R1+0x628], R4 ;  /* 0x0006280401007387 */ /* 0x0005e20000100800 */
[----:B------:R-:W-:Y:S01]  /*e760*/  VIADD R24, R24, 0x1f ;  /* 0x0000001f18187836 */ /* 0x000fe20000000000 */
[----:B0-----:R-:W-:Y:S02]  /*e770*/  IADD3 R8, P6, R7, UR13, RZ ;  /* 0x0000000d07087c10 */ /* 0x001fe4000ffde0ff */
[----:B--2---:R-:W-:-:S03]  /*e780*/  IADD3 R4, P5, R6, UR13, RZ ;  /* 0x0000000d06047c10 */ /* 0x004fc6000ffbe0ff */
[----:B------:R0:W-:Y:S01]  /*e790*/  STL [R1+0x630], R8 ;  /* 0x0006300801007387 */ /* 0x0001e20000100800 */
[----:B------:R-:W-:Y:S01]  /*e7a0*/  UIMAD UR11, UR8, 0x18, URZ ;  /* 0x00000018080b78a4 */ /* 0x000fe2000f8e023f */
[----:B------:R-:W-:Y:S02]  /*e7b0*/  SHF.R.S32.HI R34, RZ, 0x1f, R24 ;  /* 0x0000001fff227819 */ /* 0x000fe40000011418 */
[----:B------:R2:W-:Y:S01]  /*e7c0*/  STL [R1+0x638], R4 ;  /* 0x0006380401007387 */ /* 0x0005e20000100800 */
[----:B------:R-:W-:Y:S01]  /*e7d0*/  USHF.R.S32.HI UR59, URZ, 0x1f, UR14 ;  /* 0x0000001f3f3b7899 */ /* 0x000fe2000801140e */
[----:B0-----:R-:W-:Y:S02]  /*e7e0*/  IADD3 R8, P4, R7, UR10, RZ ;  /* 0x0000000a07087c10 */ /* 0x001fe4000ff9e0ff */
[----:B--2---:R-:W-:-:S03]  /*e7f0*/  IADD3 R4, P3, R6, UR10, RZ ;  /* 0x0000000a06047c10 */ /* 0x004fc6000ff7e0ff */
[----:B------:R3:W-:Y:S01]  /*e800*/  STL [R1+0x640], R8 ;  /* 0x0006400801007387 */ /* 0x0007e20000100800 */
[----:B------:R-:W-:Y:S01]  /*e810*/  LEA.HI R34, R34, R24, RZ, 0x5 ;  /* 0x0000001822227211 */ /* 0x000fe200078f28ff */
[----:B------:R-:W-:Y:S02]  /*e820*/  UIMAD UR58, UR8, 0x17, URZ ;  /* 0x00000017083a78a4 */ /* 0x000fe4000f8e023f */
[----:B------:R0:W-:Y:S01]  /*e830*/  STL [R1+0x648], R4 ;  /* 0x0006480401007387 */ /* 0x0001e20000100800 */
[----:B------:R-:W-:Y:S02]  /*e840*/  SHF.R.S32.HI R9, RZ, 0x5, R34 ;  /* 0x00000005ff097819 */ /* 0x000fe40000011422 */
[C---:B---3--:R-:W-:Y:S02]  /*e850*/  LOP3.LUT R8, R2.reuse, 0x10, RZ, 0x3c, !PT ;  /* 0x0000001002087812 */ /* 0x048fe400078e3cff */
[----:B------:R-:W-:Y:S02]  /*e860*/  IADD3 R8, P2, R7, UR11, RZ ;  /* 0x0000000b07087c10 */ /* 0x000fe4000ff5e0ff */
[----:B0-----:R-:W-:-:S02]  /*e870*/  LOP3.LUT R4, R2, 0x20, RZ, 0x3c, !PT ;  /* 0x0000002002047812 */ /* 0x001fc400078e3cff */
[----:B------:R-:W-:Y:S01]  /*e880*/  IADD3.X R4, R5, UR59, RZ, P1, !PT ;  /* 0x0000003b05047c10 */ /* 0x000fe20008ffe4ff */
[----:B------:R-:W-:Y:S01]  /*e890*/  USHF.R.S32.HI UR57, URZ, 0x1f, UR13 ;  /* 0x0000001f3f397899 */ /* 0x000fe2000801140d */
[----:B------:R-:W-:Y:S01]  /*e8a0*/  LOP3.LUT R9, R2, 0x30, RZ, 0x3c, !PT ;  /* 0x0000003002097812 */ /* 0x000fe200078e3cff */
[----:B------:R0:W-:Y:S01]  /*e8b0*/  STL [R1+0x650], R8 ;  /* 0x0006500801007387 */ /* 0x0001e20000100800 */
[----:B------:R-:W-:-:S03]  /*e8c0*/  IADD3 R9, P1, R6, UR11, RZ ;  /* 0x0000000b06097c10 */ /* 0x000fc6000ff3e0ff */
[----:B------:R2:W-:Y:S01]  /*e8d0*/  STL [R1+0x61c], R4 ;  /* 0x00061c0401007387 */ /* 0x0005e20000100800 */
[----:B------:R-:W-:Y:S01]  /*e8e0*/  UIMAD UR56, UR8, 0x16, URZ ;  /* 0x00000016083878a4 */ /* 0x000fe2000f8e023f */
[----:B0-----:R-:W-:Y:S02]  /*e8f0*/  IADD3.X R8, R3, UR59, RZ, P0, !PT ;  /* 0x0000003b03087c10 */ /* 0x001fe400087fe4ff */
[----:B------:R0:W-:Y:S01]  /*e900*/  STL [R1+0x658], R9 ;  /* 0x0006580901007387 */ /* 0x0001e20000100800 */
[----:B--2---:R-:W-:-:S03]  /*e910*/  IADD3 R4, P0, R7, UR58, RZ ;  /* 0x0000003a07047c10 */ /* 0x004fc6000ff1e0ff */
[----:B------:R2:W-:Y:S01]  /*e920*/  STL [R1+0x624], R8 ;  /* 0x0006240801007387 */ /* 0x0005e20000100800 */
[----:B------:R-:W-:-:S03]  /*e930*/  USHF.R.S32.HI UR55, URZ, 0x1f, UR10 ;  /* 0x0000001f3f377899 */ /* 0x000fc6000801140a */
[----:B------:R3:W-:Y:S01]  /*e940*/  STL [R1+0x660], R4 ;  /* 0x0006600401007387 */ /* 0x0007e20000100800 */
[----:B0-----:R-:W-:Y:S02]  /*e950*/  IADD3.X R9, R5, UR57, RZ, P6, !PT ;  /* 0x0000003905097c10 */ /* 0x001fe4000b7fe4ff */
[----:B--2---:R-:W-:-:S03]  /*e960*/  IADD3 R8, P6, R6, UR58, RZ ;  /* 0x0000003a06087c10 */ /* 0x004fc6000ffde0ff */
[----:B------:R0:W-:Y:S01]  /*e970*/  STL [R1+0x62c], R9 ;  /* 0x00062c0901007387 */ /* 0x0001e20000100800 */
[----:B---3--:R-:W-:-:S03]  /*e980*/  IADD3.X R4, R3, UR57, RZ, P5, !PT ;  /* 0x0000003903047c10 */ /* 0x008fc6000affe4ff */
[----:B------:R2:W-:Y:S01]  /*e990*/  STL [R1+0x668], R8 ;  /* 0x0006680801007387 */ /* 0x0005e20000100800 */
[----:B------:R-:W-:Y:S02]  /*e9a0*/  UIMAD UR54, UR8, 0x15, URZ ;  /* 0x00000015083678a4 */ /* 0x000fe4000f8e023f */
[----:B------:R-:W-:Y:S01]  /*e9b0*/  USHF.R.S32.HI UR53, URZ, 0x1f, UR11 ;  /* 0x0000001f3f357899 */ /* 0x000fe2000801140b */
[----:B------:R3:W-:Y:S01]  /*e9c0*/  STL [R1+0x634], R4 ;  /* 0x0006340401007387 */ /* 0x0007e20000100800 */
[----:B0-----:R-:W-:Y:S02]  /*e9d0*/  IADD3 R9, P5, R7, UR56, RZ ;  /* 0x0000003807097c10 */ /* 0x001fe4000ffbe0ff */
[----:B--2---:R-:W-:-:S03]  /*e9e0*/  IADD3.X R8, R5, UR55, RZ, P4, !PT ;  /* 0x0000003705087c10 */ /* 0x004fc6000a7fe4ff */
[----:B------:R0:W-:Y:S01]  /*e9f0*/  STL [R1+0x670], R9 ;  /* 0x0006700901007387 */ /* 0x0001e20000100800 */
[----:B---3--:R-:W-:-:S03]  /*ea00*/  IADD3 R4, P4, R6, UR56, RZ ;  /* 0x0000003806047c10 */ /* 0x008fc6000ff9e0ff */
[----:B------:R2:W-:Y:S01]  /*ea10*/  STL [R1+0x63c], R8 ;  /* 0x00063c0801007387 */ /* 0x0005e20000100800 */
[----:B------:R-:W-:-:S03]  /*ea20*/  UIMAD UR52, UR8, 0x14, URZ ;  /* 0x00000014083478a4 */ /* 0x000fc6000f8e023f */
[----:B------:R3:W-:Y:S01]  /*ea30*/  STL [R1+0x678], R4 ;  /* 0x0006780401007387 */ /* 0x0007e20000100800 */
[----:B0-----:R-:W-:Y:S02]  /*ea40*/  IADD3.X R9, R3, UR55, RZ, P3, !PT ;  /* 0x0000003703097c10 */ /* 0x001fe40009ffe4ff */
[----:B--2---:R-:W-:-:S03]  /*ea50*/  IADD3 R8, P3, R7, UR54, RZ ;  /* 0x0000003607087c10 */ /* 0x004fc6000ff7e0ff */
[----:B------:R0:W-:Y:S01]  /*ea60*/  STL [R1+0x644], R9 ;  /* 0x0006440901007387 */ /* 0x0001e20000100800 */
[----:B---3--:R-:W-:Y:S01]  /*ea70*/  IADD3.X R4, R5, UR53, RZ, P2, !PT ;  /* 0x0000003505047c10 */ /* 0x008fe200097fe4ff */
[----:B------:R-:W-:Y:S02]  /*ea80*/  USHF.R.S32.HI UR51, URZ, 0x1f, UR58 ;  /* 0x0000001f3f337899 */ /* 0x000fe4000801143a */
[----:B------:R2:W-:Y:S04]  /*ea90*/  STL [R1+0x680], R8 ;  /* 0x0006800801007387 */ /* 0x0005e80000100800 */
[----:B------:R3:W-:Y:S01]  /*eaa0*/  STL [R1+0x64c], R4 ;  /* 0x00064c0401007387 */ /* 0x0007e20000100800 */
[----:B0-----:R-:W-:Y:S02]  /*eab0*/  IADD3 R9, P2, R6, UR54, RZ ;  /* 0x0000003606097c10 */ /* 0x001fe4000ff5e0ff */
[----:B--2---:R-:W-:-:S03]  /*eac0*/  IADD3.X R8, R3, UR53, RZ, P1, !PT ;  /* 0x0000003503087c10 */ /* 0x004fc60008ffe4ff */
[----:B------:R0:W-:Y:S01]  /*ead0*/  STL [R1+0x688], R9 ;  /* 0x0006880901007387 */ /* 0x0001e20000100800 */
[----:B---3--:R-:W-:Y:S01]  /*eae0*/  IADD3 R4, P1, R7, UR52, RZ ;  /* 0x0000003407047c10 */ /* 0x008fe2000ff3e0ff */
[----:B------:R-:W-:Y:S02]  /*eaf0*/  UIMAD UR50, UR8, 0x13, URZ ;  /* 0x00000013083278a4 */ /* 0x000fe4000f8e023f */
        /* <DEDUP_REMOVED lines=29> */
[----:B------:R-:W-:Y:S02]  /*ecd0*/  USHF.L.U32 UR44, UR8, 0x4, URZ ;  /* 0x00000004082c7899 */ /* 0x000fe4000800063f */
        /* <DEDUP_REMOVED lines=76> */
[----:B------:R-:W-:-:S03]  /*f1a0*/  USHF.L.U32 UR28, UR8, 0x3, URZ ;  /* 0x00000003081c7899 */ /* 0x000fc6000800063f */
        /* <DEDUP_REMOVED lines=71> */
[----:B---3--:R-:W-:-:S03]  /*f620*/  IADD3 R4, P0, R7, UR16, RZ ;  /* 0x0000001007047c10 */ /* 0x008fc6000ff1e0ff */
[----:B------:R2:W-:Y:S01]  /*f630*/  STL [R1+0x774], R8 ;  /* 0x0007740801007387 */ /* 0x0005e20000100800 */
[----:B------:R-:W-:-:S03]  /*f640*/  USHF.R.S32.HI UR60, URZ, 0x1f, UR20 ;  /* 0x0000001f3f3c7899 */ /* 0x000fc60008011414 */
[----:B------:R3:W-:Y:S01]  /*f650*/  STL [R1+0x7b0], R4 ;  /* 0x0007b00401007387 */ /* 0x0007e20000100800 */
[----:B0-----:R-:W-:Y:S02]  /*f660*/  IADD3.X R9, R5, UR61, RZ, P6, !PT ;  /* 0x0000003d05097c10 */ /* 0x001fe4000b7fe4ff */
[----:B--2---:R-:W-:-:S03]  /*f670*/  IADD3 R8, P6, R6, UR16, RZ ;  /* 0x0000001006087c10 */ /* 0x004fc6000ffde0ff */
[----:B------:R-:W-:Y:S01]  /*f680*/  STL [R1+0x77c], R9 ;  /* 0x00077c0901007387 */ /* 0x000fe20000100800 */
[----:B---3--:R-:W-:Y:S01]  /*f690*/  IADD3.X R4, R3, UR61, RZ, P5, !PT ;  /* 0x0000003d03047c10 */ /* 0x008fe2000affe4ff */
[----:B------:R-:W-:Y:S01]  /*f6a0*/  USHF.R.S32.HI UR15, URZ, 0x1f, UR18 ;  /* 0x0000001f3f0f7899 */ /* 0x000fe20008011412 */
[----:B------:R-:W-:Y:S01]  /*f6b0*/  IADD3 R7, P5, R7, UR8, RZ ;  /* 0x0000000807077c10 */ /* 0x000fe2000ffbe0ff */
[----:B------:R0:W-:Y:S04]  /*f6c0*/  STL [R1+0x7b8], R8 ;  /* 0x0007b80801007387 */ /* 0x0001e80000100800 */
[----:B------:R2:W-:Y:S01]  /*f6d0*/  STL [R1+0x784], R4 ;  /* 0x0007840401007387 */ /* 0x0005e20000100800 */
[----:B------:R-:W-:Y:S01]  /*f6e0*/  USHF.R.S32.HI UR14, URZ, 0x1f, UR16 ;  /* 0x0000001f3f0e7899 */ /* 0x000fe20008011410 */
[----:B0-----:R-:W-:-:S02]  /*f6f0*/  IADD3.X R8, R5, UR60, RZ, P4, !PT ;  /* 0x0000003c05087c10 */ /* 0x001fc4000a7fe4ff */
[----:B------:R0:W-:Y:S01]  /*f700*/  STL [R1+0x7c0], R7 ;  /* 0x0007c00701007387 */ /* 0x0001e20000100800 */
[----:B--2---:R-:W-:-:S03]  /*f710*/  IADD3 R4, P4, R6, UR8, RZ ;  /* 0x0000000806047c10 */ /* 0x004fc6000ff9e0ff */
[----:B------:R-:W-:Y:S01]  /*f720*/  STL [R1+0x78c], R8 ;  /* 0x00078c0801007387 */ /* 0x000fe20000100800 */
[----:B------:R-:W-:Y:S01]  /*f730*/  IADD3.X R6, R5, UR15, RZ, P2, !PT ;  /* 0x0000000f05067c10 */ /* 0x000fe200097fe4ff */
[----:B------:R-:W-:Y:S02]  /*f740*/  USHF.R.S32.HI UR12, URZ, 0x1f, UR8 ;  /* 0x0000001f3f0c7899 */ /* 0x000fe40008011408 */
[----:B------:R2:W-:Y:S01]  /*f750*/  STL [R1+0x7c8], R4 ;  /* 0x0007c80401007387 */ /* 0x0005e20000100800 */
[----:B0-----:R-:W-:-:S05]  /*f760*/  IADD3.X R7, R3, UR60, RZ, P3, !PT ;  /* 0x0000003c03077c10 */ /* 0x001fca0009ffe4ff */
[----:B------:R0:W-:Y:S01]  /*f770*/  STL [R1+0x794], R7 ;  /* 0x0007940701007387 */ /* 0x0001e20000100800 */
[----:B--2---:R-:W-:-:S03]  /*f780*/  IADD3.X R4, R3, UR15, RZ, P1, !PT ;  /* 0x0000000f03047c10 */ /* 0x004fc60008ffe4ff */
[----:B------:R2:W-:Y:S04]  /*f790*/  STL [R1+0x79c], R6 ;  /* 0x00079c0601007387 */ /* 0x0005e80000100800 */
[----:B------:R3:W-:Y:S01]  /*f7a0*/  STL [R1+0x7a4], R4 ;  /* 0x0007a40401007387 */ /* 0x0007e20000100800 */
[----:B0-----:R-:W-:Y:S02]  /*f7b0*/  IADD3.X R7, R5, UR14, RZ, P0, !PT ;  /* 0x0000000e05077c10 */ /* 0x001fe400087fe4ff */
[C---:B--2---:R-:W-:Y:S02]  /*f7c0*/  IADD3.X R6, R3.reuse, UR14, RZ, P6, !PT ;  /* 0x0000000e03067c10 */ /* 0x044fe4000b7fe4ff */
[----:B------:R-:W-:Y:S02]  /*f7d0*/  IADD3.X R3, R3, UR12, RZ, P4, !PT ;  /* 0x0000000c03037c10 */ /* 0x000fe4000a7fe4ff */
[----:B---3--:R-:W-:Y:S01]  /*f7e0*/  IADD3.X R4, R5, UR12, RZ, P5, !PT ;  /* 0x0000000c05047c10 */ /* 0x008fe2000affe4ff */
[----:B------:R1:W-:Y:S04]  /*f7f0*/  STL [R1+0x7ac], R7 ;  /* 0x0007ac0701007387 */ /* 0x0003e80000100800 */
[----:B------:R1:W-:Y:S04]  /*f800*/  STL [R1+0x7b4], R6 ;  /* 0x0007b40601007387 */ /* 0x0003e80000100800 */
[----:B------:R1:W-:Y:S04]  /*f810*/  STL [R1+0x7c4], R3 ;  /* 0x0007c40301007387 */ /* 0x0003e80000100800 */
[----:B------:R1:W-:Y:S01]  /*f820*/  STL [R1+0x7bc], R4 ;  /* 0x0007bc0401007387 */ /* 0x0003e20000100800 */
[----:B------:R-:W-:-:S02]  /*f830*/  USHF.L.U32 UR5, UR5, 0x5, URZ ;  /* 0x0000000505057899 */ /* 0x000fc4000800063f */
[----:B------:R-:W-:Y:S02]  /*f840*/  USHF.L.U32 UR9, UR8, 0x5, URZ ;  /* 0x0000000508097899 */ /* 0x000fe4000800063f */
[----:B------:R-:W-:Y:S02]  /*f850*/  USHF.R.S32.HI UR10, URZ, 0x1f, UR5 ;  /* 0x0000001f3f0a7899 */ /* 0x000fe40008011405 */
[----:B------:R-:W-:-:S12]  /*f860*/  USHF.R.S32.HI UR13, URZ, 0x1f, UR9 ;  /* 0x0000001f3f0d7899 */ /* 0x000fd80008011409 */
.L_x_1:
[----:B------:R0:W-:Y:S01]  /*f870*/  STL [R1+0x1104], R12 ;  /* 0x0011040c01007387 */ /* 0x0001e20000100800 */
[----:B-1----:R-:W1:Y:S03]  /*f880*/  LDC R3, c[0x0][0x230] ;  /* 0x00008c00ff037b82 */ /* 0x002e660000000800 */
[----:B--2---:R-:W2:Y:S04]  /*f890*/  LDL R5, [R1+0x550] ;  /* 0x0005500001057983 */ /* 0x004ea80000100800 */
[----:B------:R-:W2:Y:S04]  /*f8a0*/  LDL R4, [R1+0x554] ;  /* 0x0005540001047983 */ /* 0x000ea80000100800 */
[----:B0-----:R-:W1:Y:S04]  /*f8b0*/  LDL R12, [R1+0x598] ;  /* 0x00059800010c7983 */ /* 0x001e680000100800 */
[----:B------:R0:W-:Y:S02]  /*f8c0*/  STL [R1+0x1100], R11 ;  /* 0x0011000b01007387 */ /* 0x0001e40000100800 */
[----:B0-----:R-:W-:-:S02]  /*f8d0*/  PRMT R11, RZ, 0x7610, R11 ;  /* 0x00007610ff0b7816 */ /* 0x001fc4000000000b */
[----:B------:R-:W-:Y:S04]  /*f8e0*/  STL [R1+0x10fc], R10 ;  /* 0x0010fc0a01007387 */ /* 0x000fe80000100800 */
[----:B------:R-:W-:Y:S04]  /*f8f0*/  STL [R1+0x10f8], R9 ;  /* 0x0010f80901007387 */ /* 0x000fe80000100800 */
[----:B------:R-:W-:Y:S04]  /*f900*/  STL [R1+0x10f4], R8 ;  /* 0x0010f40801007387 */ /* 0x000fe80000100800 */
[----:B------:R-:W-:Y:S04]  /*f910*/  STL [R1+0x10f0], R7 ;  /* 0x0010f00701007387 */ /* 0x000fe80000100800 */
[----:B------:R-:W-:Y:S04]  /*f920*/  STL [R1+0x10ec], R6 ;  /* 0x0010ec0601007387 */ /* 0x000fe80000100800 */
[----:B-----5:R-:W-:Y:S04]  /*f930*/  STL [R1+0xfb4], R2 ;  /* 0x000fb40201007387 */ /* 0x020fe80000100800 */
[----:B------:R-:W-:Y:S04]  /*f940*/  STL [R1+0xfbc], R2 ;  /* 0x000fbc0201007387 */ /* 0x000fe80000100800 */
[----:B------:R-:W-:Y:S04]  /*f950*/  STL [R1+0xfc4], R2 ;  /* 0x000fc40201007387 */ /* 0x000fe80000100800 */
[----:B------:R-:W-:Y:S04]  /*f960*/  STL [R1+0xfcc], R2 ;  /* 0x000fcc0201007387 */ /* 0x000fe80000100800 */
[----:B------:R-:W-:Y:S01]  /*f970*/  STL [R1+0xfd4], R2 ;  /* 0x000fd40201007387 */ /* 0x000fe20000100800 */
[----:B-1----:R-:W-:-:S05]  /*f980*/  IMAD R3, R12, -0x20, R3 ;  /* 0xffffffe00c037824 */ /* 0x002fca00078e0203 */
[----:B------:R-:W-:-:S13]  /*f990*/  ISETP.GT.AND P0, PT, R3, RZ, PT ;  /* 0x000000ff0300720c */ /* 0x000fda0003f04270 */
[----:B--2---:R-:W2:Y:S04]  /*f9a0*/  @P0 LDG.E.U8 R11, desc[UR6][R4.64] ;  /* 0x00000006040b0981 */ /* 0x004ea8000c1e1100 */
[----:B------:R-:W-:Y:S04]  /*f9b0*/  STL [R1+0xfdc], R2 ;  /* 0x000fdc0201007387 */ /* 0x000fe80000100800 */
        /* <DEDUP_REMOVED lines=68> */
[----:B------:R-:W3:Y:S04]  /*fe00*/  LDL.LU R12, [R1+0x1104] ;  /* 0x00110400010c7983 */ /* 0x000ee80000300800 */
[----:B--2---:R0:W-:Y:S04]  /*fe10*/  STL [R1+0x20], R11 ;  /* 0x0000200b01007387 */ /* 0x0041e80000100800 */
[----:B0-----:R-:W2:Y:S04]  /*fe20*/  LDL.LU R11, [R1+0x1100] ;  /* 0x00110000010b7983 */ /* 0x001ea80000300800 */
[----:B------:R-:W4:Y:S04]  /*fe30*/  LDL R4, [R1+0x548] ;  /* 0x0005480001047983 */ /* 0x000f280000100800 */
[----:B------:R-:W4:Y:S01]  /*fe40*/  LDL R5, [R1+0x54c] ;  /* 0x00054c0001057983 */ /* 0x000f220000100800 */
[----:B------:R-:W-:-:S02]  /*fe50*/  PRMT R10, RZ, 0x7610, R10 ;  /* 0x00007610ff0a7816 */ /* 0x000fc4000000000a */
[----:B----4-:R-:W-:-:S04]  /*fe60*/  @P0 LOP3.LUT R5, R5, R4, RZ, 0x3c, !PT ;  /* 0x0000000405050212 */ /* 0x010fc800078e3cff */
[----:B------:R-:W-:-:S04]  /*fe70*/  @P0 LOP3.LUT R4, R5, R4, RZ, 0x3c, !PT ;  /* 0x0000000405040212 */ /* 0x000fc800078e3cff */
[----:B------:R-:W-:-:S05]  /*fe80*/  @P0 LOP3.LUT R5, R5, R4, RZ, 0x3c, !PT ;  /* 0x0000000405050212 */ /* 0x000fca00078e3cff */
[----:B------:R-:W4:Y:S01]  /*fe90*/  @P0 LDG.E.U8 R10, desc[UR6][R4.64] ;  /* 0x00000006040a0981 */ /* 0x000f22000c1e1100 */
[----:B------:R-:W-:-:S03]  /*fea0*/  ISETP.GT.AND P1, PT, R3, 0x1, PT ;  /* 0x000000010300780c */ /* 0x000fc60003f24270 */
[----:B----4-:R0:W-:Y:S04]  /*feb0*/  STL [R1+0x1c], R10 ;  /* 0x00001c0a01007387 */ /* 0x0101e80000100800 */
[----:B0-----:R-:W4:Y:S04]  /*fec0*/  LDL.LU R10, [R1+0x10fc] ;  /* 0x0010fc00010a7983 */ /* 0x001f280000300800 */
[----:B------:R-:W3:Y:S04]  /*fed0*/  LDL R4, [R1+0x7c4] ;  /* 0x0007c40001047983 */ /* 0x000ee80000100800 */
[----:B------:R-:W3:Y:S01]  /*fee0*/  LDL R5, [R1+0x7c8] ;  /* 0x0007c80001057983 */ /* 0x000ee20000100800 */
[----:B------:R-:W-:-:S02]  /*fef0*/  PRMT R9, RZ, 0x7610, R9 ;  /* 0x00007610ff097816 */ /* 0x000fc40000000009 */
[----:B---3--:R-:W-:-:S04]  /*ff00*/  @P1 LOP3.LUT R5, R5, R4, RZ, 0x3c, !PT ;  /* 0x0000000405051212 */ /* 0x008fc800078e3cff */
[----:B------:R-:W-:-:S04]  /*ff10*/  @P1 LOP3.LUT R4, R5, R4, RZ, 0x3c, !PT ;  /* 0x0000000405041212 */ /* 0x000fc800078e3cff */
[----:B------:R-:W-:-:S05]  /*ff20*/  @P1 LOP3.LUT R5, R5, R4, RZ, 0x3c, !PT ;  /* 0x0000000405051212 */ /* 0x000fca00078e3cff */
[----:B------:R-:W3:Y:S04]  /*ff30*/  @P1 LDG.E.U8 R9, desc[UR6][R4.64] ;  /* 0x0000000604091981 */ /* 0x000ee8000c1e1100 */
[----:B---3--:R0:W-:Y:S04]  /*ff40*/  STL [R1+0x18], R9 ;  /* 0x0000180901007387 */ /* 0x0081e80000100800 */
[----:B0-----:R-:W3:Y:S04]  /*ff50*/  LDL.LU R9, [R1+0x10f8] ;  /* 0x0010f80001097983 */ /* 0x001ee80000300800 */
[----:B------:R-:W2:Y:S04]  /*ff60*/  LDL R4, [R1+0x7bc] ;  /* 0x0007bc0001047983 */ /* 0x000ea80000100800 */
[----:B------:R-:W2:Y:S01]  /*ff70*/  LDL R5, [R1+0x7c0] ;  /* 0x0007c00001057983 */ /* 0x000ea20000100800 */
[----:B------:R-:W-:-:S02]  /*ff80*/  PRMT R8, RZ, 0x7610, R8 ;  /* 0x00007610ff087816 */ /* 0x000fc40000000008 */
[----:B--2---:R-:W-:-:S04]  /*ff90*/  @P1 LOP3.LUT R5, R5, R4, RZ, 0x3c, !PT ;  /* 0x0000000405051212 */ /* 0x004fc800078e3cff */
[----:B------:R-:W-:-:S04]  /*ffa0*/  @P1 LOP3.LUT R4, R5, R4, RZ, 0x3c, !PT ;  /* 0x0000000405041212 */ /* 0x000fc800078e3cff */
[----:B------:R-:W-:-:S05]  /*ffb0*/  @P1 LOP3.LUT R5, R5, R4, RZ, 0x3c, !PT ;  /* 0x0000000405051212 */ /* 0x000fca00078e3cff */
[----:B------:R-:W2:Y:S01]  /*ffc0*/  @P1 LDG.E.U8 R8, desc[UR6][R4.64] ;  /* 0x0000000604081981 */ /* 0x000ea2000c1e1100 */
[----:B------:R-:W-:-:S03]  /*ffd0*/  ISETP.GT.AND P2, PT, R3, 0x2, PT ;  /* 0x000000020300780c */ /* 0x000fc60003f44270 */
        /* <DEDUP_REMOVED lines=8> */
[----:B------:R-:W4:Y:S04]  /*10060*/  @P2 LDG.E.U8 R7, desc[UR6][R4.64] ;  /* 0x0000000604072981 */ /* 0x000f28000c1e1100 */
        /* <DEDUP_REMOVED lines=8> */
[----:B------:R0:W3:Y:S04]  /*100f0*/  @P2 LDG.E.U8 R0, desc[UR6][R4.64] ;  /* 0x0000000604002981 */ /* 0x0000e8000c1e1100 */
[----:B------:R-:W0:Y:S04]  /*10100*/  LDL R4, [R1+0x7a4] ;  /* 0x0007a40001047983 */ /* 0x000e280000100800 */
[----:B------:R-:W0:Y:S01]  /*10110*/  LDL R5, [R1+0x7a8] ;  /* 0x0007a80001057983 */ /* 0x000e220000100800 */
[----:B------:R-:W-:Y:S02]  /*10120*/  ISETP.GT.AND P0, PT, R3, 0x3, PT ;  /* 0x000000030300780c */ /* 0x000fe40003f04270 */
[----:B------:R-:W-:-:S11]  /*10130*/  PRMT R6, RZ, 0x7610, R6 ;  /* 0x00007610ff067816 */ /* 0x000fd60000000006 */
[----:B0-----:R-:W-:-:S04]  /*10140*/  @P0 LOP3.LUT R5, R5, R4, RZ, 0x3c, !PT ;  /* 0x0000000405050212 */ /* 0x001fc800078e3cff */
[----:B------:R-:W-:-:S04]  /*10150*/  @P0 LOP3.LUT R4, R5, R4, RZ, 0x3c, !PT ;  /* 0x0000000405040212 */ /* 0x000fc800078e3cff */
[----:B------:R-:W-:-:S05]  /*10160*/  @P0 LOP3.LUT R5, R5, R4, RZ, 0x3c, !PT ;  /* 0x0000000405050212 */ /* 0x000fca00078e3cff */
[----:B------:R-:W2:Y:S04]  /*10170*/  @P0 LDG.E.U8 R6, desc[UR6][R4.64] ;  /* 0x0000000604060981 */ /* 0x000ea8000c1e1100 */
[----:B---3--:R0:W-:Y:S04]  /*10180*/  STL [R1+0xc], R0 ;  /* 0x00000c0001007387 */ /* 0x0081e80000100800 */
[----:B0-----:R-:W3:Y:S04]  /*10190*/  LDL R0, [R1+0x788] ;  /* 0x0007880001007983 */ /* 0x001ee80000100800 */
        /* <DEDUP_REMOVED lines=9> */
[----:B------:R-:W3:Y:S04]  /*10230*/  LDL R4, [R1+0x794] ;  /* 0x0007940001047983 */ /* 0x000ee80000100800 */
[----:B------:R-:W3:Y:S01]  /*10240*/  LDL R5, [R1+0x798] ;  /* 0x0007980001057983 */ /* 0x000ee20000100800 */
[----:B------:R-:W-:Y:S02]  /*10250*/  ISETP.GT.AND P1, PT, R3, 0x4, PT ;  /* 0x000000040300780c */ /* 0x000fe40003f24270 */
[----:B------:R-:W-:Y:S01]  /*10260*/  PRMT R2, RZ, 0x7610, R2 ;  /* 0x00007610ff027816 */ /* 0x000fe20000000002 */
[----:B----4-:R0:W-:Y:S01]  /*10270*/  STL [R1+0x10d8], R60 ;  /* 0x0010d83c01007387 */ /* 0x0101e20000100800 */
[----:B------:R-:W-:-:S03]  /*10280*/  PRMT R61, RZ, 0x7610, R61 ;  /* 0x00007610ff3d7816 */ /* 0x000fc6000000003d */
[----:B0-----:R-:W4:Y:S06]  /*10290*/  LDL R60, [R1+0x784] ;  /* 0x00078400013c7983 */ /* 0x001f2c0000100800 */
[----:B---3--:R-:W-:-:S04]  /*102a0*/  @P1 LOP3.LUT R5, R5, R4, RZ, 0x3c, !PT ;  /* 0x0000000405051212 */ /* 0x008fc800078e3cff */
[----:B------:R-:W-:-:S04]  /*102b0*/  @P1 LOP3.LUT R4, R5, R4, RZ, 0x3c, !PT ;  /* 0x0000000405041212 */ /* 0x000fc800078e3cff */
[----:B------:R-:W-:-:S05]  /*102c0*/  @P1 LOP3.LUT R5, R5, R4, RZ, 0x3c, !PT ;  /* 0x0000000405051212 */ /* 0x000fca00078e3cff */
[----:B------:R0:W3:Y:S04]  /*102d0*/  @P1 LDG.E.U8 R2, desc[UR6][R4.64] ;  /* 0x0000000604021981 */ /* 0x0000e8000c1e1100 */
[----:B------:R-:W0:Y:S04]  /*102e0*/  LDL R4, [R1+0x78c] ;  /* 0x00078c0001047983 */ /* 0x000e280000100800 */
[----:B------:R-:W0:Y:S01]  /*102f0*/  LDL R5, [R1+0x790] ;  /* 0x0007900001057983 */ /* 0x000e220000100800 */
[----:B------:R-:W-:Y:S02]  /*10300*/  ISETP.GT.AND P2, PT, R3, 0x5, PT ;  /* 0x000000050300780c */ /* 0x000fe40003f44270 */
[----:B0-----:R-:W-:-:S04]  /*10310*/  @P1 LOP3.LUT R5, R5, R4, RZ, 0x3c, !PT ;  /* 0x0000000405051212 */ /* 0x001fc800078e3cff */
[----:B------:R-:W-:-:S04]  /*10320*/  @P1 LOP3.LUT R4, R5, R4, RZ, 0x3c, !PT ;  /* 0x0000000405041212 */ /* 0x000fc800078e3cff */
[----:B------:R-:W-:-:S05]  /*10330*/  @P1 LOP3.LUT R5, R5, R4, RZ, 0x3c, !PT ;  /* 0x0000000405051212 */ /* 0x000fca00078e3cff */
[----:B------:R0:W2:Y:S01]  /*10340*/  @P1 LDG.E.U8 R61, desc[UR6][R4.64] ;  /* 0x00000006043d1981 */ /* 0x0000a2000c1e1100 */
[----:B------:R-:W-:-:S03]  /*10350*/  PRMT R59, RZ, 0x7610, R59 ;  /* 0x00007610ff3b7816 */ /* 0x000fc6000000003b */
[----:B---3--:R-:W-:Y:S01]  /*10360*/  STL [R1+0x10dc], R2 ;  /* 0x0010dc0201007387 */ /* 0x008fe20000100800 */
[----:B0-----:R-:W-:Y:S02]  /*10370*/  @P2 IMAD.MOV.U32 R4, RZ, RZ, R0 ;  /* 0x000000ffff042224 */ /* 0x001fe400078e0000 */
[----:B----4-:R-:W-:-:S05]  /*10380*/  @P2 IMAD.MOV.U32 R5, RZ, RZ, R60 ;  /* 0x000000ffff052224 */ /* 0x010fca00078e003c */
[----:B------:R0:W3:Y:S04]  /*10390*/  @P2 LDG.E.U8 R59, desc[UR6][R4.64] ;  /* 0x00000006043b2981 */ /* 0x0000e8000c1e1100 */
[----:B--2---:R1:W-:Y:S04]  /*103a0*/  STL [R1+0x10e0], R61 ;  /* 0x0010e03d01007387 */ /* 0x0043e80000100800 */
[----:B------:R-:W0:Y:S04]  /*103b0*/  LDL R4, [R1+0x77c] ;  /* 0x00077c0001047983 */ /* 0x000e280000100800 */
[----:B------:R-:W0:Y:S01]  /*103c0*/  LDL R5, [R1+0x780] ;  /* 0x0007800001057983 */ /* 0x000e220000100800 */
[----:B------:R-:W-:-:S03]  /*103d0*/  PRMT R58, RZ, 0x7610, R58 ;  /* 0x00007610ff3a7816 */ /* 0x000fc6000000003a */
[----:B-1----:R-:W2:Y:S04]  /*103e0*/  LDL R61, [R1+0x76c] ;  /* 0x00076c00013d7983 */ /* 0x002ea80000100800 */
[----:B------:R-:W4:Y:S04]  /*103f0*/  LDL R60, [R1+0x770] ;  /* 0x00077000013c7983 */ /* 0x000f280000100800 */
[----:B------:R-:W2:Y:S04]  /*10400*/  LDL R2, [R1+0x764] ;  /* 0x0007640001027983 */ /* 0x000ea80000100800 */
[----:B------:R-:W2:Y:S01]  /*10410*/  LDL R0, [R1+0x768] ;  /* 0x0007680001007983 */ /* 0x000ea20000100800 */
[----:B0-----:R-:W-:-:S04]  /*10420*/  @P2 LOP3.LUT R5, R5, R4, RZ, 0x3c, !PT ;  /* 0x0000000405052212 */ /* 0x001fc800078e3cff */
[----:B------:R-:W-:-:S04]  /*10430*/  @P2 LOP3.LUT R4, R5, R4, RZ, 0x3c, !PT ;  /* 0x0000000405042212 */ /* 0x000fc800078e3cff */
[----:B------:R-:W-:-:S05]  /*10440*/  @P2 LOP3.LUT R5, R5, R4, RZ, 0x3c, !PT ;  /* 0x0000000405052212 */ /* 0x000fca00078e3cff */
[----:B------:R-:W4:Y:S04]  /*10450*/  @P2 LDG.E.U8 R58, desc[UR6][R4.64] ;  /* 0x00000006043a2981 */ /* 0x000f28000c1e1100 */
[----:B---3--:R0:W-:Y:S04]  /*10460*/  STL [R1+0x10e4], R59 ;  /* 0x0010e43b01007387 */ /* 0x0081e80000100800 */
[----:B------:R-:W3:Y:S04]  /*10470*/  LDL R4, [R1+0x774] ;  /* 0x0007740001047983 */ /* 0x000ee80000100800 */
[----:B------:R-:W3:Y:S04]  /*10480*/  LDL R5, [R1+0x778] ;  /* 0x0007780001057983 */ /* 0x000ee80000100800 */
[----:B0-----:R-:W2:Y:S01]  /*10490*/  LDL R59, [R1+0x760] ;  /* 0x00076000013b7983 */ /* 0x001ea20000100800 */
[----:B------:R-:W-:-:S03]  /*104a0*/  ISETP.GT.AND P0, PT, R3, 0x6, PT ;  /* 0x000000060300780c */ /* 0x000fc60003f04270 */
[----:B----4-:R0:W-:Y:S04]  /*104b0*/  STL [R1+0x10e8], R58 ;  /* 0x0010e83a01007387 */ /* 0x0101e80000100800 */
[----:B0-----:R-:W4:Y:S06]  /*104c0*/  LDL R58, [R1+0x75c] ;  /* 0x00075c00013a7983 */ /* 0x001f2c0000100800 */
[----:B---3--:R-:W-:-:S04]  /*104d0*/  @P0 LOP3.LUT R5, R5, R4, RZ, 0x3c, !PT ;  /* 0x0000000405050212 */ /* 0x008fc800078e3cff */
[----:B------:R-:W-:Y:S02]  /*104e0*/  @P0 LOP3.LUT R4, R5, R4, RZ, 0x3c, !PT ;  /* 0x0000000405040212 */ /* 0x000fe400078e3cff */
[----:B------:R-:W-:Y:S02]  /*104f0*/  ISETP.GT.AND P1, PT, R3, 0x7, PT ;  /* 0x000000070300780c */ /* 0x000fe40003f24270 */
[----:B------:R-:W-:Y:S02]  /*10500*/  PRMT R57, RZ, 0x7610, R57 ;  /* 0x00007610ff397816 */ /* 0x000fe40000000039 */
[----:B------:R-:W-:Y:S02]  /*10510*/  @P0 LOP3.LUT R5, R5, R4, RZ, 0x3c, !PT ;  /* 0x0000000405050212 */ /* 0x000fe400078e3cff */
[----:B------:R-:W-:-:S03]  /*10520*/  PRMT R56, RZ, 0x7610, R56 ;  /* 0x00007610ff387816 */ /* 0x000fc60000000038 */
[----:B------:R0:W3:Y:S01]  /*10530*/  @P0 LDG.E.U8 R57, desc[UR6][R4.64] ;  /* 0x0000000604390981 */ /* 0x0000e2000c1e1100 */
[----:B------:R-:W-:Y:S01]  /*10540*/  PRMT R55, RZ, 0x7610, R55 ;  /* 0x00007610ff377816 */ /* 0x000fe20000000037 */
[----:B0-----:R-:W-:Y:S02]  /*10550*/  @P0 IMAD.MOV.U32 R4, RZ, RZ, R60 ;  /* 0x000000ffff040224 */ /* 0x001fe400078e003c */
[----:B--2---:R-:W-:Y:S01]  /*10560*/  @P0 IMAD.MOV.U32 R5, RZ, RZ, R61 ;  /* 0x000000ffff050224 */ /* 0x004fe200078e003d */
[----:B------:R-:W-:Y:S01]  /*10570*/  PRMT R54, RZ, 0x7610, R54 ;  /* 0x00007610ff367816 */ /* 0x000fe20000000036 */
[----:B------:R-:W2:Y:S04]  /*10580*/  LDL R61, [R1+0x74c] ;  /* 0x00074c00013d7983 */ /* 0x000ea80000100800 */
[----:B------:R0:W3:Y:S04]  /*10590*/  @P0 LDG.E.U8 R56, desc[UR6][R4.64] ;  /* 0x0000000604380981 */ /* 0x0000e8000c1e1100 */
[----:B------:R-:W2:Y:S01]  /*105a0*/  LDL R60, [R1+0x750] ;  /* 0x00075000013c7983 */ /* 0x000ea20000100800 */
[----:B0-----:R-:W-:-:S02]  /*105b0*/  @P1 IMAD.MOV.U32 R4, RZ, RZ, R0 ;  /* 0x000000ffff041224 */ /* 0x001fc400078e0000 */
[----:B------:R-:W-:Y:S01]  /*105c0*/  @P1 IMAD.MOV.U32 R5, RZ, RZ, R2 ;  /* 0x000000ffff051224 */ /* 0x000fe200078e0002 */
[----:B------:R-:W3:Y:S04]  /*105d0*/  LDL R0, [R1+0x748] ;  /* 0x0007480001007983 */ /* 0x000ee80000100800 */
[----:B------:R0:W3:Y:S04]  /*105e0*/  @P1 LDG.E.U8 R55, desc[UR6][R4.64] ;  /* 0x0000000604371981 */ /* 0x0000e8000c1e1100 */
[----:B------:R-:W3:Y:S01]  /*105f0*/  LDL R2, [R1+0x744] ;  /* 0x0007440001027983 */ /* 0x000ee20000100800 */
[----:B0-----:R-:W-:-:S03]  /*10600*/  @P1 IMAD.MOV.U32 R4, RZ, RZ, R59 ;  /* 0x000000ffff041224 */ /* 0x001fc600078e003b */
[----:B------:R-:W3:Y:S01]  /*10610*/  LDL R59, [R1+0x73c] ;  /* 0x00073c00013b7983 */ /* 0x000ee20000100800 */
[----:B----4-:R-:W-:-:S03]  /*10620*/  @P1 IMAD.MOV.U32 R5, RZ, RZ, R58 ;  /* 0x000000ffff051224 */ /* 0x010fc600078e003a */
[----:B------:R-:W4:Y:S04]  /*10630*/  LDL R58, [R1+0x740] ;  /* 0x00074000013a7983 */ /* 0x000f280000100800 */
[----:B------:R0:W4:Y:S04]  /*10640*/  @P1 LDG.E.U8 R54, desc[UR6][R4.64] ;  /* 0x0000000604361981 */ /* 0x000128000c1e1100 */
[----:B------:R-:W0:Y:S04]  /*10650*/  LDL R4, [R1+0x754] ;  /* 0x0007540001047983 */ /* 0x000e280000100800 */
[----:B------:R-:W0:Y:S01]  /*10660*/  LDL R5, [R1+0x758] ;  /* 0x0007580001057983 */ /* 0x000e220000100800 */
[----:B------:R-:W-:-:S02]  /*10670*/  ISETP.GT.AND P2, PT, R3, 0x8, PT ;  /* 0x000000080300780c */ /* 0x000fc40003f44270 */
[----:B------:R-:W-:Y:S02]  /*10680*/  ISETP.GT.AND P0, PT, R3, 0x9, PT ;  /* 0x000000090300780c */ /* 0x000fe40003f04270 */
[----:B------:R-:W-:Y:S02]  /*10690*/  PRMT R53, RZ, 0x7610, R53 ;  /* 0x00007610ff357816 */ /* 0x000fe40000000035 */
[----:B------:R-:W-:Y:S02]  /*106a0*/  PRMT R52, RZ, 0x7610, R52 ;  /* 0x00007610ff347816 */ /* 0x000fe40000000034 */
[----:B------:R-:W-:Y:S02]  /*106b0*/  PRMT R51, RZ, 0x7610, R51 ;  /* 0x00007610ff337816 */ /* 0x000fe40000000033 */
[----:B------:R-:W-:-:S03]  /*106c0*/  PRMT R50, RZ, 0x7610, R50 ;  /* 0x00007610ff327816 */ /* 0x000fc60000000032 */
[----:B0-----:R-:W-:-:S04]  /*106d0*/  @P2 LOP3.LUT R5, R5, R4, RZ, 0x3c, !PT ;  /* 0x0000000405052212 */ /* 0x001fc800078e3cff */
[----:B------:R-:W-:-:S04]  /*106e0*/  @P2 LOP3.LUT R4, R5, R4, RZ, 0x3c, !PT ;  /* 0x0000000405042212 */ /* 0x000fc800078e3cff */
[----:B------:R-:W-:-:S05]  /*106f0*/  @P2 LOP3.LUT R5, R5, R4, RZ, 0x3c, !PT ;  /* 0x0000000405052212 */ /* 0x000fca00078e3cff */
[----:B------:R2:W4:Y:S02]  /*10700*/  @P2 LDG.E.U8 R53, desc[UR6][R4.64] ;  /* 0x0000000604352981 */ /* 0x000524000c1e1100 */
[----:B--2---:R-:W-:Y:S02]  /*10710*/  @P2 IMAD.MOV.U32 R4, RZ, RZ, R60 ;  /* 0x000000ffff042224 */ /* 0x004fe400078e003c */
[----:B------:R-:W-:Y:S01]  /*10720*/  @P2 IMAD.MOV.U32 R5, RZ, RZ, R61 ;  /* 0x000000ffff052224 */ /* 0x000fe200078e003d */
[----:B------:R-:W2:Y:S04]  /*10730*/  LDL R60, [R1+0x730] ;  /* 0x00073000013c7983 */ /* 0x000ea80000100800 */
[----:B------:R3:W2:Y:S04]  /*10740*/  @P2 LDG.E.U8 R52, desc[UR6][R4.64] ;  /* 0x0000000604342981 */ /* 0x0006a8000c1e1100 */
[----:B------:R-:W2:Y:S01]  /*10750*/  LDL R61, [R1+0x72c] ;  /* 0x00072c00013d7983 */ /* 0x000ea20000100800 */
[----:B---3--:R-:W-:-:S02]  /*10760*/  @P0 IMAD.MOV.U32 R4, RZ, RZ, R0 ;  /* 0x000000ffff040224 */ /* 0x008fc400078e0000 */
[----:B------:R-:W-:Y:S01]  /*10770*/  @P0 IMAD.MOV.U32 R5, RZ, RZ, R2 ;  /* 0x000000ffff050224 */ /* 0x000fe200078e0002 */
[----:B------:R-:W3:Y:S04]  /*10780*/  LDL R0, [R1+0x728] ;  /* 0x0007280001007983 */ /* 0x000ee80000100800 */
[----:B------:R4:W3:Y:S04]  /*10790*/  @P0 LDG.E.U8 R51, desc[UR6][R4.64] ;  /* 0x0000000604330981 */ /* 0x0008e8000c1e1100 */
[----:B------:R-:W3:Y:S01]  /*107a0*/  LDL R2, [R1+0x724] ;  /* 0x0007240001027983 */ /* 0x000ee20000100800 */
[----:B----4-:R-:W-:-:S02]  /*107b0*/  @P0 IMAD.MOV.U32 R4, RZ, RZ, R58 ;  /* 0x000000ffff040224 */ /* 0x010fc400078e003a */
[----:B------:R-:W-:Y:S01]  /*107c0*/  @P0 IMAD.MOV.U32 R5, RZ, RZ, R59 ;  /* 0x000000ffff050224 */ /* 0x000fe200078e003b */
[----:B------:R-:W4:Y:S04]  /*107d0*/  LDL R58, [R1+0x720] ;  /* 0x00072000013a7983 */ /* 0x000f280000100800 */
[----:B------:R0:W4:Y:S04]  /*107e0*/  @P0 LDG.E.U8 R50, desc[UR6][R4.64] ;  /* 0x0000000604320981 */ /* 0x000128000c1e1100 */
[----:B------:R-:W4:Y:S04]  /*107f0*/  LDL R59, [R1+0x71c] ;  /* 0x00071c00013b7983 */ /* 0x000f280000100800 */
        /* <DEDUP_REMOVED lines=105> */
[C---:B------:R-:W-:Y:S01]  /*10e90*/  ISETP.GT.AND P0, PT, R3.reuse, 0x12, PT ;  /* 0x000000120300780c */ /* 0x040fe20003f04270 */
[----:B------:R-:W4:Y:S04]  /*10ea0*/  LDL R59, [R1+0x694] ;  /* 0x00069400013b7983 */ /* 0x000f280000100800 */
[----:B------:R0:W4:Y:S01]  /*10eb0*/  @P2 LDG.E.U8 R34, desc[UR6][R4.64] ;  /* 0x0000000604222981 */ /* 0x000122000c1e1100 */
[----:B------:R-:W-:Y:S02]  /*10ec0*/  PRMT R33, RZ, 0x7610, R33 ;  /* 0x00007610ff217816 */ /* 0x000fe40000000021 */
[----:B------:R-:W-:Y:S01]  /*10ed0*/  ISETP.GT.AND P1, PT, R3, 0x13, PT ;  /* 0x000000130300780c */ /* 0x000fe20003f24270 */
[----:B------:R-:W4:Y:S04]  /*10ee0*/  LDL R58, [R1+0x698] ;  /* 0x00069800013a7983 */ /* 0x000f280000100800 */
[----:B------:R-:W0:Y:S04]  /*10ef0*/  LDL R4, [R1+0x6b4] ;  /* 0x0006b40001047983 */ /* 0x000e280000100800 */
[----:B------:R-:W0:Y:S01]  /*10f00*/  LDL R5, [R1+0x6b8] ;  /* 0x0006b80001057983 */ /* 0x000e220000100800 */
[----:B------:R-:W-:-:S02]  /*10f10*/  PRMT R32, RZ, 0x7610, R32 ;  /* 0x00007610ff207816 */ /* 0x000fc40000000020 */
[----:B------:R-:W-:Y:S02]  /*10f20*/  PRMT R31, RZ, 0x7610, R31 ;  /* 0x00007610ff1f7816 */ /* 0x000fe4000000001f */
        /* <DEDUP_REMOVED lines=13> */
[----:B------:R-:W3:Y:S04]  /*11000*/  LDL R2, [R1+0x684] ;  /* 0x0006840001027983 */ /* 0x000ee80000100800 */
[----:B------:R-:W0:Y:S04]  /*11010*/  LDL R4, [R1+0x69c] ;  /* 0x00069c0001047983 */ /* 0x000e280000100800 */
[----:B------:R-:W0:Y:S01]  /*11020*/  LDL R5, [R1+0x6a0] ;  /* 0x0006a00001057983 */ /* 0x000e220000100800 */
[----:B------:R-:W-:-:S02]  /*11030*/  ISETP.GT.AND P2, PT, R3, 0x14, PT ;  /* 0x000000140300780c */ /* 0x000fc40003f44270 */
[----:B------:R-:W-:Y:S02]  /*11040*/  PRMT R30, RZ, 0x7610, R30 ;  /* 0x00007610ff1e7816 */ /* 0x000fe4000000001e */
[----:B------:R-:W-:Y:S02]  /*11050*/  PRMT R29, RZ, 0x7610, R29 ;  /* 0x00007610ff1d7816 */ /* 0x000fe4000000001d */
[----:B------:R-:W-:Y:S02]  /*11060*/  ISETP.GT.AND P0, PT, R3, 0x15, PT ;  /* 0x000000150300780c */ /* 0x000fe40003f04270 */
[----:B------:R-:W-:Y:S02]  /*11070*/  PRMT R28, RZ, 0x7610, R28 ;  /* 0x00007610ff1c7816 */ /* 0x000fe4000000001c */
[----:B------:R-:W-:Y:S02]  /*11080*/  PRMT R27, RZ, 0x7610, R27 ;  /* 0x00007610ff1b7816 */ /* 0x000fe4000000001b */
[----:B0-----:R-:W-:-:S04]  /*11090*/  @P1 LOP3.LUT R5, R5, R4, RZ, 0x3c, !PT ;  /* 0x0000000405051212 */ /* 0x001fc800078e3cff */
[----:B------:R-:W-:-:S04]  /*110a0*/  @P1 LOP3.LUT R4, R5, R4, RZ, 0x3c, !PT ;  /* 0x0000000405041212 */ /* 0x000fc800078e3cff */
[----:B------:R-:W-:-:S05]  /*110b0*/  @P1 LOP3.LUT R5, R5, R4, RZ, 0x3c, !PT ;  /* 0x0000000405051212 */ /* 0x000fca00078e3cff */
[----:B------:R4:W3:Y:S02]  /*110c0*/  @P1 LDG.E.U8 R30, desc[UR6][R4.64] ;  /* 0x00000006041e1981 */ /* 0x0008e4000c1e1100 */
[----:B----4-:R-:W-:Y:S02]  /*110d0*/  @P2 IMAD.MOV.U32 R4, RZ, RZ, R58 ;  /* 0x000000ffff042224 */ /* 0x010fe400078e003a */
[----:B------:R-:W-:Y:S01]  /*110e0*/  @P2 IMAD.MOV.U32 R5, RZ, RZ, R59 ;  /* 0x000000ffff052224 */ /* 0x000fe200078e003b */
[----:B------:R-:W4:Y:S04]  /*110f0*/  LDL R58, [R1+0x678] ;  /* 0x00067800013a7983 */ /* 0x000f280000100800 */
[----:B------:R2:W4:Y:S04]  /*11100*/  @P2 LDG.E.U8 R29, desc[UR6][R4.64] ;  /* 0x00000006041d2981 */ /* 0x000528000c1e1100 */
[----:B------:R-:W4:Y:S01]  /*11110*/  LDL R59, [R1+0x674] ;  /* 0x00067400013b7983 */ /* 0x000f220000100800 */
[----:B--2---:R-:W-:-:S02]  /*11120*/  @P2 IMAD.MOV.U32 R4, RZ, RZ, R60 ;  /* 0x000000ffff042224 */ /* 0x004fc400078e003c */
        /* <DEDUP_REMOVED lines=12> */
[----:B------:R-:W-:Y:S02]  /*111f0*/  ISETP.GT.AND P3, PT, R3, 0x18, PT ;  /* 0x000000180300780c */ /* 0x000fe40003f64270 */
[----:B------:R-:W-:Y:S02]  /*11200*/  PRMT R26, RZ, 0x7610, R26 ;  /* 0x00007610ff1a7816 */ /* 0x000fe4000000001a */
[----:B------:R-:W-:Y:S02]  /*11210*/  PRMT R25, RZ, 0x7610, R25 ;  /* 0x00007610ff197816 */ /* 0x000fe40000000019 */
        /* <DEDUP_REMOVED lines=25> */
[----:B------:R-:W-:Y:S02]  /*113b0*/  ISETP.GT.AND P0, PT, R3, 0x1a, PT ;  /* 0x0000001a0300780c */ /* 0x000fe40003f04270 */
[----:B------:R-:W-:Y:S02]  /*113c0*/  PRMT R21, RZ, 0x7610, R21 ;  /* 0x00007610ff157816 */ /* 0x000fe40000000015 */
[----:B------:R-:W-:Y:S02]  /*113d0*/  PRMT R20, RZ, 0x7610, R20 ;  /* 0x00007610ff147816 */ /* 0x000fe40000000014 */
[----:B------:R-:W-:-:S03]  /*113e0*/  PRMT R19, RZ, 0x7610, R19 ;  /* 0x00007610ff137816 */ /* 0x000fc60000000013 */
        /* <DEDUP_REMOVED lines=11> */
[----:B------:R-:W-:Y:S01]  /*114a0*/  ISETP.GT.AND P3, PT, R3, 0x1b, PT ;  /* 0x0000001b0300780c */ /* 0x000fe20003f64270 */
[----:B------:R-:W2:Y:S04]  /*114b0*/  LDL R61, [R1+0x614] ;  /* 0x00061400013d7983 */ /* 0x000ea80000100800 */
[----:B------:R3:W2:Y:S01]  /*114c0*/  @P1 LDG.E.U8 R20, desc[UR6][R4.64] ;  /* 0x0000000604141981 */ /* 0x0006a2000c1e1100 */
[----:B------:R-:W-:Y:S02]  /*114d0*/  PRMT R18, RZ, 0x7610, R18 ;  /* 0x00007610ff127816 */ /* 0x000fe40000000012 */
[----:B------:R-:W-:Y:S01]  /*114e0*/  PRMT R17, RZ, 0x7610, R17 ;  /* 0x00007610ff117816 */ /* 0x000fe20000000011 */
[----:B------:R-:W2:Y:S01]  /*114f0*/  LDL R60, [R1+0x618] ;  /* 0x00061800013c7983 */ /* 0x000ea20000100800 */
[----:B---3--:R-:W-:-:S02]  /*11500*/  @P0 IMAD.MOV.U32 R4, RZ, RZ, R0 ;  /* 0x000000ffff040224 */ /* 0x008fc400078e0000 */
[----:B------:R-:W-:Y:S01]  /*11510*/  @P0 IMAD.MOV.U32 R5, RZ, RZ, R2 ;  /* 0x000000ffff050224 */ /* 0x000fe200078e0002 */
[----:B------:R-:W3:Y:S04]  /*11520*/  LDL R0, [R1+0x610] ;  /* 0x0006100001007983 */ /* 0x000ee80000100800 */
[----:B------:R0:W3:Y:S04]  /*11530*/  @P0 LDG.E.U8 R19, desc[UR6][R4.64] ;  /* 0x0000000604130981 */ /* 0x0000e8000c1e1100 */
[----:B------:R-:W3:Y:S04]  /*11540*/  LDL R2, [R1+0x60c] ;  /* 0x00060c0001027983 */ /* 0x000ee80000100800 */
[----:B------:R-:W0:Y:S04]  /*11550*/  LDL R4, [R1+0x62c] ;  /* 0x00062c0001047983 */ /* 0x000e280000100800 */
[----:B------:R-:W0:Y:S02]  /*11560*/  LDL R5, [R1+0x630] ;  /* 0x0006300001057983 */ /* 0x000e240000100800 */
        /* <DEDUP_REMOVED lines=8> */
[----:B------:R-:W4:Y:S04]  /*115f0*/  LDL R59, [R1+0x604] ;  /* 0x00060400013b7983 */ /* 0x000f280000100800 */
[----:B------:R-:W0:Y:S04]  /*11600*/  LDL R4, [R1+0x61c] ;  /* 0x00061c0001047983 */ /* 0x000e280000100800 */
[----:B------:R-:W0:Y:S01]  /*11610*/  LDL R5, [R1+0x620] ;  /* 0x0006200001057983 */ /* 0x000e220000100800 */
[----:B------:R-:W-:-:S02]  /*11620*/  ISETP.GT.AND P1, PT, R3, 0x1c, PT ;  /* 0x0000001c0300780c */ /* 0x000fc40003f24270 */
[----:B------:R-:W-:Y:S02]  /*11630*/  PRMT R16, RZ, 0x7610, R16 ;  /* 0x00007610ff107816 */ /* 0x000fe40000000010 */
[----:B------:R-:W-:Y:S02]  /*11640*/  ISETP.GT.AND P2, PT, R3, 0x1d, PT ;  /* 0x0000001d0300780c */ /* 0x000fe40003f44270 */
[----:B------:R-:W-:Y:S02]  /*11650*/  PRMT R15, RZ, 0x7610, R15 ;  /* 0x00007610ff0f7816 */ /* 0x000fe4000000000f */
[----:B------:R-:W-:Y:S02]  /*11660*/  PRMT R14, RZ, 0x7610, R14 ;  /* 0x00007610ff0e7816 */ /* 0x000fe4000000000e */
        /* <DEDUP_REMOVED lines=8> */
[----:B------:R3:W2:Y:S02]  /*116f0*/  @P1 LDG.E.U8 R15, desc[UR6][R4.64] ;  /* 0x00000006040f1981 */ /* 0x0006a4000c1e1100 */
[----:B---3--:R-:W-:-:S02]  /*11700*/  @P1 IMAD.MOV.U32 R4, RZ, RZ, R0 ;  /* 0x000000ffff041224 */ /* 0x008fc400078e0000 */
[----:B------:R-:W-:Y:S01]  /*11710*/  @P1 IMAD.MOV.U32 R5, RZ, RZ, R2 ;  /* 0x000000ffff051224 */ /* 0x000fe200078e0002 */
[----:B------:R-:W3:Y:S04]  /*11720*/  LDL R0, [R1+0x5f8] ;  /* 0x0005f80001007983 */ /* 0x000ee80000100800 */
[----:B------:R4:W3:Y:S04]  /*11730*/  @P1 LDG.E.U8 R14, desc[UR6][R4.64] ;  /* 0x00000006040e1981 */ /* 0x0008e8000c1e1100 */
[----:B------:R-:W3:Y:S01]  /*11740*/  LDL R2, [R1+0x5f4] ;  /* 0x0005f40001027983 */ /* 0x000ee20000100800 */
[----:B----4-:R-:W-:-:S02]  /*11750*/  @P2 IMAD.MOV.U32 R4, RZ, RZ, R58 ;  /* 0x000000ffff042224 */ /* 0x010fc400078e003a */
[----:B------:R-:W-:Y:S01]  /*11760*/  @P2 IMAD.MOV.U32 R5, RZ, RZ, R59 ;  /* 0x000000ffff052224 */ /* 0x000fe200078e003b */
[----:B------:R-:W4:Y:S04]  /*11770*/  LDL.LU R58, [R1+0x20] ;  /* 0x00002000013a7983 */ /* 0x000f280000300800 */
[----:B------:R-:W4:Y:S04]  /*11780*/  LDL.LU R59, [R1+0x1c] ;  /* 0x00001c00013b7983 */ /* 0x000f280000300800 */
[----:B------:R-:W4:Y:S04]  /*11790*/  LDL.LU R61, [R1+0x18] ;  /* 0x00001800013d7983 */ /* 0x000f280000300800 */
[----:B------:R0:W4:Y:S04]  /*117a0*/  @P2 LDG.E.U8 R13, desc[UR6][R4.64] ;  /* 0x00000006040d2981 */ /* 0x000128000c1e1100 */
[----:B------:R-:W0:Y:S04]  /*117b0*/  LDL R4, [R1+0x5fc] ;  /* 0x0005fc0001047983 */ /* 0x000e280000100800 */
[----:B------:R-:W0:Y:S01]  /*117c0*/  LDL R5, [R1+0x600] ;  /* 0x0006000001057983 */ /* 0x000e220000100800 */
[----:B------:R-:W-:-:S02]  /*117d0*/  PRMT R12, RZ, 0x7610, R12 ;  /* 0x00007610ff0c7816 */ /* 0x000fc4000000000c */
[----:B0-----:R-:W-:-:S04]  /*117e0*/  @P2 LOP3.LUT R5, R5, R4, RZ, 0x3c, !PT ;  /* 0x0000000405052212 */ /* 0x001fc800078e3cff */
[----:B------:R-:W-:-:S04]  /*117f0*/  @P2 LOP3.LUT R4, R5, R4, RZ, 0x3c, !PT ;  /* 0x0000000405042212 */ /* 0x000fc800078e3cff */
[----:B------:R-:W-:-:S05]  /*11800*/  @P2 LOP3.LUT R5, R5, R4, RZ, 0x3c, !PT ;  /* 0x0000000405052212 */ /* 0x000fca00078e3cff */
[----:B------:R0:W4:Y:S04]  /*11810*/  @P2 LDG.E.U8 R12, desc[UR6][R4.64] ;  /* 0x00000006040c2981 */ /* 0x000128000c1e1100 */
[----:B------:R-:W0:Y:S04]  /*11820*/  LDL R4, [R1+0x664] ;  /* 0x0006640001047983 */ /* 0x000e280000100800 */
[----:B------:R-:W0:Y:S01]  /*11830*/  LDL R5, [R1+0x668] ;  /* 0x0006680001057983 */ /* 0x000e220000100800 */
[----:B------:R-:W-:Y:S02]  /*11840*/  ISETP.GT.AND P0, PT, R3, 0x17, PT ;  /* 0x000000170300780c */ /* 0x000fe40003f04270 */
[----:B------:R-:W-:-:S11]  /*11850*/  PRMT R11, RZ, 0x7610, R11 ;  /* 0x00007610ff0b7816 */ /* 0x000fd6000000000b */
[----:B0-----:R-:W-:-:S04]  /*11860*/  @P0 LOP3.LUT R5, R5, R4, RZ, 0x3c, !PT ;  /* 0x0000000405050212 */ /* 0x001fc800078e3cff */
[----:B------:R-:W-:-:S04]  /*11870*/  @P0 LOP3.LUT R4, R5, R4, RZ, 0x3c, !PT ;  /* 0x0000000405040212 */ /* 0x000fc800078e3cff */
[----:B------:R-:W-:-:S05]  /*11880*/  @P0 LOP3.LUT R5, R5, R4, RZ, 0x3c, !PT ;  /* 0x0000000405050212 */ /* 0x000fca00078e3cff */
[----:B------:R2:W4:Y:S04]  /*11890*/  @P0 LDG.E.U8 R11, desc[UR6][R4.64] ;  /* 0x00000006040b0981 */ /* 0x000528000c1e1100 */
[----:B------:R-:W3:Y:S01]  /*118a0*/  LDL R5, [R1+0x65c] ;  /* 0x00065c0001057983 */ /* 0x000ee20000100800 */
[----:B------:R-:W-:Y:S01]  /*118b0*/  ISETP.GT.AND P1, PT, R3, 0x1e, PT ;  /* 0x0000001e0300780c */ /* 0x000fe20003f24270 */
[----:B--2---:R-:W-:Y:S01]  /*118c0*/  @P0 IMAD.MOV.U32 R4, RZ, RZ, R60 ;  /* 0x000000ffff040224 */ /* 0x004fe200078e003c */
[----:B------:R-:W-:Y:S02]  /*118d0*/  PRMT R10, RZ, 0x7610, R10 ;  /* 0x00007610ff0a7816 */ /* 0x000fe4000000000a */
[----:B------:R-:W-:-:S04]  /*118e0*/  PRMT R9, RZ, 0x7610, R9 ;  /* 0x00007610ff097816 */ /* 0x000fc80000000009 */
[----:B---3--:R0:W2:Y:S05]  /*118f0*/  @P0 LDG.E.U8 R10, desc[UR6][R4.64] ;  /* 0x00000006040a0981 */ /* 0x0080aa000c1e1100 */
[----:B0-----:R-:W-:Y:S02]  /*11900*/  @P1 IMAD.MOV.U32 R4, RZ, RZ, R0 ;  /* 0x000000ffff041224 */ /* 0x001fe400078e0000 */
[----:B------:R-:W-:Y:S02]  /*11910*/  @P1 IMAD.MOV.U32 R5, RZ, RZ, R2 ;  /* 0x000000ffff051224 */ /* 0x000fe400078e0002 */
[----:B------:R-:W3:Y:S04]  /*11920*/  LDL.LU R2, [R1+0x10] ;  /* 0x0000100001027983 */ /* 0x000ee80000300800 */
[----:B------:R-:W2:Y:S04]  /*11930*/  LDL.LU R60, [R1+0xc] ;  /* 0x00000c00013c7983 */ /* 0x000ea80000300800 */
[----:B------:R0:W2:Y:S04]  /*11940*/  @P1 LDG.E.U8 R9, desc[UR6][R4.64] ;  /* 0x0000000604091981 */ /* 0x0000a8000c1e1100 */
[----:B------:R-:W0:Y:S04]  /*11950*/  LDL R4, [R1+0x5ec] ;  /* 0x0005ec0001047983 */ /* 0x000e280000100800 */
[----:B------:R-:W0:Y:S01]  /*11960*/  LDL R5, [R1+0x5f0] ;  /* 0x0005f00001057983 */ /* 0x000e220000100800 */
[----:B------:R-:W-:-:S02]  /*11970*/  PRMT R8, RZ, 0x7610, R8 ;  /* 0x00007610ff087816 */ /* 0x000fc40000000008 */
[----:B0-----:R-:W-:-:S04]  /*11980*/  @P1 LOP3.LUT R5, R5, R4, RZ, 0x3c, !PT ;  /* 0x0000000405051212 */ /* 0x001fc800078e3cff */
[----:B------:R-:W-:-:S04]  /*11990*/  @P1 LOP3.LUT R4, R5, R4, RZ, 0x3c, !PT ;  /* 0x0000000405041212 */ /* 0x000fc800078e3cff */
[----:B------:R-:W-:-:S05]  /*119a0*/  @P1 LOP3.LUT R5, R5, R4, RZ, 0x3c, !PT ;  /* 0x0000000405051212 */ /* 0x000fca00078e3cff */
[----:B------:R0:W2:Y:S04]  /*119b0*/  @P1 LDG.E.U8 R8, desc[UR6][R4.64] ;  /* 0x0000000604081981 */ /* 0x0000a8000c1e1100 */
[----:B------:R-:W0:Y:S04]  /*119c0*/  LDL R4, [R1+0x5e4] ;  /* 0x0005e40001047983 */ /* 0x000e280000100800 */
[----:B------:R-:W0:Y:S01]  /*119d0*/  LDL R5, [R1+0x5e8] ;  /* 0x0005e80001057983 */ /* 0x000e220000100800 */
[----:B------:R-:W-:Y:S02]  /*119e0*/  ISETP.GT.AND P2, PT, R3, 0x1f, PT ;  /* 0x0000001f0300780c */ /* 0x000fe40003f44270 */
[----:B------:R-:W-:-:S11]  /*119f0*/  PRMT R7, RZ, 0x7610, R7 ;  /* 0x00007610ff077816 */ /* 0x000fd60000000007 */
[----:B0-----:R-:W-:-:S04]  /*11a00*/  @P2 LOP3.LUT R5, R5, R4, RZ, 0x3c, !PT ;  /* 0x0000000405052212 */ /* 0x001fc800078e3cff */
[----:B------:R-:W-:-:S04]  /*11a10*/  @P2 LOP3.LUT R4, R5, R4, RZ, 0x3c, !PT ;  /* 0x0000000405042212 */ /* 0x000fc800078e3cff */
[----:B------:R-:W-:-:S05]  /*11a20*/  @P2 LOP3.LUT R5, R5, R4, RZ, 0x3c, !PT ;  /* 0x0000000405052212 */ /* 0x000fca00078e3cff */
[----:B------:R0:W2:Y:S04]  /*11a30*/  @P2 LDG.E.U8 R7, desc[UR6][R4.64] ;  /* 0x0000000604072981 */ /* 0x0000a8000c1e1100 */
[----:B------:R-:W0:Y:S04]  /*11a40*/  LDL R4, [R1+0x5dc] ;  /* 0x0005dc0001047983 */ /* 0x000e280000100800 */
[----:B------:R-:W0:Y:S01]  /*11a50*/  LDL R5, [R1+0x5e0] ;  /* 0x0005e00001057983 */ /* 0x000e220000100800 */
[----:B------:R-:W-:Y:S01]  /*11a60*/  PRMT R6, RZ, 0x7610, R6 ;  /* 0x00007610ff067816 */ /* 0x000fe20000000006 */
[----:B------:R-:W1:Y:S01]  /*11a70*/  S2R R0, SR_TID.X ;  /* 0x0000000000007919 */ /* 0x000e620000002100 */
[----:B0-----:R-:W-:-:S04]  /*11a80*/  @P2 LOP3.LUT R5, R5, R4, RZ, 0x3c, !PT ;  /* 0x0000000405052212 */ /* 0x001fc800078e3cff */
[----:B------:R-:W-:-:S04]  /*11a90*/  @P2 LOP3.LUT R4, R5, R4, RZ, 0x3c, !PT ;  /* 0x0000000405042212 */ /* 0x000fc800078e3cff */
[----:B------:R-:W-:-:S05]  /*11aa0*/  @P2 LOP3.LUT R5, R5, R4, RZ, 0x3c, !PT ;  /* 0x0000000405052212 */ /* 0x000fca00078e3cff */
[----:B------:R0:W2:Y:S04]  /*11ab0*/  @P2 LDG.E.U8 R6, desc[UR6][R4.64] ;  /* 0x0000000604062981 */ /* 0x0000a8000c1e1100 */
[----:B------:R-:W3:Y:S01]  /*11ac0*/  LDL.LU R5, [R1+0x14] ;  /* 0x0000140001057983 */ /* 0x000ee20000300800 */
[----:B-1----:R-:W-:Y:S01]  /*11ad0*/  LOP3.LUT R0, R0, 0x1f, RZ, 0xc0, !PT ;  /* 0x0000001f00007812 */ /* 0x002fe200078ec0ff */
[----:B------:R-:W-:Y:S06]  /*11ae0*/  BAR.SYNC.DEFER_BLOCKING 0x0 ;  /* 0x0000000000007b1d */ /* 0x000fec0000010000 */
[----:B------:R-:W2:Y:S04]  /*11af0*/  LDL.LU R4, [R1+0x8] ;  /* 0x0000080001047983 */ /* 0x000ea80000300800 */
[----:B----4-:R1:W-:Y:S04]  /*11b00*/  STS.U8 [R0+UR4], R58 ;  /* 0x0000003a00007988 */ /* 0x0103e80008000004 */
[----:B------:R4:W-:Y:S04]  /*11b10*/  STS.U8 [R0+UR4+0x20], R59 ;  /* 0x0000203b00007988 */ /* 0x0009e80008000004 */
[----:B------:R0:W-:Y:S04]  /*11b20*/  STS.U8 [R0+UR4+0x40], R61 ;  /* 0x0000403d00007988 */ /* 0x0001e80008000004 */
[----:B------:R-:W-:Y:S04]  /*11b30*/  STL [R1+0x10cc], R3 ;  /* 0x0010cc0301007387 */ /* 0x000fe80000100800 */
[----:B-1----:R-:W2:Y:S04]  /*11b40*/  LDL.LU R58, [R1+0x10e8] ;  /* 0x0010e800013a7983 */ /* 0x002ea80000300800 */
[----:B----4-:R-:W4:Y:S04]  /*11b50*/  LDL.LU R59, [R1+0x10e4] ;  /* 0x0010e400013b7983 */ /* 0x010f280000300800 */
[----:B0-----:R-:W4:Y:S04]  /*11b60*/  LDL.LU R61, [R1+0x10e0] ;  /* 0x0010e000013d7983 */ /* 0x001f280000300800 */
[----:B---3--:R0:W-:Y:S02]  /*11b70*/  STS.U8 [R0+UR4+0x60], R5 ;  /* 0x0000600500007988 */ /* 0x0081e40008000004 */
[----:B0-----:R-:W0:Y:S02]  /*11b80*/  S2R R5, SR_TID.X ;  /* 0x0000000000057919 */ /* 0x001e240000002100 */
[----:B------:R-:W-:Y:S04]  /*11b90*/  STS.U8 [R0+UR4+0x220], R53 ;  /* 0x0002203500007988 */ /* 0x000fe80008000004 */
[----:B------:R-:W-:Y:S04]  /*11ba0*/  STS.U8 [R0+UR4+0x200], R52 ;  /* 0x0002003400007988 */ /* 0x000fe80008000004 */
[----:B------:R-:W-:Y:S04]  /*11bb0*/  STS.U8 [R0+UR4+0x260], R51 ;  /* 0x0002603300007988 */ /* 0x000fe80008000004 */
[----:B------:R-:W-:Y:S04]  /*11bc0*/  STS.U8 [R0+UR4+0x240], R50 ;  /* 0x0002403200007988 */ /* 0x000fe80008000004 */
[----:B------:R-:W-:Y:S04]  /*11bd0*/  STS.U8 [R0+UR4+0x400], R37 ;  /* 0x0004002500007988 */ /* 0x000fe80008000004 */
[----:B------:R-:W-:Y:S04]  /*11be0*/  STS.U8 [R0+UR4+0x420], R36 ;  /* 0x0004202400007988 */ /* 0x000fe80008000004 */
[----:B------:R-:W-:Y:S01]  /*11bf0*/  STS.U8 [R0+UR4+0x440], R35 ;  /* 0x0004402300007988 */ /* 0x000fe20008000004 */
[----:B0-----:R-:W-:-:S03]  /*11c00*/  LOP3.LUT R5, R5, 0x1f, RZ, 0xc0, !PT ;  /* 0x0000001f05057812 */ /* 0x001fc600078ec0ff */
[----:B------:R-:W-:Y:S01]  /*11c10*/  STS.U8 [R0+UR4+0x460], R34 ;  /* 0x0004602200007988 */ /* 0x000fe20008000004 */
[----:B------:R-:W-:-:S03]  /*11c20*/  LOP3.LUT R5, R5, 0x8, RZ, 0x3c, !PT ;  /* 0x0000000805057812 */ /* 0x000fc600078e3cff */
[----:B------:R-:W-:Y:S04]  /*11c30*/  STS.U8 [R0+UR4+0x620], R24 ;  /* 0x0006201800007988 */ /* 0x000fe80008000004 */
[----:B------:R-:W-:Y:S04]  /*11c40*/  STS.U8 [R0+UR4+0x600], R23 ;  /* 0x0006001700007988 */ /* 0x000fe80008000004 */
[----:B------:R-:W-:Y:S04]  /*11c50*/  STS.U8 [R0+UR4+0x660], R22 ;  /* 0x0006601600007988 */ /* 0x000fe80008000004 */
[----:B------:R-:W-:Y:S04]  /*11c60*/  STS.U8 [R0+UR4+0x640], R21 ;  /* 0x0006401500007988 */ /* 0x000fe80008000004 */
[----:B------:R0:W-:Y:S04]  /*11c70*/  STS.U8 [R5+UR4+0x80], R2 ;  /* 0x0000800205007988 */ /* 0x0001e80008000004 */
[----:B--2---:R1:W-:Y:S04]  /*11c80*/  STS.U8 [R5+UR4+0xa0], R60 ;  /* 0x0000a03c05007988 */ /* 0x0043e80008000004 */
[----:B0-----:R-:W2:Y:S04]  /*11c90*/  LDL.LU R2, [R1+0x10dc] ;  /* 0x0010dc0001027983 */ /* 0x001ea80000300800 */
[----:B-1----:R-:W3:Y:S04]  /*11ca0*/  LDL.LU R60, [R1+0x10d8] ;  /* 0x0010d800013c7983 */ /* 0x002ee80000300800 */
[----:B------:R0:W-:Y:S02]  /*11cb0*/  STS.U8 [R5+UR4+0xc0], R4 ;  /* 0x0000c00405007988 */ /* 0x0001e40008000004 */
[----:B0-----:R-:W-:-:S02]  /*11cc0*/  LOP3.LUT R4, R0, 0x10, RZ, 0x3c, !PT ;  /* 0x0000001000047812 */ /* 0x001fc400078e3cff */
[C---:B------:R-:W-:Y:S01]  /*11cd0*/  ISETP.GE.AND P0, PT, R0.reuse, R3, PT ;  /* 0x000000030000720c */ /* 0x040fe20003f06270 */
[----:B---3--:R0:W-:Y:S04]  /*11ce0*/  STS.U8 [R5+UR4+0xe0], R60 ;  /* 0x0000e03c05007988 */ /* 0x0081e80008000004 */
[----:B------:R-:W-:Y:S04]  /*11cf0*/  STS.U8 [R5+UR4+0x2a0], R49 ;  /* 0x0002a03105007988 */ /* 0x000fe80008000004 */
        /* <DEDUP_REMOVED lines=11> */
[----:B--2---:R1:W-:Y:S04]  /*11db0*/  STS.U8 [R4+UR4+0x100], R2 ;  /* 0x0001000204007988 */ /* 0x0043e80008000004 */
[----:B----4-:R-:W-:Y:S04]  /*11dc0*/  STS.U8 [R4+UR4+0x120], R61 ;  /* 0x0001203d04007988 */ /* 0x010fe80008000004 */
        /* <DEDUP_REMOVED lines=12> */
[----:B0-----:R-:W2:Y:S04]  /*11e90*/  LDL.LU R60, [R1+0x10d4] ;  /* 0x0010d400013c7983 */ /* 0x001ea80000300800 */
[----:B------:R-:W-:Y:S04]  /*11ea0*/  STS.U8 [R4+UR4+0x760], R13 ;  /* 0x0007600d04007988 */ /* 0x000fe80008000004 */
[----:B-1----:R-:W3:Y:S04]  /*11eb0*/  LDL.LU R2, [R1+0x10d0] ;  /* 0x0010d00001027983 */ /* 0x002ee80000300800 */
[----:B------:R0:W-:Y:S04]  /*11ec0*/  STS.U8 [R4+UR4+0x740], R12 ;  /* 0x0007400c04007988 */ /* 0x0001e80008000004 */
[----:B------:R-:W4:Y:S04]  /*11ed0*/  LDL R5, [R1+0xba4] ;  /* 0x000ba40001057983 */ /* 0x000f280000100800 */
[----:B0-----:R-:W4:Y:S01]  /*11ee0*/  LDL R4, [R1+0xba8] ;  /* 0x000ba80001047983 */ /* 0x001f220000100800 */
[----:B------:R-:W-:-:S05]  /*11ef0*/  LOP3.LUT R0, R0, 0x18, RZ, 0x3c, !PT ;  /* 0x0000001800007812 */ /* 0x000fca00078e3cff */
        /* <DEDUP_REMOVED lines=15> */
[----:B------:R0:W-:Y:S01]  /*11ff0*/  STS.U8 [R0+UR4+0x7c0], R6 ;  /* 0x0007c00600007988 */ /* 0x0001e20008000004 */
[----:B------:R-:W-:Y:S01]  /*12000*/  PRMT R3, RZ, 0x7610, R3 ;  /* 0x00007610ff037816 */ /* 0x000fe20000000003 */
[----:B------:R-:W-:Y:S06]  /*12010*/  BAR.SYNC.DEFER_BLOCKING 0x0 ;  /* 0x0000000000007b1d */ /* 0x000fec0000010000 */
[----:B0-----:R-:W3:Y:S04]  /*12020*/  LDL.LU R0, [R1+0x7cc] ;  /* 0x0007cc0001007983 */ /* 0x001ee80000300800 */
[----:B----4-:R-:W4:Y:S04]  /*12030*/  @!P0 LDG.E.U8 R3, desc[UR6][R4.64] ;  /* 0x0000000604038981 */ /* 0x010f28000c1e1100 */
[----:B----4-:R0:W-:Y:S04]  /*12040*/  STL [R1+0x540], R3 ;  /* 0x0005400301007387 */ /* 0x0101e80000100800 */
[----:B0-----:R-:W4:Y:S04]  /*12050*/  LDL.LU R3, [R1+0x10cc] ;  /* 0x0010cc0001037983 */ /* 0x001f280000300800 */
[----:B------:R-:W3:Y:S04]  /*12060*/  LDL R4, [R1+0x5d4] ;  /* 0x0005d40001047983 */ /* 0x000ee80000100800 */
[----:B------:R-:W3:Y:S01]  /*12070*/  LDL R5, [R1+0x5d8] ;  /* 0x0005d80001057983 */ /* 0x000ee20000100800 */
[----:B--2---:R-:W-:-:S02]  /*12080*/  PRMT R60, RZ, 0x7610, R60 ;  /* 0x00007610ff3c7816 */ /* 0x004fc4000000003c */
[----:B---3--:R-:W-:-:S04]  /*12090*/  @!P0 LOP3.LUT R5, R5, R4, RZ, 0x3c, !PT ;  /* 0x0000000405058212 */ /* 0x008fc800078e3cff */
[----:B------:R-:W-:-:S04]  /*120a0*/  @!P0 LOP3.LUT R4, R5, R4, RZ, 0x3c, !PT ;  /* 0x0000000405048212 */ /* 0x000fc800078e3cff */
[----:B------:R-:W-:-:S05]  /*120b0*/  @!P0 LOP3.LUT R5, R5, R4, RZ, 0x3c, !PT ;  /* 0x0000000405058212 */ /* 0x000fca00078e3cff */
[----:B------:R-:W2:Y:S04]  /*120c0*/  @!P0 LDG.E.U8 R60, desc[UR6][R4.64] ;  /* 0x00000006043c8981 */ /* 0x000ea8000c1e1100 */
[----:B--2---:R0:W-:Y:S04]  /*120d0*/  STL [R1+0x53c], R60 ;  /* 0x00053c3c01007387 */ /* 0x0041e80000100800 */
[----:B0-----:R-:W2:Y:S04]  /*120e0*/  LDL.LU R60, [R1+0x10c8] ;  /* 0x0010c800013c7983 */ /* 0x001ea80000300800 */
[----:B------:R-:W3:Y:S04]  /*120f0*/  LDL R4, [R1+0x5d0] ;  /* 0x0005d00001047983 */ /* 0x000ee80000100800 */
[----:B------:R-:W3:Y:S01]  /*12100*/  LDL R5, [R1+0xba0] ;  /* 0x000ba00001057983 */ /* 0x000ee20000100800 */
[----:B------:R-:W-:-:S02]  /*12110*/  PRMT R2, RZ, 0x7610, R2 ;  /* 0x00007610ff027816 */ /* 0x000fc40000000002 */
[----:B---3--:R-:W-:-:S04]  /*12120*/  @!P0 LOP3.LUT R5, R5, R4, RZ, 0x3c, !PT ;  /* 0x0000000405058212 */ /* 0x008fc800078e3cff */
[----:B------:R-:W-:-:S04]  /*12130*/  @!P0 LOP3.LUT R4, R5, R4, RZ, 0x3c, !PT ;  /* 0x0000000405048212 */ /* 0x000fc800078e3cff */
[----:B------:R-:W-:-:S05]  /*12140*/  @!P0 LOP3.LUT R5, R5, R4, RZ, 0x3c, !PT ;  /* 0x0000000405058212 */ /* 0x000fca00078e3cff */
[----:B------:R-:W3:Y:S04]  /*12150*/  @!P0 LDG.E.U8 R2, desc[UR6][R4.64] ;  /* 0x0000000604028981 */ /* 0x000ee8000c1e1100 */
[----:B---3--:R0:W-:Y:S04]  /*12160*/  STL [R1+0x538], R2 ;  /* 0x0005380201007387 */ /* 0x0081e80000100800 */
[----:B0-----:R-:W3:Y:S04]  /*12170*/  LDL.LU R2, [R1+0x10c4] ;  /* 0x0010c40001027983 */ /* 0x001ee80000300800 */
[----:B------:R-:W4:Y:S04]  /*12180*/  LDL R4, [R1+0x5cc] ;  /* 0x0005cc0001047983 */ /* 0x000f280000100800 */
[----:B------:R-:W4:Y:S01]  /*12190*/  LDL R5, [R1+0xb9c] ;  /* 0x000b9c0001057983 */ /* 0x000f220000100800 */
[----:B--2---:R-:W-:-:S02]  /*121a0*/  PRMT R60, RZ, 0x7610, R60 ;  /* 0x00007610ff3c7816 */ /* 0x004fc4000000003c */
[----:B----4-:R-:W-:-:S04]  /*121b0*/  @!P0 LOP3.LUT R5, R5, R4, RZ, 0x3c, !PT ;  /* 0x0000000405058212 */ /* 0x010fc800078e3cff */
[----:B------:R-:W-:-:S04]  /*121c0*/  @!P0 LOP3.LUT R4, R5, R4, RZ, 0x3c, !PT ;  /* 0x0000000405048212 */ /* 0x000fc800078e3cff */
[----:B------:R-:W-:-:S05]  /*121d0*/  @!P0 LOP3.LUT R5, R5, R4, RZ, 0x3c, !PT ;  /* 0x0000000405058212 */ /* 0x000fca00078e3cff */
[----:B------:R-:W2:Y:S04]  /*121e0*/  @!P0 LDG.E.U8 R60, desc[UR6][R4.64] ;  /* 0x00000006043c8981 */ /* 0x000ea8000c1e1100 */
[----:B--2---:R0:W-:Y:S04]  /*121f0*/  STL [R1+0x534], R60 ;  /* 0x0005343c01007387 */ /* 0x0041e80000100800 */
[----:B0-----:R-:W2:Y:S04]  /*12200*/  LDL.LU R60, [R1+0x10c0] ;  /* 0x0010c000013c7983 */ /* 0x001ea80000300800 */
[----:B------:R-:W4:Y:S04]  /*12210*/  LDL R4, [R1+0x5c8] ;  /* 0x0005c80001047983 */ /* 0x000f280000100800 */
[----:B------:R-:W4:Y:S01]  /*12220*/  LDL R5, [R1+0xb98] ;  /* 0x000b980001057983 */ /* 0x000f220000100800 */
[----:B---3--:R-:W-:-:S02]  /*12230*/  PRMT R2, RZ, 0x7610, R2 ;  /* 0x00007610ff027816 */ /* 0x008fc40000000002 */
[----:B----4-:R-:W-:-:S04]  /*12240*/  @!P0 LOP3.LUT R5, R5, R4, RZ, 0x3c, !PT ;  /* 0x0000000405058212 */ /* 0x010fc800078e3cff */
        /* <DEDUP_REMOVED lines=606> */
[----:B------:R-:W4:Y:S04]  /*14830*/  LDL R4, [R1+0x984] ;  /* 0x0009840001047983 */ /* 0x000f280000100800 */
[----:B------:R-:W4:Y:S01]  /*14840*/  LDL R5, [R1+0x988] ;  /* 0x0009880001057983 */ /* 0x000f220000100800 */
[----:B------:R-:W-:-:S03]  /*14850*/  PRMT R61, RZ, 0x7610, R61 ;  /* 0x00007610ff3d7816 */ /* 0x000fc6000000003d */
[----:B--2---:R0:W-:Y:S04]  /*14860*/  STL [R1+0xf34], R60 ;  /* 0x000f343c01007387 */ /* 0x0041e80000100800 */
[----:B0-----:R-:W2:Y:S01]  /*14870*/  LDL R60, [R1+0x980] ;  /* 0x00098000013c7983 */ /* 0x001ea20000100800 */
[----:B----4-:R-:W-:-:S04]  /*14880*/  @!P0 LOP3.LUT R5, R5, R4, RZ, 0x3c, !PT ;  /* 0x0000000405058212 */ /* 0x010fc800078e3cff */
[----:B------:R-:W-:-:S04]  /*14890*/  @!P0 LOP3.LUT R4, R5, R4, RZ, 0x3c, !PT ;  /* 0x0000000405048212 */ /* 0x000fc800078e3cff */
[----:B------:R-:W-:-:S05]  /*148a0*/  @!P0 LOP3.LUT R5, R5, R4, RZ, 0x3c, !PT ;  /* 0x0000000405058212 */ /* 0x000fca00078e3cff */
[----:B------:R2:W4:Y:S04]  /*148b0*/  @!P0 LDG.E.U8 R61, desc[UR6][R4.64] ;  /* 0x00000006043d8981 */ /* 0x000528000c1e1100 */
[----:B------:R-:W3:Y:S01]  /*148c0*/  LDL R5, [R1+0x97c] ;  /* 0x00097c0001057983 */ /* 0x000ee20000100800 */
[----:B------:R-:W-:Y:S01]  /*148d0*/  PRMT R59, RZ, 0x7610, R59 ;  /* 0x00007610ff3b7816 */ /* 0x000fe2000000003b */
[----:B--2---:R-:W-:Y:S02]  /*148e0*/  @!P0 IMAD.MOV.U32 R4, RZ, RZ, R60 ;  /* 0x000000ffff048224 */ /* 0x004fe400078e003c */
[----:B----4-:R0:W-:Y:S01]  /*148f0*/  STL [R1+0xf48], R61 ;  /* 0x000f483d01007387 */ /* 0x0101e20000100800 */
[----:B------:R-:W-:-:S03]  /*14900*/  PRMT R58, RZ, 0x7610, R58 ;  /* 0x00007610ff3a7816 */ /* 0x000fc6000000003a */
[----:B------:R-:W2:Y:S04]  /*14910*/  LDL R60, [R1+0x960] ;  /* 0x00096000013c7983 */ /* 0x000ea80000100800 */
[----:B---3--:R1:W3:Y:S04]  /*14920*/  @!P0 LDG.E.U8 R59, desc[UR6][R4.64] ;  /* 0x00000006043b8981 */ /* 0x0082e8000c1e1100 */
[----:B0-----:R-:W4:Y:S04]  /*14930*/  LDL R61, [R1+0x95c] ;  /* 0x00095c00013d7983 */ /* 0x001f280000100800 */
[----:B------:R-:W1:Y:S04]  /*14940*/  LDL R4, [R1+0x974] ;  /* 0x0009740001047983 */ /* 0x000e680000100800 */
[----:B------:R-:W1:Y:S02]  /*14950*/  LDL R5, [R1+0x978] ;  /* 0x0009780001057983 */ /* 0x000e640000100800 */
[----:B-1----:R-:W-:-:S04]  /*14960*/  @!P0 LOP3.LUT R5, R5, R4, RZ, 0x3c, !PT ;  /* 0x0000000405058212 */ /* 0x002fc800078e3cff */
[----:B------:R-:W-:-:S04]  /*14970*/  @!P0 LOP3.LUT R4, R5, R4, RZ, 0x3c, !PT ;  /* 0x0000000405048212 */ /* 0x000fc800078e3cff */
[----:B------:R-:W-:-:S05]  /*14980*/  @!P0 LOP3.LUT R5, R5, R4, RZ, 0x3c, !PT ;  /* 0x0000000405058212 */ /* 0x000fca00078e3cff */
[----:B------:R-:W2:Y:S04]  /*14990*/  @!P0 LDG.E.U8 R58, desc[UR6][R4.64] ;  /* 0x00000006043a8981 */ /* 0x000ea8000c1e1100 */
[----:B---3--:R0:W-:Y:S04]  /*149a0*/  STL [R1+0xf44], R59 ;  /* 0x000f443b01007387 */ /* 0x0081e80000100800 */
[----:B------:R-:W3:Y:S04]  /*149b0*/  LDL R4, [R1+0x96c] ;  /* 0x00096c0001047983 */ /* 0x000ee80000100800 */
[----:B------:R-:W3:Y:S04]  /*149c0*/  LDL R5, [R1+0x970] ;  /* 0x0009700001057983 */ /* 0x000ee80000100800 */
[----:B0-----:R-:W4:Y:S04]  /*149d0*/  LDL R59, [R1+0x968] ;  /* 0x00096800013b7983 */ /* 0x001f280000100800 */
[----:B--2---:R0:W-:Y:S04]  /*149e0*/  STL [R1+0xf4c], R58 ;  /* 0x000f4c3a01007387 */ /* 0x0041e80000100800 */
[----:B0-----:R-:W2:Y:S01]  /*149f0*/  LDL R58, [R1+0x964] ;  /* 0x00096400013a7983 */ /* 0x001ea20000100800 */
[----:B---3--:R-:W-:-:S04]  /*14a00*/  @!P0 LOP3.LUT R5, R5, R4, RZ, 0x3c, !PT ;  /* 0x0000000405058212 */ /* 0x008fc800078e3cff */
[C---:B------:R-:W-:Y:S02]  /*14a10*/  @!P0 LOP3.LUT R4, R5.reuse, R4, RZ, 0x3c, !PT ;  /* 0x0000000405048212 */ /* 0x040fe400078e3cff */
[----:B------:R-:W-:Y:S02]  /*14a20*/  PRMT R57, RZ, 0x7610, R57 ;  /* 0x00007610ff397816 */ /* 0x000fe40000000039 */
[----:B------:R-:W-:Y:S02]  /*14a30*/  @!P0 LOP3.LUT R5, R5, R4, RZ, 0x3c, !PT ;  /* 0x0000000405058212 */ /* 0x000fe400078e3cff */
[----:B------:R-:W-:-:S03]  /*14a40*/  PRMT R56, RZ, 0x7610, R56 ;  /* 0x00007610ff387816 */ /* 0x000fc60000000038 */
[----:B------:R4:W3:Y:S02]  /*14a50*/  @!P0 LDG.E.U8 R57, desc[UR6][R4.64] ;  /* 0x0000000604398981 */ /* 0x0008e4000c1e1100 */
[----:B----4-:R-:W-:Y:S02]  /*14a60*/  @!P0 IMAD.MOV.U32 R4, RZ, RZ, R59 ;  /* 0x000000ffff048224 */ /* 0x010fe400078e003b */
[----:B--2---:R-:W-:-:S05]  /*14a70*/  @!P0 IMAD.MOV.U32 R5, RZ, RZ, R58 ;  /* 0x000000ffff058224 */ /* 0x004fca00078e003a */
[----:B------:R0:W2:Y:S01]  /*14a80*/  @!P0 LDG.E.U8 R56, desc[UR6][R4.64] ;  /* 0x0000000604388981 */ /* 0x0000a2000c1e1100 */
[----:B------:R-:W-:Y:S01]  /*14a90*/  PRMT R55, RZ, 0x7610, R55 ;  /* 0x00007610ff377816 */ /* 0x000fe20000000037 */
[----:B0-----:R-:W-:Y:S02]  /*14aa0*/  @!P0 IMAD.MOV.U32 R4, RZ, RZ, R60 ;  /* 0x000000ffff048224 */ /* 0x001fe400078e003c */
[----:B------:R-:W-:Y:S01]  /*14ab0*/  @!P0 IMAD.MOV.U32 R5, RZ, RZ, R61 ;  /* 0x000000ffff058224 */ /* 0x000fe200078e003d */
[----:B---3--:R0:W-:Y:S04]  /*14ac0*/  STL [R1+0xf50], R57 ;  /* 0x000f503901007387 */ /* 0x0081e80000100800 */
[----:B------:R1:W3:Y:S04]  /*14ad0*/  @!P0 LDG.E.U8 R55, desc[UR6][R4.64] ;  /* 0x0000000604378981 */ /* 0x0002e8000c1e1100 */
[----:B0-----:R-:W1:Y:S04]  /*14ae0*/  LDL R57, [R1+0x958] ;  /* 0x0009580001397983 */ /* 0x001e680000100800 */
[----:B--2---:R0:W-:Y:S01]  /*14af0*/  STL [R1+0xf38], R56 ;  /* 0x000f383801007387 */ /* 0x0041e20000100800 */
[----:B------:R-:W-:-:S03]  /*14b00*/  PRMT R54, RZ, 0x7610, R54 ;  /* 0x00007610ff367816 */ /* 0x000fc60000000036 */
[----:B------:R-:W2:Y:S04]  /*14b10*/  LDL R61, [R1+0x944] ;  /* 0x00094400013d7983 */ /* 0x000ea80000100800 */
[----:B------:R-:W4:Y:S04]  /*14b20*/  LDL R60, [R1+0x948] ;  /* 0x00094800013c7983 */ /* 0x000f280000100800 */
[----:B0-----:R-:W2:Y:S04]  /*14b30*/  LDL R56, [R1+0x954] ;  /* 0x0009540001387983 */ /* 0x001ea80000100800 */
[----:B------:R-:W4:Y:S04]  /*14b40*/  LDL R59, [R1+0x93c] ;  /* 0x00093c00013b7983 */ /* 0x000f280000100800 */
[----:B------:R-:W4:Y:S01]  /*14b50*/  LDL R58, [R1+0x940] ;  /* 0x00094000013a7983 */ /* 0x000f220000100800 */
[----:B-1----:R-:W-:-:S03]  /*14b60*/  @!P0 IMAD.MOV.U32 R4, RZ, RZ, R57 ;  /* 0x000000ffff048224 */ /* 0x002fc600078e0039 */
[----:B---3--:R0:W-:Y:S04]  /*14b70*/  STL [R1+0xf3c], R55 ;  /* 0x000f3c3701007387 */ /* 0x0081e80000100800 */
[----:B------:R-:W3:Y:S04]  /*14b80*/  LDL R57, [R1+0x934] ;  /* 0x0009340001397983 */ /* 0x000ee80000100800 */
[----:B0-----:R-:W4:Y:S01]  /*14b90*/  LDL R55, [R1+0x950] ;  /* 0x0009500001377983 */ /* 0x001f220000100800 */
[----:B--2---:R-:W-:-:S03]  /*14ba0*/  @!P0 IMAD.MOV.U32 R5, RZ, RZ, R56 ;  /* 0x000000ffff058224 */ /* 0x004fc600078e0038 */
[----:B------:R-:W2:Y:S04]  /*14bb0*/  LDL R56, [R1+0x938] ;  /* 0x0009380001387983 */ /* 0x000ea80000100800 */
[----:B------:R4:W3:Y:S04]  /*14bc0*/  @!P0 LDG.E.U8 R54, desc[UR6][R4.64] ;  /* 0x0000000604368981 */ /* 0x0008e8000c1e1100 */
[----:B------:R-:W2:Y:S01]  /*14bd0*/  LDL R5, [R1+0x94c] ;  /* 0x00094c0001057983 */ /* 0x000ea20000100800 */
[----:B------:R-:W-:Y:S01]  /*14be0*/  PRMT R53, RZ, 0x7610, R53 ;  /* 0x00007610ff357816 */ /* 0x000fe20000000035 */
[----:B----4-:R-:W-:Y:S01]  /*14bf0*/  @!P0 IMAD.MOV.U32 R4, RZ, RZ, R55 ;  /* 0x000000ffff048224 */ /* 0x010fe200078e0037 */
[----:B------:R-:W-:-:S02]  /*14c00*/  PRMT R52, RZ, 0x7610, R52 ;  /* 0x00007610ff347816 */ /* 0x000fc40000000034 */
[----:B------:R-:W-:Y:S02]  /*14c10*/  PRMT R51, RZ, 0x7610, R51 ;  /* 0x00007610ff337816 */ /* 0x000fe40000000033 */
[----:B------:R-:W-:Y:S01]  /*14c20*/  PRMT R50, RZ, 0x7610, R50 ;  /* 0x00007610ff327816 */ /* 0x000fe20000000032 */
[----:B--2---:R0:W2:Y:S02]  /*14c30*/  @!P0 LDG.E.U8 R53, desc[UR6][R4.64] ;  /* 0x0000000604358981 */ /* 0x0040a4000c1e1100 */
[----:B0-----:R-:W-:Y:S02]  /*14c40*/  @!P0 IMAD.MOV.U32 R4, RZ, RZ, R60 ;  /* 0x000000ffff048224 */ /* 0x001fe400078e003c */
[----:B------:R-:W-:-:S05]  /*14c50*/  @!P0 IMAD.MOV.U32 R5, RZ, RZ, R61 ;  /* 0x000000ffff058224 */ /* 0x000fca00078e003d */
[----:B------:R0:W4:Y:S02]  /*14c60*/  @!P0 LDG.E.U8 R52, desc[UR6][R4.64] ;  /* 0x0000000604348981 */ /* 0x000124000c1e1100 */
[----:B0-----:R-:W-:Y:S02]  /*14c70*/  @!P0 IMAD.MOV.U32 R4, RZ, RZ, R58 ;  /* 0x000000ffff048224 */ /* 0x001fe400078e003a */
[----:B------:R-:W-:-:S05]  /*14c80*/  @!P0 IMAD.MOV.U32 R5, RZ, RZ, R59 ;  /* 0x000000ffff058224 */ /* 0x000fca00078e003b */
[----:B------:R0:W4:Y:S04]  /*14c90*/  @!P0 LDG.E.U8 R51, desc[UR6][R4.64] ;  /* 0x0000000604338981 */ /* 0x000128000c1e1100 */
[----:B---3--:R1:W-:Y:S04]  /*14ca0*/  STL [R1+0xf40], R54 ;  /* 0x000f403601007387 */ /* 0x0083e80000100800 */
[----:B------:R-:W3:Y:S01]  /*14cb0*/  LDL R55, [R1+0x92c] ;  /* 0x00092c0001377983 */ /* 0x000ee20000100800 */
[----:B0-----:R-:W-:Y:S02]  /*14cc0*/  @!P0 IMAD.MOV.U32 R4, RZ, RZ, R56 ;  /* 0x000000ffff048224 */ /* 0x001fe400078e0038 */
[----:B------:R-:W-:Y:S01]  /*14cd0*/  @!P0 IMAD.MOV.U32 R5, RZ, RZ, R57 ;  /* 0x000000ffff058224 */ /* 0x000fe200078e0039 */
[----:B-1----:R-:W3:Y:S04]  /*14ce0*/  LDL R54, [R1+0x930] ;  /* 0x0009300001367983 */ /* 0x002ee80000100800 */
[----:B------:R3:W3:Y:S04]  /*14cf0*/  @!P0 LDG.E.U8 R50, desc[UR6][R4.64] ;  /* 0x0000000604328981 */ /* 0x0006e8000c1e1100 */
[----:B--2---:R0:W-:Y:S04]  /*14d00*/  STL [R1+0xf54], R53 ;  /* 0x000f543501007387 */ /* 0x0041e80000100800 */
[----:B----4-:R1:W-:Y:S04]  /*14d10*/  STL [R1+0xf58], R52 ;  /* 0x000f583401007387 */ /* 0x0103e80000100800 */
[----:B------:R-:W2:Y:S04]  /*14d20*/  LDL R59, [R1+0x924] ;  /* 0x00092400013b7983 */ /* 0x000ea80000100800 */
[----:B------:R-:W4:Y:S04]  /*14d30*/  LDL R58, [R1+0x928] ;  /* 0x00092800013a7983 */ /* 0x000f280000100800 */
[----:B------:R4:W-:Y:S04]  /*14d40*/  STL [R1+0xf5c], R51 ;  /* 0x000f5c3301007387 */ /* 0x0009e80000100800 */
[----:B------:R-:W4:Y:S04]  /*14d50*/  LDL R57, [R1+0x91c] ;  /* 0x00091c0001397983 */ /* 0x000f280000100800 */
[----:B------:R-:W4:Y:S01]  /*14d60*/  LDL R56, [R1+0x920] ;  /* 0x0009200001387983 */ /* 0x000f220000100800 */
[----:B---3--:R-:W-:-:S02]  /*14d70*/  @!P0 IMAD.MOV.U32 R5, RZ, RZ, R55 ;  /* 0x000000ffff058224 */ /* 0x008fc400078e0037 */
[----:B------:R-:W-:Y:S01]  /*14d80*/  @!P0 IMAD.MOV.U32 R4, RZ, RZ, R54 ;  /* 0x000000ffff048224 */ /* 0x000fe200078e0036 */
[----:B------:R3:W-:Y:S04]  /*14d90*/  STL [R1+0xf60], R50 ;  /* 0x000f603201007387 */ /* 0x0007e80000100800 */
[----:B------:R-:W3:Y:S04]  /*14da0*/  LDL R55, [R1+0x904] ;  /* 0x0009040001377983 */ /* 0x000ee80000100800 */
[----:B------:R-:W3:Y:S01]  /*14db0*/  LDL R54, [R1+0x908] ;  /* 0x0009080001367983 */ /* 0x000ee20000100800 */
[----:B------:R-:W-:-:S03]  /*14dc0*/  PRMT R49, RZ, 0x7610, R49 ;  /* 0x00007610ff317816 */ /* 0x000fc60000000031 */
[----:B0-----:R-:W3:Y:S04]  /*14dd0*/  LDL R53, [R1+0x8fc] ;  /* 0x0008fc0001357983 */ /* 0x001ee80000100800 */
[----:B-1----:R-:W3:Y:S01]  /*14de0*/  LDL R52, [R1+0x900] ;  /* 0x0009000001347983 */ /* 0x002ee20000100800 */
[----:B------:R-:W-:-:S03]  /*14df0*/  PRMT R48, RZ, 0x7610, R48 ;  /* 0x00007610ff307816 */ /* 0x000fc60000000030 */
[----:B------:R2:W3:Y:S01]  /*14e00*/  @!P0 LDG.E.U8 R49, desc[UR6][R4.64] ;  /* 0x0000000604318981 */ /* 0x0004e2000c1e1100 */
[----:B------:R-:W-:Y:S02]  /*14e10*/  PRMT R47, RZ, 0x7610, R47 ;  /* 0x00007610ff2f7816 */ /* 0x000fe4000000002f */
[----:B------:R-:W-:Y:S01]  /*14e20*/  PRMT R46, RZ, 0x7610, R46 ;  /* 0x00007610ff2e7816 */ /* 0x000fe2000000002e */
[----:B--2---:R-:W-:Y:S02]  /*14e30*/  @!P0 IMAD.MOV.U32 R5, RZ, RZ, R59 ;  /* 0x000000ffff058224 */ /* 0x004fe400078e003b */
[----:B----4-:R-:W-:-:S05]  /*14e40*/  @!P0 IMAD.MOV.U32 R4, RZ, RZ, R58 ;  /* 0x000000ffff048224 */ /* 0x010fca00078e003a */
[----:B------:R0:W2:Y:S02]  /*14e50*/  @!P0 LDG.E.U8 R48, desc[UR6][R4.64] ;  /* 0x0000000604308981 */ /* 0x0000a4000c1e1100 */
[----:B0-----:R-:W-:Y:S02]  /*14e60*/  @!P0 IMAD.MOV.U32 R5, RZ, RZ, R57 ;  /* 0x000000ffff058224 */ /* 0x001fe400078e0039 */
[----:B------:R-:W-:-:S05]  /*14e70*/  @!P0 IMAD.MOV.U32 R4, RZ, RZ, R56 ;  /* 0x000000ffff048224 */ /* 0x000fca00078e0038 */
[----:B------:R3:W4:Y:S02]  /*14e80*/  @!P0 LDG.E.U8 R47, desc[UR6][R4.64] ;  /* 0x00000006042f8981 */ /* 0x000724000c1e1100 */
[----:B---3--:R-:W-:Y:S02]  /*14e90*/  @!P0 IMAD.MOV.U32 R5, RZ, RZ, R55 ;  /* 0x000000ffff058224 */ /* 0x008fe400078e0037 */
[----:B------:R-:W-:-:S05]  /*14ea0*/  @!P0 IMAD.MOV.U32 R4, RZ, RZ, R54 ;  /* 0x000000ffff048224 */ /* 0x000fca00078e0036 */
[----:B------:R0:W3:Y:S01]  /*14eb0*/  @!P0 LDG.E.U8 R46, desc[UR6][R4.64] ;  /* 0x00000006042e8981 */ /* 0x0000e2000c1e1100 */
[----:B------:R-:W-:Y:S01]  /*14ec0*/  PRMT R45, RZ, 0x7610, R45 ;  /* 0x00007610ff2d7816 */ /* 0x000fe2000000002d */
[----:B0-----:R-:W-:Y:S02]  /*14ed0*/  @!P0 IMAD.MOV.U32 R4, RZ, RZ, R52 ;  /* 0x000000ffff048224 */ /* 0x001fe400078e0034 */
[----:B------:R-:W-:Y:S01]  /*14ee0*/  @!P0 IMAD.MOV.U32 R5, RZ, RZ, R53 ;  /* 0x000000ffff058224 */ /* 0x000fe200078e0035 */
[----:B------:R0:W-:Y:S04]  /*14ef0*/  STL [R1+0xf64], R49 ;  /* 0x000f643101007387 */ /* 0x0001e80000100800 */
[----:B------:R-:W3:Y:S04]  /*14f00*/  LDL R51, [R1+0x8f4] ;  /* 0x0008f40001337983 */ /* 0x000ee80000100800 */
[----:B------:R-:W3:Y:S04]  /*14f10*/  LDL R50, [R1+0x8f8] ;  /* 0x0008f80001327983 */ /* 0x000ee80000100800 */
[----:B------:R1:W3:Y:S04]  /*14f20*/  @!P0 LDG.E.U8 R45, desc[UR6][R4.64] ;  /* 0x00000006042d8981 */ /* 0x0002e8000c1e1100 */
[----:B--2---:R2:W-:Y:S04]  /*14f30*/  STL [R1+0xf68], R48 ;  /* 0x000f683001007387 */ /* 0x0045e80000100800 */
[----:B0-----:R-:W3:Y:S04]  /*14f40*/  LDL R49, [R1+0x8ec] ;  /* 0x0008ec0001317983 */ /* 0x001ee80000100800 */
[----:B--2---:R-:W2:Y:S04]  /*14f50*/  LDL R48, [R1+0x8f0] ;  /* 0x0008f00001307983 */ /* 0x004ea80000100800 */
[----:B----4-:R0:W-:Y:S04]  /*14f60*/  STL [R1+0xf6c], R47 ;  /* 0x000f6c2f01007387 */ /* 0x0101e80000100800 */
[----:B---3--:R3:W-:Y:S04]  /*14f70*/  STL [R1+0xf70], R46 ;  /* 0x000f702e01007387 */ /* 0x0087e80000100800 */
[----:B0-----:R-:W4:Y:S04]  /*14f80*/  LDL R47, [R1+0x8c4] ;  /* 0x0008c400012f7983 */ /* 0x001f280000100800 */
[----:B---3--:R-:W3:Y:S01]  /*14f90*/  LDL R46, [R1+0x8c8] ;  /* 0x0008c800012e7983 */ /* 0x008ee20000100800 */
[----:B------:R-:W-:Y:S01]  /*14fa0*/  PRMT R44, RZ, 0x7610, R44 ;  /* 0x00007610ff2c7816 */ /* 0x000fe2000000002c */
[----:B-1----:R-:W-:-:S02]  /*14fb0*/  @!P0 IMAD.MOV.U32 R5, RZ, RZ, R51 ;  /* 0x000000ffff058224 */ /* 0x002fc400078e0033 */
[----:B------:R-:W-:Y:S01]  /*14fc0*/  @!P0 IMAD.MOV.U32 R4, RZ, RZ, R50 ;  /* 0x000000ffff048224 */ /* 0x000fe200078e0032 */
[----:B------:R0:W-:Y:S04]  /*14fd0*/  STL [R1+0xf74], R45 ;  /* 0x000f742d01007387 */ /* 0x0001e80000100800 */
[----:B------:R-:W3:Y:S01]  /*14fe0*/  LDL R52, [R1+0x8bc] ;  /* 0x0008bc0001347983 */ /* 0x000ee20000100800 */
[----:B------:R-:W-:-:S03]  /*14ff0*/  PRMT R43, RZ, 0x7610, R43 ;  /* 0x00007610ff2b7816 */ /* 0x000fc6000000002b */
[----:B------:R1:W3:Y:S04]  /*15000*/  @!P0 LDG.E.U8 R44, desc[UR6][R4.64] ;  /* 0x00000006042c8981 */ /* 0x0002e8000c1e1100 */
[----:B0-----:R-:W3:Y:S01]  /*15010*/  LDL R45, [R1+0x8c0] ;  /* 0x0008c000012d7983 */ /* 0x001ee20000100800 */
[----:B------:R-:W-:Y:S01]  /*15020*/  PRMT R42, RZ, 0x7610, R42 ;  /* 0x00007610ff2a7816 */ /* 0x000fe2000000002a */
[----:B-1----:R-:W-:Y:S02]  /*15030*/  @!P0 IMAD.MOV.U32 R5, RZ, RZ, R49 ;  /* 0x000000ffff058224 */ /* 0x002fe400078e0031 */
[----:B--2---:R-:W-:-:S05]  /*15040*/  @!P0 IMAD.MOV.U32 R4, RZ, RZ, R48 ;  /* 0x000000ffff048224 */ /* 0x004fca00078e0030 */
[----:B------:R4:W2:Y:S02]  /*15050*/  @!P0 LDG.E.U8 R43, desc[UR6][R4.64] ;  /* 0x00000006042b8981 */ /* 0x0008a4000c1e1100 */
[----:B----4-:R-:W-:Y:S02]  /*15060*/  @!P0 IMAD.MOV.U32 R5, RZ, RZ, R47 ;  /* 0x000000ffff058224 */ /* 0x010fe400078e002f */
[----:B---3--:R-:W-:-:S05]  /*15070*/  @!P0 IMAD.MOV.U32 R4, RZ, RZ, R46 ;  /* 0x000000ffff048224 */ /* 0x008fca00078e002e */
[----:B------:R0:W3:Y:S01]  /*15080*/  @!P0 LDG.E.U8 R42, desc[UR6][R4.64] ;  /* 0x00000006042a8981 */ /* 0x0000e2000c1e1100 */
[----:B------:R-:W-:Y:S01]  /*15090*/  PRMT R41, RZ, 0x7610, R41 ;  /* 0x00007610ff297816 */ /* 0x000fe20000000029 */
[----:B0-----:R-:W-:Y:S02]  /*150a0*/  @!P0 IMAD.MOV.U32 R5, RZ, RZ, R52 ;  /* 0x000000ffff058224 */ /* 0x001fe400078e0034 */
[----:B------:R0:W-:Y:S01]  /*150b0*/  STL [R1+0xf78], R44 ;  /* 0x000f782c01007387 */ /* 0x0001e20000100800 */
[----:B------:R-:W-:-:S03]  /*150c0*/  @!P0 IMAD.MOV.U32 R4, RZ, RZ, R45 ;  /* 0x000000ffff048224 */ /* 0x000fc600078e002d */
[----:B------:R-:W4:Y:S04]  /*150d0*/  LDL R51, [R1+0x8b4] ;  /* 0x0008b40001337983 */ /* 0x000f280000100800 */
[----:B------:R-:W4:Y:S04]  /*150e0*/  LDL R50, [R1+0x8b8] ;  /* 0x0008b80001327983 */ /* 0x000f280000100800 */
[----:B------:R4:W4:Y:S04]  /*150f0*/  @!P0 LDG.E.U8 R41, desc[UR6][R4.64] ;  /* 0x0000000604298981 */ /* 0x000928000c1e1100 */
[----:B------:R-:W4:Y:S04]  /*15100*/  LDL R48, [R1+0x8b0] ;  /* 0x0008b00001307983 */ /* 0x000f280000100800 */
[----:B--2---:R1:W-:Y:S04]  /*15110*/  STL [R1+0xf7c], R43 ;  /* 0x000f7c2b01007387 */ /* 0x0043e80000100800 */
[----:B------:R-:W2:Y:S04]  /*15120*/  LDL R49, [R1+0x8ac] ;  /* 0x0008ac0001317983 */ /* 0x000ea80000100800 */
[----:B------:R-:W2:Y:S04]  /*15130*/  LDL R47, [R1+0x884] ;  /* 0x00088400012f7983 */ /* 0x000ea80000100800 */
[----:B------:R-:W2:Y:S04]  /*15140*/  LDL R46, [R1+0x888] ;  /* 0x00088800012e7983 */ /* 0x000ea80000100800 */
[----:B---3--:R3:W-:Y:S04]  /*15150*/  STL [R1+0xf80], R42 ;  /* 0x000f802a01007387 */ /* 0x0087e80000100800 */
[----:B------:R-:W3:Y:S04]  /*15160*/  LDL R45, [R1+0x87c] ;  /* 0x00087c00012d7983 */ /* 0x000ee80000100800 */
[----:B0-----:R-:W3:Y:S01]  /*15170*/  LDL R44, [R1+0x880] ;  /* 0x00088000012c7983 */ /* 0x001ee20000100800 */
[----:B------:R-:W-:-:S02]  /*15180*/  PRMT R40, RZ, 0x7610, R40 ;  /* 0x00007610ff287816 */ /* 0x000fc40000000028 */
[----:B------:R-:W-:Y:S01]  /*15190*/  PRMT R39, RZ, 0x7610, R39 ;  /* 0x00007610ff277816 */ /* 0x000fe20000000027 */
[----:B----4-:R-:W-:Y:S02]  /*151a0*/  @!P0 IMAD.MOV.U32 R5, RZ, RZ, R51 ;  /* 0x000000ffff058224 */ /* 0x010fe400078e0033 */
[----:B------:R-:W-:Y:S01]  /*151b0*/  @!P0 IMAD.MOV.U32 R4, RZ, RZ, R50 ;  /* 0x000000ffff048224 */ /* 0x000fe200078e0032 */
[----:B------:R0:W-:Y:S04]  /*151c0*/  STL [R1+0xf84], R41 ;  /* 0x000f842901007387 */ /* 0x0001e80000100800 */
[----:B------:R-:W4:Y:S04]  /*151d0*/  LDL R50, [R1+0x874] ;  /* 0x0008740001327983 */ /* 0x000f280000100800 */
[----:B-1----:R-:W4:Y:S04]  /*151e0*/  LDL R43, [R1+0x878] ;  /* 0x00087800012b7983 */ /* 0x002f280000100800 */
[----:B------:R1:W4:Y:S01]  /*151f0*/  @!P0 LDG.E.U8 R40, desc[UR6][R4.64] ;  /* 0x0000000604288981 */ /* 0x000322000c1e1100 */
[----:B------:R-:W-:Y:S01]  /*15200*/  PRMT R38, RZ, 0x7610, R38 ;  /* 0x00007610ff267816 */ /* 0x000fe20000000026 */
[----:B-1----:R-:W-:Y:S01]  /*15210*/  @!P0 IMAD.MOV.U32 R4, RZ, RZ, R48 ;  /* 0x000000ffff048224 */ /* 0x002fe200078e0030 */
[----:B------:R-:W-:Y:S01]  /*15220*/  PRMT R37, RZ, 0x7610, R37 ;  /* 0x00007610ff257816 */ /* 0x000fe20000000025 */
[----:B--2---:R-:W-:-:S05]  /*15230*/  @!P0 IMAD.MOV.U32 R5, RZ, RZ, R49 ;  /* 0x000000ffff058224 */ /* 0x004fca00078e0031 */
[----:B------:R1:W2:Y:S02]  /*15240*/  @!P0 LDG.E.U8 R39, desc[UR6][R4.64] ;  /* 0x0000000604278981 */ /* 0x0002a4000c1e1100 */
[----:B-1----:R-:W-:Y:S02]  /*15250*/  @!P0 IMAD.MOV.U32 R4, RZ, RZ, R46 ;  /* 0x000000ffff048224 */ /* 0x002fe400078e002e */
[----:B------:R-:W-:-:S05]  /*15260*/  @!P0 IMAD.MOV.U32 R5, RZ, RZ, R47 ;  /* 0x000000ffff058224 */ /* 0x000fca00078e002f */
[----:B------:R3:W2:Y:S02]  /*15270*/  @!P0 LDG.E.U8 R38, desc[UR6][R4.64] ;  /* 0x0000000604268981 */ /* 0x0006a4000c1e1100 */
[----:B---3--:R-:W-:Y:S02]  /*15280*/  @!P0 IMAD.MOV.U32 R5, RZ, RZ, R45 ;  /* 0x000000ffff058224 */ /* 0x008fe400078e002d */
[----:B------:R-:W-:-:S05]  /*15290*/  @!P0 IMAD.MOV.U32 R4, RZ, RZ, R44 ;  /* 0x000000ffff048224 */ /* 0x000fca00078e002c */
[----:B------:R4:W3:Y:S01]  /*152a0*/  @!P0 LDG.E.U8 R37, desc[UR6][R4.64] ;  /* 0x0000000604258981 */ /* 0x0008e2000c1e1100 */
[----:B------:R-:W-:Y:S01]  /*152b0*/  PRMT R36, RZ, 0x7610, R36 ;  /* 0x00007610ff247816 */ /* 0x000fe20000000024 */
[----:B----4-:R-:W-:Y:S02]  /*152c0*/  @!P0 IMAD.MOV.U32 R5, RZ, RZ, R50 ;  /* 0x000000ffff058224 */ /* 0x010fe400078e0032 */
[----:B------:R-:W-:Y:S01]  /*152d0*/  @!P0 IMAD.MOV.U32 R4, RZ, RZ, R43 ;  /* 0x000000ffff048224 */ /* 0x000fe200078e002b */
[----:B------:R1:W-:Y:S04]  /*152e0*/  STL [R1+0xf88], R40 ;  /* 0x000f882801007387 */ /* 0x0003e80000100800 */
[----:B------:R-:W4:Y:S04]  /*152f0*/  LDL R49, [R1+0x86c] ;  /* 0x00086c0001317983 */ /* 0x000f280000100800 */
[----:B------:R-:W4:Y:S04]  /*15300*/  LDL R42, [R1+0x870] ;  /* 0x00087000012a7983 */ /* 0x000f280000100800 */
[----:B------:R4:W4:Y:S04]  /*15310*/  @!P0 LDG.E.U8 R36, desc[UR6][R4.64] ;  /* 0x0000000604248981 */ /* 0x000928000c1e1100 */
[----:B--2---:R2:W-:Y:S04]  /*15320*/  STL [R1+0xf8c], R39 ;  /* 0x000f8c2701007387 */ /* 0x0045e80000100800 */
[----:B------:R-:W4:Y:S04]  /*15330*/  LDL R48, [R1+0x844] ;  /* 0x0008440001307983 */ /* 0x000f280000100800 */
[----:B------:R-:W4:Y:S04]  /*15340*/  LDL R47, [R1+0x848] ;  /* 0x00084800012f7983 */ /* 0x000f280000100800 */
[----:B0-----:R-:W4:Y:S04]  /*15350*/  LDL R41, [R1+0x840] ;  /* 0x0008400001297983 */ /* 0x001f280000100800 */
[----:B------:R-:W-:Y:S04]  /*15360*/  STL [R1+0xf90], R38 ;  /* 0x000f902601007387 */ /* 0x000fe80000100800 */
[----:B------:R-:W4:Y:S04]  /*15370*/  LDL R46, [R1+0x83c] ;  /* 0x00083c00012e7983 */ /* 0x000f280000100800 */
[----:B------:R-:W4:Y:S04]  /*15380*/  LDL R45, [R1+0x834] ;  /* 0x00083400012d7983 */ /* 0x000f280000100800 */
[----:B------:R-:W4:Y:S04]  /*15390*/  LDL R44, [R1+0x838] ;  /* 0x00083800012c7983 */ /* 0x000f280000100800 */
[----:B---3--:R0:W-:Y:S04]  /*153a0*/  STL [R1+0xf94], R37 ;  /* 0x000f942501007387 */ /* 0x0081e80000100800 */
[----:B------:R-:W3:Y:S04]  /*153b0*/  LDL R43, [R1+0x82c] ;  /* 0x00082c00012b7983 */ /* 0x000ee80000100800 */
[----:B-1----:R-:W3:Y:S01]  /*153c0*/  LDL R40, [R1+0x830] ;  /* 0x0008300001287983 */ /* 0x002ee20000100800 */
[----:B------:R-:W-:-:S03]  /*153d0*/  PRMT R35, RZ, 0x7610, R35 ;  /* 0x00007610ff237816 */ /* 0x000fc60000000023 */
[----:B--2---:R-:W2:Y:S01]  /*153e0*/  LDL R39, [R1+0x808] ;  /* 0x0008080001277983 */ /* 0x004ea20000100800 */
[----:B------:R-:W-:Y:S02]  /*153f0*/  PRMT R34, RZ, 0x7610, R34 ;  /* 0x00007610ff227816 */ /* 0x000fe40000000022 */
[----:B------:R-:W-:Y:S02]  /*15400*/  PRMT R33, RZ, 0x7610, R33 ;  /* 0x00007610ff217816 */ /* 0x000fe40000000021 */
[----:B------:R-:W-:Y:S01]  /*15410*/  PRMT R32, RZ, 0x7610, R32 ;  /* 0x00007610ff207816 */ /* 0x000fe20000000020 */
[----:B----4-:R-:W-:Y:S02]  /*15420*/  @!P0 IMAD.MOV.U32 R5, RZ, RZ, R49 ;  /* 0x000000ffff058224 */ /* 0x010fe400078e0031 */
[----:B------:R-:W-:Y:S01]  /*15430*/  @!P0 IMAD.MOV.U32 R4, RZ, RZ, R42 ;  /* 0x000000ffff048224 */ /* 0x000fe200078e002a */
[----:B------:R-:W-:Y:S04]  /*15440*/  STL [R1+0xf98], R36 ;  /* 0x000f982401007387 */ /* 0x000fe80000100800 */
[----:B------:R-:W4:Y:S04]  /*15450*/  LDL R42, [R1+0x804] ;  /* 0x00080400012a7983 */ /* 0x000f280000100800 */
[----:B------:R1:W4:Y:S01]  /*15460*/  @!P0 LDG.E.U8 R35, desc[UR6][R4.64] ;  /* 0x0000000604238981 */ /* 0x000322000c1e1100 */
[----:B------:R-:W-:-:S02]  /*15470*/  PRMT R31, RZ, 0x7610, R31 ;  /* 0x00007610ff1f7816 */ /* 0x000fc4000000001f */
[----:B------:R-:W-:Y:S01]  /*15480*/  PRMT R30, RZ, 0x7610, R30 ;  /* 0x00007610ff1e7816 */ /* 0x000fe2000000001e */
[----:B0-----:R-:W4:Y:S01]  /*15490*/  LDL R37, [R1+0x800] ;  /* 0x0008000001257983 */ /* 0x001f220000100800 */
[----:B-1----:R-:W-:Y:S02]  /*154a0*/  @!P0 IMAD.MOV.U32 R5, RZ, RZ, R48 ;  /* 0x000000ffff058224 */ /* 0x002fe400078e0030 */
[----:B------:R-:W-:-:S05]  /*154b0*/  @!P0 IMAD.MOV.U32 R4, RZ, RZ, R47 ;  /* 0x000000ffff048224 */ /* 0x000fca00078e002f */
[----:B------:R0:W4:Y:S02]  /*154c0*/  @!P0 LDG.E.U8 R34, desc[UR6][R4.64] ;  /* 0x0000000604228981 */ /* 0x000124000c1e1100 */
[----:B0-----:R-:W-:Y:S02]  /*154d0*/  @!P0 IMAD.MOV.U32 R4, RZ, RZ, R41 ;  /* 0x000000ffff048224 */ /* 0x001fe400078e0029 */
[----:B------:R-:W-:-:S05]  /*154e0*/  @!P0 IMAD.MOV.U32 R5, RZ, RZ, R46 ;  /* 0x000000ffff058224 */ /* 0x000fca00078e002e */
[----:B------:R0:W4:Y:S02]  /*154f0*/  @!P0 LDG.E.U8 R33, desc[UR6][R4.64] ;  /* 0x0000000604218981 */ /* 0x000124000c1e1100 */
[----:B0-----:R-:W-:Y:S02]  /*15500*/  @!P0 IMAD.MOV.U32 R4, RZ, RZ, R44 ;  /* 0x000000ffff048224 */ /* 0x001fe400078e002c */
[----:B------:R-:W-:-:S05]  /*15510*/  @!P0 IMAD.MOV.U32 R5, RZ, RZ, R45 ;  /* 0x000000ffff058224 */ /* 0x000fca00078e002d */
[----:B------:R3:W4:Y:S02]  /*15520*/  @!P0 LDG.E.U8 R32, desc[UR6][R4.64] ;  /* 0x0000000604208981 */ /* 0x000724000c1e1100 */
[----:B---3--:R-:W-:Y:S02]  /*15530*/  @!P0 IMAD.MOV.U32 R4, RZ, RZ, R40 ;  /* 0x000000ffff048224 */ /* 0x008fe400078e0028 */
[----:B------:R-:W-:-:S05]  /*15540*/  @!P0 IMAD.MOV.U32 R5, RZ, RZ, R43 ;  /* 0x000000ffff058224 */ /* 0x000fca00078e002b */
[----:B------:R2:W3:Y:S02]  /*15550*/  @!P0 LDG.E.U8 R31, desc[UR6][R4.64] ;  /* 0x00000006041f8981 */ /* 0x0004e4000c1e1100 */
[----:B--2---:R-:W-:Y:S02]  /*15560*/  @!P0 IMAD.MOV.U32 R4, RZ, RZ, R39 ;  /* 0x000000ffff048224 */ /* 0x004fe400078e0027 */
[----:B----4-:R-:W-:Y:S01]  /*15570*/  @!P0 IMAD.MOV.U32 R5, RZ, RZ, R42 ;  /* 0x000000ffff058224 */ /* 0x010fe200078e002a */
[----:B------:R0:W-:Y:S04]  /*15580*/  STL [R1+0xf9c], R35 ;  /* 0x000f9c2301007387 */ /* 0x0001e80000100800 */
[----:B------:R-:W2:Y:S04]  /*15590*/  LDL R38, [R1+0x7fc] ;  /* 0x0007fc0001267983 */ /* 0x000ea80000100800 */
[----:B------:R1:W4:Y:S04]  /*155a0*/  @!P0 LDG.E.U8 R30, desc[UR6][R4.64] ;  /* 0x00000006041e8981 */ /* 0x000328000c1e1100 */
[----:B0-----:R-:W4:Y:S04]  /*155b0*/  LDL R35, [R1+0x7f8] ;  /* 0x0007f80001237983 */ /* 0x001f280000100800 */
[----:B------:R0:W-:Y:S04]  /*155c0*/  STL [R1+0xfa0], R34 ;  /* 0x000fa02201007387 */ /* 0x0001e80000100800 */
[----:B------:R-:W4:Y:S04]  /*155d0*/  LDL R36, [R1+0x7f4] ;  /* 0x0007f40001247983 */ /* 0x000f280000100800 */
[----:B------:R-:W4:Y:S04]  /*155e0*/  LDL R41, [R1+0x7f0] ;  /* 0x0007f00001297983 */ /* 0x000f280000100800 */
[----:B------:R1:W-:Y:S04]  /*155f0*/  STL [R1+0xfa4], R33 ;  /* 0x000fa42101007387 */ /* 0x0003e80000100800 */
[----:B0-----:R-:W4:Y:S04]  /*15600*/  LDL R34, [R1+0x918] ;  /* 0x0009180001227983 */ /* 0x001f280000100800 */
[----:B-1----:R-:W4:Y:S04]  /*15610*/  LDL R33, [R1+0x7ec] ;  /* 0x0007ec0001217983 */ /* 0x002f280000100800 */
[----:B------:R0:W-:Y:S04]  /*15620*/  STL [R1+0xfa8], R32 ;  /* 0x000fa82001007387 */ /* 0x0001e80000100800 */
[----:B------:R-:W4:Y:S04]  /*15630*/  LDL R40, [R1+0x914] ;  /* 0x0009140001287983 */ /* 0x000f280000100800 */
[----:B0-----:R-:W4:Y:S04]  /*15640*/  LDL R32, [R1+0x910] ;  /* 0x0009100001207983 */ /* 0x001f280000100800 */
[----:B---3--:R0:W-:Y:S04]  /*15650*/  STL [R1+0xfac], R31 ;  /* 0x000fac1f01007387 */ /* 0x0081e80000100800 */
[----:B------:R-:W3:Y:S04]  /*15660*/  LDL R42, [R1+0x8e4] ;  /* 0x0008e400012a7983 */ /* 0x000ee80000100800 */
[----:B------:R-:W3:Y:S04]  /*15670*/  LDL R39, [R1+0x8e8] ;  /* 0x0008e80001277983 */ /* 0x000ee80000100800 */
[----:B0-----:R-:W3:Y:S01]  /*15680*/  LDL R31, [R1+0x90c] ;  /* 0x00090c00011f7983 */ /* 0x001ee20000100800 */
[----:B------:R-:W-:Y:S01]  /*15690*/  PRMT R29, RZ, 0x7610, R29 ;  /* 0x00007610ff1d7816 */ /* 0x000fe2000000001d */
[----:B------:R-:W-:Y:S01]  /*156a0*/  @!P0 IMAD.MOV.U32 R4, RZ, RZ, R37 ;  /* 0x000000ffff048224 */ /* 0x000fe200078e0025 */
[----:B------:R-:W-:-:S02]  /*156b0*/  PRMT R28, RZ, 0x7610, R28 ;  /* 0x00007610ff1c7816 */ /* 0x000fc4000000001c */
[----:B------:R-:W-:Y:S01]  /*156c0*/  PRMT R27, RZ, 0x7610, R27 ;  /* 0x00007610ff1b7816 */ /* 0x000fe2000000001b */
[----:B--2---:R-:W-:Y:S01]  /*156d0*/  @!P0 IMAD.MOV.U32 R5, RZ, RZ, R38 ;  /* 0x000000ffff058224 */ /* 0x004fe200078e0026 */
[----:B----4-:R0:W-:Y:S04]  /*156e0*/  STL [R1+0xfb0], R30 ;  /* 0x000fb01e01007387 */ /* 0x0101e80000100800 */
[----:B------:R-:W2:Y:S04]  /*156f0*/  LDL R38, [R1+0x8dc] ;  /* 0x0008dc0001267983 */ /* 0x000ea80000100800 */
[----:B------:R-:W4:Y:S04]  /*15700*/  LDL R37, [R1+0x8e0] ;  /* 0x0008e00001257983 */ /* 0x000f280000100800 */
[----:B------:R1:W2:Y:S01]  /*15710*/  @!P0 LDG.E.U8 R29, desc[UR6][R4.64] ;  /* 0x00000006041d8981 */ /* 0x0002a2000c1e1100 */
[----:B------:R-:W-:-:S03]  /*15720*/  PRMT R26, RZ, 0x7610, R26 ;  /* 0x00007610ff1a7816 */ /* 0x000fc6000000001a */
[----:B0-----:R-:W2:Y:S01]  /*15730*/  LDL R30, [R1+0x898] ;  /* 0x00089800011e7983 */ /* 0x001ea20000100800 */
[----:B------:R-:W-:Y:S02]  /*15740*/  PRMT R25, RZ, 0x7610, R25 ;  /* 0x00007610ff197816 */ /* 0x000fe40000000019 */
[----:B------:R-:W-:Y:S01]  /*15750*/  PRMT R24, RZ, 0x7610, R24 ;  /* 0x00007610ff187816 */ /* 0x000fe20000000018 */
[----:B------:R-:W2:Y:S01]  /*15760*/  LDL R45, [R1+0x84c] ;  /* 0x00084c00012d7983 */ /* 0x000ea20000100800 */
[----:B-1----:R-:W-:-:S03]  /*15770*/  @!P0 IMAD.MOV.U32 R4, RZ, RZ, R35 ;  /* 0x000000ffff048224 */ /* 0x002fc600078e0023 */
[----:B------:R-:W2:Y:S01]  /*15780*/  LDL R35, [R1+0x8d8] ;  /* 0x0008d80001237983 */ /* 0x000ea20000100800 */
[----:B------:R-:W-:Y:S02]  /*15790*/  PRMT R23, RZ, 0x7610, R23 ;  /* 0x00007610ff177816 */ /* 0x000fe40000000017 */
[----:B------:R-:W-:Y:S01]  /*157a0*/  PRMT R22, RZ, 0x7610, R22 ;  /* 0x00007610ff167816 */ /* 0x000fe20000000016 */
[----:B------:R-:W2:Y:S01]  /*157b0*/  LDL R44, [R1+0x824] ;  /* 0x00082400012c7983 */ /* 0x000ea20000100800 */
[----:B------:R-:W-:Y:S02]  /*157c0*/  PRMT R21, RZ, 0x7610, R21 ;  /* 0x00007610ff157816 */ /* 0x000fe40000000015 */
[----:B------:R-:W-:Y:S01]  /*157d0*/  PRMT R20, RZ, 0x7610, R20 ;  /* 0x00007610ff147816 */ /* 0x000fe20000000014 */
[----:B------:R-:W2:Y:S01]  /*157e0*/  LDL R43, [R1+0x828] ;  /* 0x00082800012b7983 */ /* 0x000ea20000100800 */
[----:B------:R-:W-:-:S03]  /*157f0*/  @!P0 IMAD.MOV.U32 R5, RZ, RZ, R36 ;  /* 0x000000ffff058224 */ /* 0x000fc600078e0024 */
[----:B------:R-:W2:Y:S04]  /*15800*/  LDL R36, [R1+0x8d4] ;  /* 0x0008d40001247983 */ /* 0x000ea80000100800 */
[----:B------:R0:W2:Y:S02]  /*15810*/  @!P0 LDG.E.U8 R28, desc[UR6][R4.64] ;  /* 0x00000006041c8981 */ /* 0x0000a4000c1e1100 */
[----:B0-----:R-:W-:Y:S02]  /*15820*/  @!P0 IMAD.MOV.U32 R4, RZ, RZ, R41 ;  /* 0x000000ffff048224 */ /* 0x001fe400078e0029 */
[----:B------:R-:W2:Y:S01]  /*15830*/  LDL R41, [R1+0x8cc] ;  /* 0x0008cc0001297983 */ /* 0x000ea20000100800 */
[----:B------:R-:W-:-:S03]  /*15840*/  @!P0 IMAD.MOV.U32 R5, RZ, RZ, R33 ;  /* 0x000000ffff058224 */ /* 0x000fc600078e0021 */
[----:B------:R-:W2:Y:S04]  /*15850*/  LDL R33, [R1+0x8d0] ;  /* 0x0008d00001217983 */ /* 0x000ea80000100800 */
[----:B------:R0:W2:Y:S02]  /*15860*/  @!P0 LDG.E.U8 R27, desc[UR6][R4.64] ;  /* 0x00000006041b8981 */ /* 0x0000a4000c1e1100 */
[----:B0-----:R-:W-:Y:S02]  /*15870*/  @!P0 IMAD.MOV.U32 R4, RZ, RZ, R34 ;  /* 0x000000ffff048224 */ /* 0x001fe400078e0022 */
[----:B------:R-:W-:Y:S01]  /*15880*/  @!P0 IMAD.MOV.U32 R5, RZ, RZ, R40 ;  /* 0x000000ffff058224 */ /* 0x000fe200078e0028 */
[----:B------:R-:W2:Y:S04]  /*15890*/  LDL R34, [R1+0x8a8] ;  /* 0x0008a80001227983 */ /* 0x000ea80000100800 */
[----:B------:R-:W2:Y:S04]  /*158a0*/  LDL R40, [R1+0x8a4] ;  /* 0x0008a40001287983 */ /* 0x000ea80000100800 */
[----:B------:R0:W2:Y:S02]  /*158b0*/  @!P0 LDG.E.U8 R26, desc[UR6][R4.64] ;  /* 0x00000006041a8981 */ /* 0x0000a4000c1e1100 */
[----:B0-----:R-:W-:-:S02]  /*158c0*/  @!P0 IMAD.MOV.U32 R4, RZ, RZ, R32 ;  /* 0x000000ffff048224 */ /* 0x001fc400078e0020 */
[----:B---3--:R-:W-:Y:S01]  /*158d0*/  @!P0 IMAD.MOV.U32 R5, RZ, RZ, R31 ;  /* 0x000000ffff058224 */ /* 0x008fe200078e001f */
[----:B------:R-:W3:Y:S04]  /*158e0*/  LDL R32, [R1+0x89c] ;  /* 0x00089c0001207983 */ /* 0x000ee80000100800 */
[----:B------:R-:W3:Y:S04]  /*158f0*/  LDL R31, [R1+0x8a0] ;  /* 0x0008a000011f7983 */ /* 0x000ee80000100800 */
[----:B------:R0:W3:Y:S02]  /*15900*/  @!P0 LDG.E.U8 R25, desc[UR6][R4.64] ;  /* 0x0000000604198981 */ /* 0x0000e4000c1e1100 */
[----:B0-----:R-:W-:-:S02]  /*15910*/  @!P0 IMAD.MOV.U32 R4, RZ, RZ, R39 ;  /* 0x000000ffff048224 */ /* 0x001fc400078e0027 */
[----:B------:R-:W-:Y:S01]  /*15920*/  @!P0 IMAD.MOV.U32 R5, RZ, RZ, R42 ;  /* 0x000000ffff058224 */ /* 0x000fe200078e002a */
[----:B------:R-:W3:Y:S04]  /*15930*/  LDL R39, [R1+0x894] ;  /* 0x0008940001277983 */ /* 0x000ee80000100800 */
[----:B------:R4:W3:Y:S01]  /*15940*/  @!P0 LDG.E.U8 R24, desc[UR6][R4.64] ;  /* 0x0000000604188981 */ /* 0x0008e2000c1e1100 */
[----:B------:R-:W-:-:S03]  /*15950*/  PRMT R19, RZ, 0x7610, R19 ;  /* 0x00007610ff137816 */ /* 0x000fc60000000013 */
[----:B------:R-:W3:Y:S01]  /*15960*/  LDL R42, [R1+0x81c] ;  /* 0x00081c00012a7983 */ /* 0x000ee20000100800 */
[----:B----4-:R-:W-:Y:S02]  /*15970*/  @!P0 IMAD.MOV.U32 R4, RZ, RZ, R37 ;  /* 0x000000ffff048224 */ /* 0x010fe400078e0025 */
[----:B--2---:R-:W-:Y:S01]  /*15980*/  @!P0 IMAD.MOV.U32 R5, RZ, RZ, R38 ;  /* 0x000000ffff058224 */ /* 0x004fe200078e0026 */
[----:B------:R-:W2:Y:S04]  /*15990*/  LDL R37, [R1+0x890] ;  /* 0x0008900001257983 */ /* 0x000ea80000100800 */
[----:B------:R0:W4:Y:S04]  /*159a0*/  @!P0 LDG.E.U8 R23, desc[UR6][R4.64] ;  /* 0x0000000604178981 */ /* 0x000128000c1e1100 */
[----:B------:R-:W4:Y:S01]  /*159b0*/  LDL R38, [R1+0x88c] ;  /* 0x00088c0001267983 */ /* 0x000f220000100800 */
[----:B0-----:R-:W-:-:S03]  /*159c0*/  @!P0 IMAD.MOV.U32 R4, RZ, RZ, R35 ;  /* 0x000000ffff048224 */ /* 0x001fc600078e0023 */
[----:B------:R-:W4:Y:S01]  /*159d0*/  LDL R35, [R1+0x868] ;  /* 0x0008680001237983 */ /* 0x000f220000100800 */
[----:B------:R-:W-:-:S03]  /*159e0*/  @!P0 IMAD.MOV.U32 R5, RZ, RZ, R36 ;  /* 0x000000ffff058224 */ /* 0x000fc600078e0024 */
[----:B------:R-:W4:Y:S04]  /*159f0*/  LDL R36, [R1+0x864] ;  /* 0x0008640001247983 */ /* 0x000f280000100800 */
[----:B------:R0:W4:Y:S02]  /*15a00*/  @!P0 LDG.E.U8 R22, desc[UR6][R4.64] ;  /* 0x0000000604168981 */ /* 0x000124000c1e1100 */
[----:B0-----:R-:W-:Y:S02]  /*15a10*/  @!P0 IMAD.MOV.U32 R5, RZ, RZ, R41 ;  /* 0x000000ffff058224 */ /* 0x001fe400078e0029 */
[----:B------:R-:W4:Y:S01]  /*15a20*/  LDL R41, [R1+0x820] ;  /* 0x0008200001297983 */ /* 0x000f220000100800 */
[----:B------:R-:W-:-:S03]  /*15a30*/  @!P0 IMAD.MOV.U32 R4, RZ, RZ, R33 ;  /* 0x000000ffff048224 */ /* 0x000fc600078e0021 */
[----:B------:R-:W4:Y:S04]  /*15a40*/  LDL R33, [R1+0x860] ;  /* 0x0008600001217983 */ /* 0x000f280000100800 */
[----:B------:R0:W4:Y:S02]  /*15a50*/  @!P0 LDG.E.U8 R21, desc[UR6][R4.64] ;  /* 0x0000000604158981 */ /* 0x000124000c1e1100 */
[----:B0-----:R-:W-:Y:S02]  /*15a60*/  @!P0 IMAD.MOV.U32 R4, RZ, RZ, R34 ;  /* 0x000000ffff048224 */ /* 0x001fe400078e0022 */
[----:B------:R-:W4:Y:S01]  /*15a70*/  LDL R34, [R1+0x85c] ;  /* 0x00085c0001227983 */ /* 0x000f220000100800 */
[----:B------:R-:W-:Y:S01]  /*15a80*/  @!P0 IMAD.MOV.U32 R5, RZ, RZ, R40 ;  /* 0x000000ffff058224 */ /* 0x000fe200078e0028 */
[----:B------:R-:W-:-:S02]  /*15a90*/  PRMT R18, RZ, 0x7610, R18 ;  /* 0x00007610ff127816 */ /* 0x000fc40000000012 */
[----:B------:R-:W4:Y:S04]  /*15aa0*/  LDL R40, [R1+0x814] ;  /* 0x0008140001287983 */ /* 0x000f280000100800 */
[----:B------:R3:W4:Y:S02]  /*15ab0*/  @!P0 LDG.E.U8 R20, desc[UR6][R4.64] ;  /* 0x0000000604148981 */ /* 0x000724000c1e1100 */
[----:B---3--:R-:W-:Y:S02]  /*15ac0*/  @!P0 IMAD.MOV.U32 R5, RZ, RZ, R32 ;  /* 0x000000ffff058224 */ /* 0x008fe400078e0020 */
[----:B------:R-:W3:Y:S01]  /*15ad0*/  LDL R32, [R1+0x854] ;  /* 0x0008540001207983 */ /* 0x000ee20000100800 */
[----:B------:R-:W-:-:S03]  /*15ae0*/  @!P0 IMAD.MOV.U32 R4, RZ, RZ, R31 ;  /* 0x000000ffff048224 */ /* 0x000fc600078e001f */
[----:B------:R-:W3:Y:S04]  /*15af0*/  LDL R31, [R1+0x858] ;  /* 0x00085800011f7983 */ /* 0x000ee80000100800 */
[----:B------:R0:W3:Y:S02]  /*15b00*/  @!P0 LDG.E.U8 R19, desc[UR6][R4.64] ;  /* 0x0000000604138981 */ /* 0x0000e4000c1e1100 */
[----:B0-----:R-:W-:Y:S02]  /*15b10*/  @!P0 IMAD.MOV.U32 R4, RZ, RZ, R30 ;  /* 0x000000ffff048224 */ /* 0x001fe400078e001e */
[----:B------:R-:W3:Y:S01]  /*15b20*/  LDL R30, [R1+0x850] ;  /* 0x00085000011e7983 */ /* 0x000ee20000100800 */
[----:B------:R-:W-:-:S03]  /*15b30*/  @!P0 IMAD.MOV.U32 R5, RZ, RZ, R39 ;  /* 0x000000ffff058224 */ /* 0x000fc600078e0027 */
[----:B------:R-:W3:Y:S01]  /*15b40*/  LDL R39, [R1+0x818] ;  /* 0x0008180001277983 */ /* 0x000ee20000100800 */
[----:B------:R-:W-:-:S03]  /*15b50*/  PRMT R17, RZ, 0x7610, R17 ;  /* 0x00007610ff117816 */ /* 0x000fc60000000011 */
[----:B------:R2:W3:Y:S01]  /*15b60*/  @!P0 LDG.E.U8 R18, desc[UR6][R4.64] ;  /* 0x0000000604128981 */ /* 0x0004e2000c1e1100 */
[----:B------:R-:W-:Y:S01]  /*15b70*/  PRMT R16, RZ, 0x7610, R16 ;  /* 0x00007610ff107816 */ /* 0x000fe20000000010 */
[----:B--2---:R-:W-:Y:S02]  /*15b80*/  @!P0 IMAD.MOV.U32 R4, RZ, RZ, R37 ;  /* 0x000000ffff048224 */ /* 0x004fe400078e0025 */
[----:B------:R-:W2:Y:S01]  /*15b90*/  LDL R37, [R1+0x810] ;  /* 0x0008100001257983 */ /* 0x000ea20000100800 */
[----:B----4-:R-:W-:-:S03]  /*15ba0*/  @!P0 IMAD.MOV.U32 R5, RZ, RZ, R38 ;  /* 0x000000ffff058224 */ /* 0x010fc600078e0026 */
[----:B------:R-:W4:Y:S04]  /*15bb0*/  LDL R38, [R1+0x80c] ;  /* 0x00080c0001267983 */ /* 0x000f280000100800 */
[----:B------:R0:W4:Y:S01]  /*15bc0*/  @!P0 LDG.E.U8 R17, desc[UR6][R4.64] ;  /* 0x0000000604118981 */ /* 0x000122000c1e1100 */
[----:B------:R-:W-:Y:S01]  /*15bd0*/  PRMT R15, RZ, 0x7610, R15 ;  /* 0x00007610ff0f7816 */ /* 0x000fe2000000000f */
[----:B0-----:R-:W-:Y:S02]  /*15be0*/  @!P0 IMAD.MOV.U32 R4, RZ, RZ, R35 ;  /* 0x000000ffff048224 */ /* 0x001fe400078e0023 */
[----:B------:R-:W4:Y:S01]  /*15bf0*/  LDL R35, [R1+0x7e8] ;  /* 0x0007e80001237983 */ /* 0x000f220000100800 */
[----:B------:R-:W-:Y:S01]  /*15c00*/  PRMT R14, RZ, 0x7610, R14 ;  /* 0x00007610ff0e7816 */ /* 0x000fe2000000000e */
[----:B------:R-:W-:-:S02]  /*15c10*/  @!P0 IMAD.MOV.U32 R5, RZ, RZ, R36 ;  /* 0x000000ffff058224 */ /* 0x000fc400078e0024 */
[----:B------:R-:W4:Y:S04]  /*15c20*/  LDL R36, [R1+0x7e4] ;  /* 0x0007e40001247983 */ /* 0x000f280000100800 */
[----:B------:R0:W4:Y:S02]  /*15c30*/  @!P0 LDG.E.U8 R16, desc[UR6][R4.64] ;  /* 0x0000000604108981 */ /* 0x000124000c1e1100 */
[----:B0-----:R-:W-:Y:S02]  /*15c40*/  @!P0 IMAD.MOV.U32 R4, RZ, RZ, R33 ;  /* 0x000000ffff048224 */ /* 0x001fe400078e0021 */
[----:B------:R-:W4:Y:S01]  /*15c50*/  LDL R33, [R1+0x7e0] ;  /* 0x0007e00001217983 */ /* 0x000f220000100800 */
[----:B------:R-:W-:-:S03]  /*15c60*/  @!P0 IMAD.MOV.U32 R5, RZ, RZ, R34 ;  /* 0x000000ffff058224 */ /* 0x000fc600078e0022 */
        /* <DEDUP_REMOVED lines=9> */
[----:B------:R-:W-:Y:S01]  /*15d00*/  PRMT R13, RZ, 0x7610, R13 ;  /* 0x00007610ff0d7816 */ /* 0x000fe2000000000d */
[----:B------:R-:W-:Y:S01]  /*15d10*/  @!P0 IMAD.MOV.U32 R5, RZ, RZ, R45 ;  /* 0x000000ffff058224 */ /* 0x000fe200078e002d */
[----:B------:R-:W-:-:S04]  /*15d20*/  PRMT R12, RZ, 0x7610, R12 ;  /* 0x00007610ff0c7816 */ /* 0x000fc8000000000c */
[----:B------:R0:W3:Y:S01]  /*15d30*/  @!P0 LDG.E.U8 R13, desc[UR6][R4.64] ;  /* 0x00000006040d8981 */ /* 0x0000e2000c1e1100 */
[----:B------:R-:W-:Y:S01]  /*15d40*/  PRMT R11, RZ, 0x7610, R11 ;  /* 0x00007610ff0b7816 */ /* 0x000fe2000000000b */
[----:B0-----:R-:W-:Y:S02]  /*15d50*/  @!P0 IMAD.MOV.U32 R4, RZ, RZ, R43 ;  /* 0x000000ffff048224 */ /* 0x001fe400078e002b */
[----:B------:R-:W-:-:S05]  /*15d60*/  @!P0 IMAD.MOV.U32 R5, RZ, RZ, R44 ;  /* 0x000000ffff058224 */ /* 0x000fca00078e002c */
        /* <DEDUP_REMOVED lines=10> */
[----:B--2---:R-:W-:Y:S02]  /*15e10*/  @!P0 IMAD.MOV.U32 R4, RZ, RZ, R37 ;  /* 0x000000ffff048224 */ /* 0x004fe400078e0025 */
[----:B----4-:R-:W-:-:S05]  /*15e20*/  @!P0 IMAD.MOV.U32 R5, RZ, RZ, R38 ;  /* 0x000000ffff058224 */ /* 0x010fca00078e0026 */
[----:B------:R0:W2:Y:S01]  /*15e30*/  @!P0 LDG.E.U8 R9, desc[UR6][R4.64] ;  /* 0x0000000604098981 */ /* 0x0000a2000c1e1100 */
[----:B------:R-:W-:Y:S01]  /*15e40*/  PRMT R7, RZ, 0x7610, R7 ;  /* 0x00007610ff077816 */ /* 0x000fe20000000007 */
[----:B0-----:R-:W-:Y:S01]  /*15e50*/  @!P0 IMAD.MOV.U32 R4, RZ, RZ, R35 ;  /* 0x000000ffff048224 */ /* 0x001fe200078e0023 */
[----:B------:R-:W-:Y:S01]  /*15e60*/  PRMT R6, RZ, 0x7610, R6 ;  /* 0x00007610ff067816 */ /* 0x000fe20000000006 */
[----:B------:R-:W-:Y:S01]  /*15e70*/  STL [R1+0xc68], R0 ;  /* 0x000c680001007387 */ /* 0x000fe20000100800 */
[----:B------:R-:W-:-:S05]  /*15e80*/  @!P0 IMAD.MOV.U32 R5, RZ, RZ, R36 ;  /* 0x000000ffff058224 */ /* 0x000fca00078e0024 */
[----:B------:R0:W4:Y:S02]  /*15e90*/  @!P0 LDG.E.U8 R8, desc[UR6][R4.64] ;  /* 0x0000000604088981 */ /* 0x000124000c1e1100 */
[----:B0-----:R-:W-:Y:S02]  /*15ea0*/  @!P0 IMAD.MOV.U32 R4, RZ, RZ, R33 ;  /* 0x000000ffff048224 */ /* 0x001fe400078e0021 */
[----:B------:R-:W-:-:S05]  /*15eb0*/  @!P0 IMAD.MOV.U32 R5, RZ, RZ, R34 ;  /* 0x000000ffff058224 */ /* 0x000fca00078e0022 */
[----:B------:R3:W4:Y:S02]  /*15ec0*/  @!P0 LDG.E.U8 R7, desc[UR6][R4.64] ;  /* 0x0000000604078981 */ /* 0x000724000c1e1100 */
[----:B---3--:R-:W-:Y:S02]  /*15ed0*/  @!P0 IMAD.MOV.U32 R5, RZ, RZ, R32 ;  /* 0x000000ffff058224 */ /* 0x008fe400078e0020 */
[----:B------:R-:W-:Y:S02]  /*15ee0*/  @!P0 IMAD.MOV.U32 R4, RZ, RZ, R31 ;  /* 0x000000ffff048224 */ /* 0x000fe400078e001f */
[----:B------:R-:W-:Y:S04]  /*15ef0*/  LDS.U8 R31, [R2+UR4+0xc8] ;  /* 0x0000c804021f7984 */ /* 0x000fe80008000000 */
[----:B------:R0:W3:Y:S02]  /*15f00*/  @!P0 LDG.E.U8 R6, desc[UR6][R4.64] ;  /* 0x0000000604068981 */ /* 0x0000e4000c1e1100 */
[----:B0-----:R-:W-:-:S02]  /*15f10*/  @!P0 IMAD.MOV.U32 R4, RZ, RZ, R30 ;  /* 0x000000ffff048224 */ /* 0x001fc400078e001e */
[----:B------:R-:W0:Y:S01]  /*15f20*/  LDS.U8 R30, [R2+UR4+0x88] ;  /* 0x00008804021e7984 */ /* 0x000e220008000000 */
[----:B------:R-:W-:-:S03]  /*15f30*/  @!P0 IMAD.MOV.U32 R5, RZ, RZ, R0 ;  /* 0x000000ffff058224 */ /* 0x000fc600078e0000 */
[----:B------:R-:W1:Y:S04]  /*15f40*/  LDS.U8 R0, [R2+UR4+0x8] ;  /* 0x0000080402007984 */ /* 0x000e680008000000 */
[----:B0-----:R-:W-:Y:S04]  /*15f50*/  STL [R1+0xbb0], R30 ;  /* 0x000bb01e01007387 */ /* 0x001fe80000100800 */
[----:B------:R-:W0:Y:S04]  /*15f60*/  LDS.U8 R30, [R2+UR4+0x48] ;  /* 0x00004804021e7984 */ /* 0x000e280008000000 */
[----:B------:R-:W-:Y:S04]  /*15f70*/  STL [R1+0xbac], R31 ;  /* 0x000bac1f01007387 */ /* 0x000fe80000100800 */
[----:B------:R-:W2:Y:S04]  /*15f80*/  LDS.U8 R31, [R2+UR4+0x80] ;  /* 0x00008004021f7984 */ /* 0x000ea80008000000 */
[----:B-1----:R-:W-:Y:S04]  /*15f90*/  STL [R1+0x4d0], R0 ;  /* 0x0004d00001007387 */ /* 0x002fe80000100800 */
[----:B------:R-:W1:Y:S04]  /*15fa0*/  LDS.U8 R0, [R2+UR4+0xc0] ;  /* 0x0000c00402007984 */ /* 0x000e680008000000 */
[----:B0-----:R-:W-:Y:S04]  /*15fb0*/  STL [R1+0x4cc], R30 ;  /* 0x0004cc1e01007387 */ /* 0x001fe80000100800 */
[----:B------:R-:W0:Y:S04]  /*15fc0*/  LDS.U8 R30, [R2+UR4+0x400] ;  /* 0x00040004021e7984 */ /* 0x000e280008000000 */
[----:B--2---:R-:W-:Y:S04]  /*15fd0*/  STL [R1+0xbb8], R31 ;  /* 0x000bb81f01007387 */ /* 0x004fe80000100800 */
        /* <DEDUP_REMOVED lines=9> */
[----:B0-----:R0:W-:Y:S04]  /*16070*/  STL [R1+0xbbc], R30 ;  /* 0x000bbc1e01007387 */ /* 0x0011e80000100800 */
[----:B--2---:R-:W-:Y:S04]  /*16080*/  STL [R1+0x4ec], R31 ;  /* 0x0004ec1f01007387 */ /* 0x004fe80000100800 */
[----:B------:R-:W2:Y:S04]  /*16090*/  LDS.U8 R31, [R2+UR4+0x480] ;  /* 0x00048004021f7984 */ /* 0x000ea80008000000 */
[----:B-1----:R-:W-:Y:S04]  /*160a0*/  STL [R1+0x4e8], R0 ;  /* 0x0004e80001007387 */ /* 0x002fe80000100800 */
[----:B------:R-:W1:Y:S01]  /*160b0*/  LDS.U8 R0, [R2+UR4+0x4c0] ;  /* 0x0004c00402007984 */ /* 0x000e620008000000 */
[----:B------:R-:W-:-:S02]  /*160c0*/  PRMT R3, RZ, 0x7610, R3 ;  /* 0x00007610ff037816 */ /* 0x000fc40000000003 */
[----:B0-----:R-:W-:Y:S01]  /*160d0*/  LOP3.LUT R30, R2, 0x10, RZ, 0x3c, !PT ;  /* 0x00000010021e7812 */ /* 0x001fe200078e3cff */
[----:B------:R-:W-:Y:S04]  /*160e0*/  STL [R1+0xc6c], R2 ;  /* 0x000c6c0201007387 */ /* 0x000fe80000100800 */
[----:B------:R0:W3:Y:S01]  /*160f0*/  @!P0 LDG.E.U8 R3, desc[UR6][R4.64] ;  /* 0x0000000604038981 */ /* 0x0000e2000c1e1100 */
[----:B------:R-:W4:Y:S03]  /*16100*/  S2R R60, SR_TID.X ;  /* 0x00000000003c7919 */ /* 0x000f260000002100 */
[----:B------:R-:W-:Y:S04]  /*16110*/  LDS.U8 R32, [R30+UR4+0x448] ;  /* 0x000448041e207984 */ /* 0x000fe80008000000 */
[----:B0-----:R-:W-:Y:S04]  /*16120*/  LDS.U8 R5, [R2+UR4] ;  /* 0x0000000402057984 */ /* 0x001fe80008000000 */
[----:B------:R-:W-:Y:S04]  /*16130*/  LDS.U8 R4, [R2+UR4+0x40] ;  /* 0x0000400402047984 */ /* 0x000fe80008000000 */
[----:B------:R-:W0:Y:S04]  /*16140*/  LDS.U8 R2, [R30+UR4] ;  /* 0x000000041e027984 */ /* 0x000e280008000000 */
[----:B--2---:R-:W-:Y:S04]  /*16150*/  STL [R1+0xbc8], R31 ;  /* 0x000bc81f01007387 */ /* 0x004fe80000100800 */
[----:B------:R-:W-:Y:S04]  /*16160*/  LDS.U8 R31, [R30+UR4+0x88] ;  /* 0x000088041e1f7984 */ /* 0x000fe80008000000 */
[----:B-1----:R-:W-:Y:S04]  /*16170*/  STL [R1+0xbc4], R0 ;  /* 0x000bc40001007387 */ /* 0x002fe80000100800 */
[----:B------:R-:W1:Y:S04]  /*16180*/  LDS.U8 R0, [R30+UR4+0x40] ;  /* 0x000040041e007984 */ /* 0x000e680008000000 */
[----:B0-----:R-:W-:Y:S04]  /*16190*/  STL [R1+0x55c], R2 ;  /* 0x00055c0201007387 */ /* 0x001fe80000100800 */
[----:B------:R-:W0:Y:S04]  /*161a0*/  LDS.U8 R2, [R30+UR4+0xc8] ;  /* 0x0000c8041e027984 */ /* 0x000e280008000000 */
[----:B-1----:R-:W-:Y:S04]  /*161b0*/  STL [R1+0x558], R0 ;  /* 0x0005580001007387 */ /* 0x002fe80000100800 */
[----:B------:R-:W1:Y:S04]  /*161c0*/  LDS.U8 R0, [R30+UR4+0x8] ;  /* 0x000008041e007984 */ /* 0x000e680008000000 */
[----:B------:R-:W-:Y:S04]  /*161d0*/  STL [R1+0xbd0], R31 ;  /* 0x000bd01f01007387 */ /* 0x000fe80000100800 */
[----:B------:R-:W2:Y:S04]  /*161e0*/  LDS.U8 R31, [R30+UR4+0x48] ;  /* 0x000048041e1f7984 */ /* 0x000ea80008000000 */
[----:B0-----:R-:W-:Y:S04]  /*161f0*/  STL [R1+0xbcc], R2 ;  /* 0x000bcc0201007387 */ /* 0x001fe80000100800 */
[----:B------:R-:W0:Y:S04]  /*16200*/  LDS.U8 R2, [R30+UR4+0x80] ;  /* 0x000080041e027984 */ /* 0x000e280008000000 */
[----:B-1----:R-:W-:Y:S04]  /*16210*/  STL [R1+0x564], R0 ;  /* 0x0005640001007387 */ /* 0x002fe80000100800 */
[----:B------:R-:W1:Y:S04]  /*16220*/  LDS.U8 R0, [R30+UR4+0xc0] ;  /* 0x0000c0041e007984 */ /* 0x000e680008000000 */
[----:B--2---:R-:W-:Y:S04]  /*16230*/  STL [R1+0x560], R31 ;  /* 0x0005601f01007387 */ /* 0x004fe80000100800 */
[----:B------:R-:W-:Y:S04]  /*16240*/  LDS.U8 R31, [R30+UR4+0x4c8] ;  /* 0x0004c8041e1f7984 */ /* 0x000fe80008000000 */
[----:B0-----:R-:W-:Y:S04]  /*16250*/  STL [R1+0xbd8], R2 ;  /* 0x000bd80201007387 */ /* 0x001fe80000100800 */
[----:B------:R-:W0:Y:S04]  /*16260*/  LDS.U8 R2, [R30+UR4+0x400] ;  /* 0x000400041e027984 */ /* 0x000e280008000000 */
[----:B-1----:R-:W-:Y:S04]  /*16270*/  STL [R1+0xbd4], R0 ;  /* 0x000bd40001007387 */ /* 0x002fe80000100800 */
[----:B------:R-:W1:Y:S04]  /*16280*/  LDS.U8 R0, [R30+UR4+0x440] ;  /* 0x000440041e007984 */ /* 0x000e680008000000 */
[----:B0-----:R-:W-:Y:S04]  /*16290*/  STL [R1+0x56c], R2 ;  /* 0x00056c0201007387 */ /* 0x001fe80000100800 */
[----:B------:R-:W-:Y:S04]  /*162a0*/  LDS.U8 R2, [R30+UR4+0x408] ;  /* 0x000408041e027984 */ /* 0x000fe80008000000 */
[----:B-1----:R-:W-:Y:S04]  /*162b0*/  STL [R1+0x568], R0 ;  /* 0x0005680001007387 */ /* 0x002fe80000100800 */
[----:B------:R-:W0:Y:S01]  /*162c0*/  LDS.U8 R0, [R30+UR4+0x488] ;  /* 0x000488041e007984 */ /* 0x000e220008000000 */
[----:B----4-:R-:W-:-:S02]  /*162d0*/  LOP3.LUT R61, R60, 0x3, RZ, 0xc0, !PT ;  /* 0x000000033c3d7812 */ /* 0x010fc400078ec0ff */
[----:B------:R-:W-:-:S03]  /*162e0*/  SHF.R.U32.HI R60, RZ, 0x2, R60 ;  /* 0x00000002ff3c7819 */ /* 0x000fc6000001163c */
[----:B------:R-:W-:Y:S01]  /*162f0*/  IMAD R59, R61, 0x110, RZ ;  /* 0x000001103d3b7824 */ /* 0x000fe200078e02ff */
[----:B------:R-:W-:Y:S01]  /*16300*/  SGXT.U32 R55, R60, 0x3 ;  /* 0x000000033c37781a */ /* 0x000fe20000000000 */
[----:B0-----:R0:W-:Y:S04]  /*16310*/  STL [R1+0xbe0], R0 ;  /* 0x000be00001007387 */ /* 0x0011e80000100800 */
[----:B------:R-:W-:Y:S04]  /*16320*/  STL [R1+0xbdc], R31 ;  /* 0x000bdc1f01007387 */ /* 0x000fe80000100800 */
[----:B------:R-:W-:Y:S04]  /*16330*/  STL [R1+0x574], R2 ;  /* 0x0005740201007387 */ /* 0x000fe80000100800 */
[----:B------:R-:W1:Y:S01]  /*16340*/  LDS.U8 R2, [R30+UR4+0x480] ;  /* 0x000480041e027984 */ /* 0x000e620008000000 */
[----:B0-----:R-:W-:-:S03]  /*16350*/  LOP3.LUT R0, R59, R55, RZ, 0xfc, !PT ;  /* 0x000000373b007212 */ /* 0x001fc600078efcff */
[----:B------:R-:W0:Y:S01]  /*16360*/  LDS.U8 R31, [R30+UR4+0x4c0] ;  /* 0x0004c0041e1f7984 */ /* 0x000e220008000000 */
[----:B------:R-:W-:-:S03]  /*16370*/  LOP3.LUT R0, R0, 0x20, RZ, 0x3c, !PT ;  /* 0x0000002000007812 */ /* 0x000fc600078e3cff */
[----:B------:R-:W-:Y:S04]  /*16380*/  STL [R1+0x570], R32 ;  /* 0x0005702001007387 */ /* 0x000fe80000100800 */
[----:B------:R-:W2:Y:S04]  /*16390*/  LDS.U8 R30, [R0+UR4] ;  /* 0x00000004001e7984 */ /* 0x000ea80008000000 */
[----:B------:R-:W-:Y:S04]  /*163a0*/  LDS.U8 R32, [R0+UR4+0x480] ;  /* 0x0004800400207984 */ /* 0x000fe80008000000 */
        /* <DEDUP_REMOVED lines=15> */
[----:B------:R-:W4:Y:S04]  /*164a0*/  LDL.LU R56, [R1+0x540] ;  /* 0x0005400001387983 */ /* 0x000f280000300800 */
[----:B--2---:R-:W-:Y:S04]  /*164b0*/  STL [R1+0xbf8], R30 ;  /* 0x000bf81e01007387 */ /* 0x004fe80000100800 */
[----:B------:R-:W2:Y:S04]  /*164c0*/  LDL.LU R57, [R1+0x53c] ;  /* 0x00053c0001397983 */ /* 0x000ea80000300800 */
[----:B------:R-:W0:Y:S04]  /*164d0*/  LDS.U8 R31, [R0+UR4+0x400] ;  /* 0x00040004001f7984 */ /* 0x000e280008000000 */
[----:B------:R-:W-:Y:S04]  /*164e0*/  LDS.U8 R30, [R0+UR4+0x488] ;  /* 0x00048804001e7984 */ /* 0x000fe80008000000 */
[----:B-1----:R-:W-:Y:S04]  /*164f0*/  STL [R1+0xbf4], R2 ;  /* 0x000bf40201007387 */ /* 0x002fe80000100800 */
[----:B------:R-:W1:Y:S04]  /*16500*/  LDS.U8 R2, [R0+UR4+0x440] ;  /* 0x0004400400027984 */ /* 0x000e680008000000 */
[----:B------:R-:W3:Y:S04]  /*16510*/  LDL.LU R58, [R1+0x538] ;  /* 0x00053800013a7983 */ /* 0x000ee80000300800 */
[----:B------:R-:W3:Y:S04]  /*16520*/  LDL.LU R61, [R1+0x534] ;  /* 0x00053400013d7983 */ /* 0x000ee80000300800 */
[----:B------:R-:W3:Y:S04]  /*16530*/  LDL.LU R60, [R1+0x520] ;  /* 0x00052000013c7983 */ /* 0x000ee80000300800 */
[----:B0-----:R-:W-:Y:S04]  /*16540*/  STL [R1+0x58c], R31 ;  /* 0x00058c1f01007387 */ /* 0x001fe80000100800 */
[----:B------:R-:W0:Y:S04]  /*16550*/  LDS.U8 R31, [R0+UR4+0x4c8] ;  /* 0x0004c804001f7984 */ /* 0x000e280008000000 */
[----:B-1----:R-:W-:Y:S04]  /*16560*/  STL [R1+0x588], R2 ;  /* 0x0005880201007387 */ /* 0x002fe80000100800 */
[----:B------:R-:W1:Y:S04]  /*16570*/  LDS.U8 R2, [R0+UR4+0x408] ;  /* 0x0004080400027984 */ /* 0x000e680008000000 */
[----:B------:R1:W-:Y:S04]  /*16580*/  STL [R1+0xc00], R30 ;  /* 0x000c001e01007387 */ /* 0x0003e80000100800 */
[----:B0-----:R-:W-:Y:S04]  /*16590*/  STL [R1+0xbfc], R31 ;  /* 0x000bfc1f01007387 */ /* 0x001fe80000100800 */
[----:B------:R-:W-:Y:S04]  /*165a0*/  LDS.U8 R31, [R0+UR4+0x4c0] ;  /* 0x0004c004001f7984 */ /* 0x000fe80008000000 */
[----:B-1----:R-:W-:Y:S04]  /*165b0*/  STL [R1+0x594], R2 ;  /* 0x0005940201007387 */ /* 0x002fe80000100800 */
[----:B------:R-:W0:Y:S01]  /*165c0*/  LDS.U8 R2, [R0+UR4+0x448] ;  /* 0x0004480400027984 */ /* 0x000e220008000000 */
[----:B------:R-:W-:-:S04]  /*165d0*/  LOP3.LUT R30, R59, R55, RZ, 0xfc, !PT ;  /* 0x000000373b1e7212 */ /* 0x000fc800078efcff */
[----:B------:R-:W-:-:S05]  /*165e0*/  LOP3.LUT R30, R30, 0x30, RZ, 0x3c, !PT ;  /* 0x000000301e1e7812 */ /* 0x000fca00078e3cff */
[----:B------:R-:W-:Y:S04]  /*165f0*/  LDS.U8 R0, [R30+UR4+0x40] ;  /* 0x000040041e007984 */ /* 0x000fe80008000000 */
[----:B0-----:R-:W-:Y:S04]  /*16600*/  STL [R1+0x590], R2 ;  /* 0x0005900201007387 */ /* 0x001fe80000100800 */
[----:B------:R-:W0:Y:S04]  /*16610*/  LDS.U8 R2, [R30+UR4] ;  /* 0x000000041e027984 */ /* 0x000e280008000000 */
[----:B------:R-:W-:Y:S04]  /*16620*/  STL [R1+0xc08], R32 ;  /* 0x000c082001007387 */ /* 0x000fe80000100800 */
[----:B------:R-:W-:Y:S04]  /*16630*/  STL [R1+0xc04], R31 ;  /* 0x000c041f01007387 */ /* 0x000fe80000100800 */
[----:B------:R-:W1:Y:S04]  /*16640*/  LDS.U8 R31, [R30+UR4+0x88] ;  /* 0x000088041e1f7984 */ /* 0x000e680008000000 */
[----:B0-----:R-:W-:Y:S04]  /*16650*/  STL [R1+0x5a0], R2 ;  /* 0x0005a00201007387 */ /* 0x001fe80000100800 */
[----:B------:R-:W0:Y:S04]  /*16660*/  LDS.U8 R2, [R30+UR4+0xc8] ;  /* 0x0000c8041e027984 */ /* 0x000e280008000000 */
[----:B------:R-:W-:Y:S04]  /*16670*/  STL [R1+0x59c], R0 ;  /* 0x00059c0001007387 */ /* 0x000fe80000100800 */
[----:B------:R-:W0:Y:S04]  /*16680*/  LDS.U8 R0, [R30+UR4+0x8] ;  /* 0x000008041e007984 */ /* 0x000e280008000000 */
[----:B-1----:R-:W-:Y:S04]  /*16690*/  STL [R1+0xc10], R31 ;  /* 0x000c101f01007387 */ /* 0x002fe80000100800 */
[----:B------:R-:W1:Y:S04]  /*166a0*/  LDS.U8 R31, [R30+UR4+0x48] ;  /* 0x000048041e1f7984 */ /* 0x000e680008000000 */
[----:B0-----:R-:W-:Y:S04]  /*166b0*/  STL [R1+0xc0c], R2 ;  /* 0x000c0c0201007387 */ /* 0x001fe80000100800 */
[----:B------:R-:W0:Y:S04]  /*166c0*/  LDS.U8 R2, [R30+UR4+0x80] ;  /* 0x000080041e027984 */ /* 0x000e280008000000 */
[----:B------:R-:W-:Y:S04]  /*166d0*/  STL [R1+0x5a8], R0 ;  /* 0x0005a80001007387 */ /* 0x000fe80000100800 */
[----:B------:R-:W4:Y:S04]  /*166e0*/  LDS.U8 R0, [R30+UR4+0xc0] ;  /* 0x0000c0041e007984 */ /* 0x000f280008000000 */
[----:B-1----:R-:W-:Y:S04]  /*166f0*/  STL [R1+0x5a4], R31 ;  /* 0x0005a41f01007387 */ /* 0x002fe80000100800 */
[----:B------:R-:W1:Y:S04]  /*16700*/  LDS.U8 R31, [R30+UR4+0x400] ;  /* 0x000400041e1f7984 */ /* 0x000e680008000000 */
[----:B0-----:R-:W-:Y:S04]  /*16710*/  STL [R1+0xc18], R2 ;  /* 0x000c180201007387 */ /* 0x001fe80000100800 */
[----:B------:R-:W0:Y:S04]  /*16720*/  LDS.U8 R2, [R30+UR4+0x440] ;  /* 0x000440041e027984 */ /* 0x000e280008000000 */
[----:B----4-:R-:W-:Y:S04]  /*16730*/  STL [R1+0xc14], R0 ;  /* 0x000c140001007387 */ /* 0x010fe80000100800 */
[----:B------:R-:W4:Y:S04]  /*16740*/  LDS.U8 R0, [R30+UR4+0x488] ;  /* 0x000488041e007984 */ /* 0x000f280008000000 */
[----:B-1----:R-:W-:Y:S04]  /*16750*/  STL [R1+0x5b0], R31 ;  /* 0x0005b01f01007387 */ /* 0x002fe80000100800 */
[----:B------:R-:W1:Y:S04]  /*16760*/  LDS.U8 R31, [R30+UR4+0x4c8] ;  /* 0x0004c8041e1f7984 */ /* 0x000e680008000000 */
[----:B0-----:R-:W-:Y:S04]  /*16770*/  STL [R1+0x5ac], R2 ;  /* 0x0005ac0201007387 */ /* 0x001fe80000100800 */
[----:B------:R-:W-:Y:S04]  /*16780*/  LDS.U8 R2, [R30+UR4+0x408] ;  /* 0x000408041e027984 */ /* 0x000fe80008000000 */
[----:B----4-:R-:W-:Y:S04]  /*16790*/  STL [R1+0xc20], R0 ;  /* 0x000c200001007387 */ /* 0x010fe80000100800 */
[----:B------:R-:W-:Y:S04]  /*167a0*/  LDS.U8 R0, [R30+UR4+0x448] ;  /* 0x000448041e007984 */ /* 0x000fe80008000000 */
[----:B-1----:R-:W-:Y:S04]  /*167b0*/  STL [R1+0xc1c], R31 ;  /* 0x000c1c1f01007387 */ /* 0x002fe80000100800 */
[----:B------:R-:W0:Y:S04]  /*167c0*/  LDS.U8 R31, [R30+UR4+0x480] ;  /* 0x000480041e1f7984 */ /* 0x000e280008000000 */
[----:B------:R-:W1:Y:S01]  /*167d0*/  LDS.U8 R30, [R30+UR4+0x4c0] ;  /* 0x0004c0041e1e7984 */ /* 0x000e620008000000 */
[----:B------:R-:W4:Y:S03]  /*167e0*/  S2R R59, SR_TID.X ;  /* 0x00000000003b7919 */ /* 0x000f260000002100 */
[----:B0-----:R-:W-:Y:S04]  /*167f0*/  STL [R1+0xc28], R31 ;  /* 0x000c281f01007387 */ /* 0x001fe80000100800 */
[----:B-1----:R0:W-:Y:S04]  /*16800*/  STL [R1+0xc24], R30 ;  /* 0x000c241e01007387 */ /* 0x0021e80000100800 */
[----:B0-----:R-:W3:Y:S04]  /*16810*/  LDL.LU R30, [R1+0x51c] ;  /* 0x00051c00011e7983 */ /* 0x001ee80000300800 */
[----:B------:R-:W3:Y:S04]  /*16820*/  LDL.LU R31, [R1+0x518] ;  /* 0x00051800011f7983 */ /* 0x000ee80000300800 */
        /* <DEDUP_REMOVED lines=11> */
[----:B------:R-:W3:Y:S01]  /*168e0*/  LDL.LU R43, [R1+0x4a0] ;  /* 0x0004a000012b7983 */ /* 0x000ee20000300800 */
[----:B----4-:R-:W-:Y:S01]  /*168f0*/  LOP3.LUT R59, R59, 0x1f, RZ, 0xc0, !PT ;  /* 0x0000001f3b3b7812 */ /* 0x010fe200078ec0ff */
[----:B------:R-:W-:Y:S06]  /*16900*/  BAR.SYNC.DEFER_BLOCKING 0x0 ;  /* 0x0000000000007b1d */ /* 0x000fec0000010000 */
        /* <DEDUP_REMOVED lines=8> */
[----:B------:R-:W-:Y:S04]  /*16990*/  STS.U8 [R59+UR4], R56 ;  /* 0x000000383b007988 */ /* 0x000fe80008000004 */
[----:B------:R-:W4:Y:S04]  /*169a0*/  LDL.LU R52, [R1+0x45c] ;  /* 0x00045c0001347983 */ /* 0x000f280000300800 */
[----:B--2---:R0:W-:Y:S04]  /*169b0*/  STS.U8 [R59+UR4+0x20], R57 ;  /* 0x000020393b007988 */ /* 0x0041e80008000004 */
[----:B------:R-:W2:Y:S04]  /*169c0*/  LDL.LU R53, [R1+0x3c] ;  /* 0x00003c0001357983 */ /* 0x000ea80000300800 */
[----:B---3--:R1:W-:Y:S04]  /*169d0*/  STS.U8 [R59+UR4+0x40], R58 ;  /* 0x0000403a3b007988 */ /* 0x0083e80008000004 */
[----:B0-----:R-:W3:Y:S04]  /*169e0*/  LDL.LU R57, [R1+0x38] ;  /* 0x0000380001397983 */ /* 0x001ee80000300800 */
[----:B------:R0:W-:Y:S04]  /*169f0*/  STS.U8 [R59+UR4+0x60], R61 ;  /* 0x0000603d3b007988 */ /* 0x0001e80008000004 */
[----:B-1----:R-:W3:Y:S04]  /*16a00*/  LDL.LU R58, [R1+0x34] ;  /* 0x00003400013a7983 */ /* 0x002ee80000300800 */
[----:B0-----:R-:W3:Y:S04]  /*16a10*/  LDL.LU R61, [R1+0x30] ;  /* 0x00003000013d7983 */ /* 0x001ee80000300800 */
[----:B------:R-:W3:Y:S04]  /*16a20*/  LDL.LU R54, [R1+0x1c] ;  /* 0x00001c0001367983 */ /* 0x000ee80000300800 */
[----:B------:R-:W3:Y:S04]  /*16a30*/  LDL.LU R55, [R1+0x18] ;  /* 0x0000180001377983 */ /* 0x000ee80000300800 */
[----:B------:R0:W-:Y:S04]  /*16a40*/  STS.U8 [R59+UR4+0x100], R60 ;  /* 0x0001003c3b007988 */ /* 0x0001e80008000004 */
[----:B------:R-:W3:Y:S04]  /*16a50*/  LDL.LU R56, [R1+0x14] ;  /* 0x0000140001387983 */ /* 0x000ee80000300800 */
[----:B0-----:R-:W3:Y:S04]  /*16a60*/  LDL.LU R60, [R1+0x10] ;  /* 0x00001000013c7983 */ /* 0x001ee80000300800 */
[----:B------:R0:W-:Y:S04]  /*16a70*/  STS.U8 [R59+UR4+0x120], R30 ;  /* 0x0001201e3b007988 */ /* 0x0001e80008000004 */
[----:B------:R1:W-:Y:S04]  /*16a80*/  STS.U8 [R59+UR4+0x140], R31 ;  /* 0x0001401f3b007988 */ /* 0x0003e80008000004 */
[----:B------:R1:W-:Y:S04]  /*16a90*/  STS.U8 [R59+UR4+0x160], R32 ;  /* 0x000160203b007988 */ /* 0x0003e80008000004 */
[----:B0-----:R-:W3:Y:S04]  /*16aa0*/  LDL.LU R30, [R1+0xfb0] ;  /* 0x000fb000011e7983 */ /* 0x001ee80000300800 */
[----:B-1----:R-:W3:Y:S04]  /*16ab0*/  LDL.LU R31, [R1+0xfac] ;  /* 0x000fac00011f7983 */ /* 0x002ee80000300800 */
[----:B------:R-:W3:Y:S04]  /*16ac0*/  LDL.LU R32, [R1+0xfa8] ;  /* 0x000fa80001207983 */ /* 0x000ee80000300800 */
        /* <DEDUP_REMOVED lines=17> */
[----:B----4-:R-:W4:Y:S04]  /*16be0*/  LDL.LU R41, [R1+0xf84] ;  /* 0x000f840001297983 */ /* 0x010f280000300800 */
[----:B------:R0:W-:Y:S04]  /*16bf0*/  STS.U8 [R59+UR4+0x420], R42 ;  /* 0x0004202a3b007988 */ /* 0x0001e80008000004 */
[----:B------:R1:W-:Y:S04]  /*16c00*/  STS.U8 [R59+UR4+0x440], R43 ;  /* 0x0004402b3b007988 */ /* 0x0003e80008000004 */
[----:B------:R2:W-:Y:S04]  /*16c10*/  STS.U8 [R59+UR4+0x460], R44 ;  /* 0x0004602c3b007988 */ /* 0x0005e80008000004 */
[----:B0-----:R-:W4:Y:S04]  /*16c20*/  LDL.LU R42, [R1+0xf80] ;  /* 0x000f8000012a7983 */ /* 0x001f280000300800 */
[----:B-1----:R-:W4:Y:S04]  /*16c30*/  LDL.LU R43, [R1+0xf7c] ;  /* 0x000f7c00012b7983 */ /* 0x002f280000300800 */
[----:B--2---:R-:W2:Y:S04]  /*16c40*/  LDL.LU R44, [R1+0xf78] ;  /* 0x000f7800012c7983 */ /* 0x004ea80000300800 */
[----:B------:R0:W-:Y:S04]  /*16c50*/  STS.U8 [R59+UR4+0x500], R45 ;  /* 0x0005002d3b007988 */ /* 0x0001e80008000004 */
[----:B------:R1:W-:Y:S04]  /*16c60*/  STS.U8 [R59+UR4+0x520], R46 ;  /* 0x0005202e3b007988 */ /* 0x0003e80008000004 */
[----:B------:R1:W-:Y:S04]  /*16c70*/  STS.U8 [R59+UR4+0x540], R47 ;  /* 0x0005402f3b007988 */ /* 0x0003e80008000004 */
[----:B0-----:R-:W4:Y:S04]  /*16c80*/  LDL.LU R45, [R1+0xf74] ;  /* 0x000f7400012d7983 */ /* 0x001f280000300800 */
[----:B-1----:R-:W2:Y:S04]  /*16c90*/  LDL.LU R46, [R1+0xf70] ;  /* 0x000f7000012e7983 */ /* 0x002ea80000300800 */
[----:B------:R-:W4:Y:S04]  /*16ca0*/  LDL.LU R47, [R1+0xf6c] ;  /* 0x000f6c00012f7983 */ /* 0x000f280000300800 */
        /* <DEDUP_REMOVED lines=9> */
[----:B0-----:R-:W2:Y:S04]  /*16d40*/  LDL.LU R51, [R1+0xf5c] ;  /* 0x000f5c0001337983 */ /* 0x001ea80000300800 */
[----:B-1----:R-:W4:Y:S04]  /*16d50*/  LDL.LU R52, [R1+0xf58] ;  /* 0x000f580001347983 */ /* 0x002f280000300800 */
[----:B------:R-:W2:Y:S04]  /*16d60*/  LDL.LU R53, [R1+0xf54] ;  /* 0x000f540001357983 */ /* 0x000ea80000300800 */
[----:B---3--:R0:W-:Y:S04]  /*16d70*/  STS.U8 [R59+UR4+0x720], R57 ;  /* 0x000720393b007988 */ /* 0x0081e80008000004 */
[----:B------:R1:W-:Y:S04]  /*16d80*/  STS.U8 [R59+UR4+0x740], R58 ;  /* 0x0007403a3b007988 */ /* 0x0003e80008000004 */
[----:B------:R3:W-:Y:S04]  /*16d90*/  STS.U8 [R59+UR4+0x760], R61 ;  /* 0x0007603d3b007988 */ /* 0x0007e80008000004 */
[----:B0-----:R-:W4:Y:S04]  /*16da0*/  LDL.LU R57, [R1+0xf50] ;  /* 0x000f500001397983 */ /* 0x001f280000300800 */
[----:B-1----:R-:W2:Y:S04]  /*16db0*/  LDL.LU R58, [R1+0xf4c] ;  /* 0x000f4c00013a7983 */ /* 0x002ea80000300800 */
[----:B---3--:R-:W3:Y:S04]  /*16dc0*/  LDL.LU R61, [R1+0xf48] ;  /* 0x000f4800013d7983 */ /* 0x008ee80000300800 */
[----:B------:R0:W-:Y:S04]  /*16dd0*/  STS.U8 [R59+UR4+0x800], R54 ;  /* 0x000800363b007988 */ /* 0x0001e80008000004 */
[----:B------:R1:W-:Y:S04]  /*16de0*/  STS.U8 [R59+UR4+0x820], R55 ;  /* 0x000820373b007988 */ /* 0x0003e80008000004 */
[----:B------:R1:W-:Y:S04]  /*16df0*/  STS.U8 [R59+UR4+0x840], R56 ;  /* 0x000840383b007988 */ /* 0x0003e80008000004 */
[----:B0-----:R-:W4:Y:S04]  /*16e00*/  LDL.LU R54, [R1+0x530] ;  /* 0x0005300001367983 */ /* 0x001f280000300800 */
[----:B-1----:R-:W4:Y:S04]  /*16e10*/  LDL.LU R55, [R1+0x52c] ;  /* 0x00052c0001377983 */ /* 0x002f280000300800 */
[----:B------:R0:W-:Y:S04]  /*16e20*/  STS.U8 [R59+UR4+0x860], R60 ;  /* 0x0008603c3b007988 */ /* 0x0001e80008000004 */
[----:B------:R-:W4:Y:S04]  /*16e30*/  LDL.LU R56, [R1+0x528] ;  /* 0x0005280001387983 */ /* 0x000f280000300800 */
[----:B0-----:R-:W4:Y:S04]  /*16e40*/  LDL.LU R60, [R1+0x524] ;  /* 0x00052400013c7983 */ /* 0x001f280000300800 */
[----:B---3--:R0:W-:Y:S04]  /*16e50*/  STS.U8 [R59+UR4+0x900], R61 ;  /* 0x0009003d3b007988 */ /* 0x0081e80008000004 */
[----:B0-----:R-:W3:Y:S01]  /*16e60*/  LDL.LU R59, [R1+0xf44] ;  /* 0x000f4400013b7983 */ /* 0x001ee20000300800 */
[----:B------:R-:W0:Y:S02]  /*16e70*/  S2R R61, SR_TID.X ;  /* 0x00000000003d7919 */ /* 0x000e240000002100 */
[----:B0-----:R-:W-:-:S05]  /*16e80*/  LOP3.LUT R61, R61, 0x1f, RZ, 0xc0, !PT ;  /* 0x0000001f3d3d7812 */ /* 0x001fca00078ec0ff */
[----:B---3--:R-:W-:Y:S04]  /*16e90*/  STS.U8 [R61+UR4+0x920], R59 ;  /* 0x0009203b3d007988 */ /* 0x008fe80008000004 */
[----:B--2---:R-:W-:Y:S04]  /*16ea0*/  STS.U8 [R61+UR4+0x940], R58 ;  /* 0x0009403a3d007988 */ /* 0x004fe80008000004 */
[----:B----4-:R-:W-:Y:S04]  /*16eb0*/  STS.U8 [R61+UR4+0x960], R57 ;  /* 0x000960393d007988 */ /* 0x010fe80008000004 */
[----:B------:R-:W-:Y:S04]  /*16ec0*/  STS.U8 [R61+UR4+0xa00], R52 ;  /* 0x000a00343d007988 */ /* 0x000fe80008000004 */
[----:B------:R-:W-:Y:S04]  /*16ed0*/  STS.U8 [R61+UR4+0xa20], R51 ;  /* 0x000a20333d007988 */ /* 0x000fe80008000004 */
[----:B------:R0:W-:Y:S04]  /*16ee0*/  STS.U8 [R61+UR4+0xa40], R50 ;  /* 0x000a40323d007988 */ /* 0x0001e80008000004 */
        /* <DEDUP_REMOVED lines=22> */
[----:B------:R0:W-:Y:S04]  /*17050*/  STS.U8 [R50+UR4+0x80], R54 ;  /* 0x0000803632007988 */ /* 0x0001e80008000004 */
[----:B------:R1:W-:Y:S04]  /*17060*/  STS.U8 [R50+UR4+0xa0], R55 ;  /* 0x0000a03732007988 */ /* 0x0003e80008000004 */
[----:B------:R2:W-:Y:S04]  /*17070*/  STS.U8 [R50+UR4+0xc0], R56 ;  /* 0x0000c03832007988 */ /* 0x0005e80008000004 */
[----:B0-----:R-:W3:Y:S04]  /*17080*/  LDL.LU R54, [R1+0x510] ;  /* 0x0005100001367983 */ /* 0x001ee80000300800 */
[----:B-1----:R-:W4:Y:S04]  /*17090*/  LDL.LU R55, [R1+0x50c] ;  /* 0x00050c0001377983 */ /* 0x002f280000300800 */
[----:B------:R0:W-:Y:S04]  /*170a0*/  STS.U8 [R50+UR4+0xe0], R60 ;  /* 0x0000e03c32007988 */ /* 0x0001e80008000004 */
[----:B--2---:R-:W2:Y:S04]  /*170b0*/  LDL.LU R56, [R1+0x508] ;  /* 0x0005080001387983 */ /* 0x004ea80000300800 */
[----:B0-----:R-:W2:Y:S04]  /*170c0*/  LDL.LU R60, [R1+0x504] ;  /* 0x00050400013c7983 */ /* 0x001ea80000300800 */
[----:B------:R-:W2:Y:S04]  /*170d0*/  LDL.LU R27, [R1+0x4f0] ;  /* 0x0004f000011b7983 */ /* 0x000ea80000300800 */
        /* <DEDUP_REMOVED lines=26> */
[----:B---3--:R0:W-:Y:S04]  /*17280*/  STS.U8 [R50+UR4+0x180], R54 ;  /* 0x0001803632007988 */ /* 0x0081e80008000004 */
[----:B----4-:R1:W-:Y:S04]  /*17290*/  STS.U8 [R50+UR4+0x1a0], R55 ;  /* 0x0001a03732007988 */ /* 0x0103e80008000004 */
[----:B0-----:R-:W3:Y:S04]  /*172a0*/  LDL.LU R54, [R1+0xf40] ;  /* 0x000f400001367983 */ /* 0x001ee80000300800 */
[----:B-1----:R-:W4:Y:S04]  /*172b0*/  LDL.LU R55, [R1+0xf3c] ;  /* 0x000f3c0001377983 */ /* 0x002f280000300800 */
[----:B--2---:R0:W-:Y:S04]  /*172c0*/  STS.U8 [R50+UR4+0x1c0], R56 ;  /* 0x0001c03832007988 */ /* 0x0041e80008000004 */
[----:B------:R1:W-:Y:S04]  /*172d0*/  STS.U8 [R50+UR4+0x1e0], R60 ;  /* 0x0001e03c32007988 */ /* 0x0003e80008000004 */
[----:B0-----:R-:W2:Y:S04]  /*172e0*/  LDL.LU R56, [R1+0xf38] ;  /* 0x000f380001387983 */ /* 0x001ea80000300800 */
[----:B-1----:R-:W3:Y:S04]  /*172f0*/  LDL.LU R60, [R1+0xf34] ;  /* 0x000f3400013c7983 */ /* 0x002ee80000300800 */
        /* <DEDUP_REMOVED lines=27> */
[----:B---3--:R0:W-:Y:S04]  /*174b0*/  STS.U8 [R50+UR4+0x8e0], R60 ;  /* 0x0008e03c32007988 */ /* 0x0081e80008000004 */
[----:B0-----:R-:W3:Y:S04]  /*174c0*/  LDL.LU R60, [R1+0xf30] ;  /* 0x000f3000013c7983 */ /* 0x001ee80000300800 */
[----:B--2---:R-:W-:Y:S04]  /*174d0*/  STS.U8 [R50+UR4+0x980], R56 ;  /* 0x0009803832007988 */ /* 0x004fe80008000004 */
[----:B----4-:R-:W-:Y:S04]  /*174e0*/  STS.U8 [R50+UR4+0x9a0], R55 ;  /* 0x0009a03732007988 */ /* 0x010fe80008000004 */
[----:B------:R-:W-:Y:S04]  /*174f0*/  STS.U8 [R50+UR4+0x9c0], R54 ;  /* 0x0009c03632007988 */ /* 0x000fe80008000004 */
[----:B------:R-:W-:Y:S04]  /*17500*/  STS.U8 [R50+UR4+0x9e0], R53 ;  /* 0x0009e03532007988 */ /* 0x000fe80008000004 */
[----:B------:R-:W-:Y:S04]  /*17510*/  STS.U8 [R50+UR4+0xa80], R48 ;  /* 0x000a803032007988 */ /* 0x000fe80008000004 */
[----:B------:R-:W-:Y:S04]  /*17520*/  STS.U8 [R50+UR4+0xaa0], R47 ;  /* 0x000aa02f32007988 */ /* 0x000fe80008000004 */
        /* <DEDUP_REMOVED lines=22> */
[----:B------:R-:W-:Y:S06]  /*17690*/  BAR.SYNC.DEFER_BLOCKING 0x0 ;  /* 0x0000000000007b1d */ /* 0x000fec0000010000 */
[----:B------:R-:W2:Y:S04]  /*176a0*/  LDL.LU R51, [R1+0x4d0] ;  /* 0x0004d00001337983 */ /* 0x000ea80000300800 */
[----:B------:R-:W2:Y:S04]  /*176b0*/  LDL.LU R52, [R1+0x4cc] ;  /* 0x0004cc0001347983 */ /* 0x000ea80000300800 */
[----:B------:R-:W4:Y:S04]  /*176c0*/  LDL.LU R57, [R1+0x4e0] ;  /* 0x0004e00001397983 */ /* 0x000f280000300800 */
[----:B------:R-:W4:Y:S04]  /*176d0*/  LDL.LU R58, [R1+0x4d8] ;  /* 0x0004d800013a7983 */ /* 0x000f280000300800 */
[----:B------:R-:W4:Y:S04]  /*176e0*/  LDL.LU R59, [R1+0x4ec] ;  /* 0x0004ec00013b7983 */ /* 0x000f280000300800 */
[----:B------:R-:W4:Y:S04]  /*176f0*/  LDL.LU R61, [R1+0x4e8] ;  /* 0x0004e800013d7983 */ /* 0x000f280000300800 */
[----:B0-----:R-:W4:Y:S04]  /*17700*/  LDL.LU.64 R24, [R1+0x70] ;  /* 0x0000700001187983 */ /* 0x001f280000300a00 */
[----:B------:R-:W4:Y:S04]  /*17710*/  LDL.LU.64 R26, [R1+0x78] ;  /* 0x00007800011a7983 */ /* 0x000f280000300a00 */
[----:B---3--:R-:W0:Y:S04]  /*17720*/  LDSM.16.M88.4 R8, [R60] ;  /* 0x000000003c08783b */ /* 0x008e280000000200 */
[----:B------:R-:W1:Y:S04]  /*17730*/  LDSM.16.M88.4 R12, [R60+0x200] ;  /* 0x000200003c0c783b */ /* 0x000e680000000200 */
[----:B------:R-:W3:Y:S04]  /*17740*/  LDSM.16.M88.4 R20, [R60+0x400] ;  /* 0x000400003c14783b */ /* 0x000ee80000000200 */
[----:B0-----:R0:W-:Y:S01]  /*17750*/  STL.64 [R1+0x30], R8 ;  /* 0x0000300801007387 */ /* 0x0011e20000100a00 */
[----:B------:R-:W-:-:S03]  /*17760*/  IMAD.MOV.U32 R36, RZ, RZ, R8 ;  /* 0x000000ffff247224 */ /* 0x000fc600078e0008 */
[----:B------:R3:W-:Y:S01]  /*17770*/  STL.64 [R1+0x38], R10 ;  /* 0x0000380a01007387 */ /* 0x0007e20000100a00 */
[----:B------:R-:W-:Y:S02]  /*17780*/  IMAD.MOV.U32 R19, RZ, RZ, R9 ;  /* 0x000000ffff137224 */ /* 0x000fe400078e0009 */
[----:B------:R-:W-:Y:S01]  /*17790*/  IMAD.MOV.U32 R6, RZ, RZ, R10 ;  /* 0x000000ffff067224 */ /* 0x000fe200078e000a */
[----:B-1----:R1:W-:Y:S01]  /*177a0*/  STL.64 [R1+0x20], R12 ;  /* 0x0000200c01007387 */ /* 0x0023e20000100a00 */
[----:B------:R-:W-:-:S03]  /*177b0*/  IMAD.MOV.U32 R7, RZ, RZ, R11 ;  /* 0x000000ffff077224 */ /* 0x000fc600078e000b */
[----:B------:R1:W-:Y:S01]  /*177c0*/  STL.64 [R1+0x28], R14 ;  /* 0x0000280e01007387 */ /* 0x0003e20000100a00 */
[----:B0-----:R-:W-:Y:S02]  /*177d0*/  IMAD.MOV.U32 R8, RZ, RZ, R12 ;  /* 0x000000ffff087224 */ /* 0x001fe400078e000c */
[----:B------:R-:W-:Y:S01]  /*177e0*/  IMAD.MOV.U32 R9, RZ, RZ, R13 ;  /* 0x000000ffff097224 */ /* 0x000fe200078e000d */
[----:B---3--:R-:W-:Y:S01]  /*177f0*/  STL.64 [R1+0x10], R20 ;  /* 0x0000101401007387 */ /* 0x008fe20000100a00 */
[----:B------:R-:W-:Y:S02]  /*17800*/  IMAD.MOV.U32 R10, RZ, RZ, R14 ;  /* 0x000000ffff0a7224 */ /* 0x000fe400078e000e */
[----:B------:R-:W-:Y:S01]  /*17810*/  IMAD.MOV.U32 R11, RZ, RZ, R15 ;  /* 0x000000ffff0b7224 */ /* 0x000fe200078e000f */
[----:B------:R-:W-:Y:S01]  /*17820*/  STL.64 [R1+0x18], R22 ;  /* 0x0000181601007387 */ /* 0x000fe20000100a00 */
[----:B-1----:R-:W-:Y:S02]  /*17830*/  IMAD.MOV.U32 R12, RZ, RZ, R20 ;  /* 0x000000ffff0c7224 */ /* 0x002fe400078e0014 */
[----:B------:R-:W-:-:S02]  /*17840*/  IMAD.MOV.U32 R13, RZ, RZ, R21 ;  /* 0x000000ffff0d7224 */ /* 0x000fc400078e0015 */
[----:B------:R-:W-:Y:S02]  /*17850*/  IMAD.MOV.U32 R14, RZ, RZ, R22 ;  /* 0x000000ffff0e7224 */ /* 0x000fe400078e0016 */
[----:B------:R-:W-:Y:S02]  /*17860*/  IMAD.MOV.U32 R15, RZ, RZ, R23 ;  /* 0x000000ffff0f7224 */ /* 0x000fe400078e0017 */
[----:B------:R-:W0:Y:S04]  /*17870*/  LDSM.16.M88.4 R20, [R60+0x600] ;  /* 0x000600003c14783b */ /* 0x000e280000000200 */
[----:B0-----:R0:W-:Y:S04]  /*17880*/  STL.64 [R1], R20 ;  /* 0x0000001401007387 */ /* 0x0011e80000100a00 */
[----:B------:R1:W-:Y:S04]  /*17890*/  STL.64 [R1+0x8], R22 ;  /* 0x0000081601007387 */ /* 0x0003e80000100a00 */
[----:B------:R-:W3:Y:S04]  /*178a0*/  LDL.LU.64 R28, [R1+0x90] ;  /* 0x00009000011c7983 */ /* 0x000ee80000300a00 */
[----:B------:R-:W3:Y:S01]  /*178b0*/  LDL.LU.64 R30, [R1+0x98] ;  /* 0x00009800011e7983 */ /* 0x000ee20000300a00 */
[----:B------:R-:W-:-:S02]  /*178c0*/  IMAD.MOV.U32 R16, RZ, RZ, R20 ;  /* 0x000000ffff107224 */ /* 0x000fc400078e0014 */
[----:B------:R-:W-:Y:S02]  /*178d0*/  IMAD.MOV.U32 R17, RZ, RZ, R21 ;  /* 0x000000ffff117224 */ /* 0x000fe400078e0015 */
[----:B------:R-:W-:Y:S01]  /*178e0*/  IMAD.MOV.U32 R18, RZ, RZ, R22 ;  /* 0x000000ffff127224 */ /* 0x000fe200078e0016 */
[----:B0-----:R-:W3:Y:S01]  /*178f0*/  LDL.LU.64 R20, [R1+0xb0] ;  /* 0x0000b00001147983 */ /* 0x001ee20000300a00 */
[----:B------:R-:W-:-:S03]  /*17900*/  IMAD.MOV.U32 R3, RZ, RZ, R23 ;  /* 0x000000ffff037224 */ /* 0x000fc600078e0017 */
[----:B-1----:R-:W3:Y:S01]  /*17910*/  LDL.LU.64 R22, [R1+0xb8] ;  /* 0x0000b80001167983 */ /* 0x002ee20000300a00 */
[----:B------:R-:W-:Y:S02]  /*17920*/  IMAD R32, R4, 0x100, R5 ;  /* 0x0000010004207824 */ /* 0x000fe400078e0205 */
[----:B--2---:R-:W-:Y:S02]  /*17930*/  IMAD R33, R52, 0x100, R51 ;  /* 0x0000010034217824 */ /* 0x004fe400078e0233 */
[----:B----4-:R-:W-:Y:S01]  /*17940*/  IMAD R34, R58, 0x100, R57 ;  /* 0x000001003a227824 */ /* 0x010fe200078e0239 */
[----:B------:R-:W-:Y:S01]  /*17950*/  F2FP.F16.E4M3.UNPACK_B R32, R32 ;  /* 0x00000020ff20723e */ /* 0x000fe200020006ff */
[----:B------:R-:W-:Y:S01]  /*17960*/  LDSM.16.M88.4 R52, [R60+0xa00] ;  /* 0x000a00003c34783b */ /* 0x000fe20000000200 */
[----:B------:R-:W-:Y:S01]  /*17970*/  F2FP.F16.E4M3.UNPACK_B R33, R33 ;  /* 0x00000021ff21723e */ /* 0x000fe200020006ff */
[----:B------:R-:W-:Y:S01]  /*17980*/  IMAD R35, R61, 0x100, R59 ;  /* 0x000001003d237824 */ /* 0x000fe200078e023b */
[----:B------:R-:W-:Y:S01]  /*17990*/  F2FP.F16.E4M3.UNPACK_B R34, R34 ;  /* 0x00000022ff22723e */ /* 0x000fe200020006ff */
[----:B------:R-:W0:Y:S01]  /*179a0*/  LDSM.16.M88.4 R56, [R60+0x800] ;  /* 0x000800003c38783b */ /* 0x000e220000000200 */
[----:B------:R-:W-:-:S02]  /*179b0*/  F2FP.F16.E4M3.UNPACK_B R4, R36 ;  /* 0x00000024ff04723e */ /* 0x000fc400020006ff */
[----:B------:R-:W-:Y:S02]  /*179c0*/  F2FP.F16.E4M3.UNPACK_B R35, R35 ;  /* 0x00000023ff23723e */ /* 0x000fe400020006ff */
[----:B------:R-:W-:Y:S02]  /*179d0*/  F2FP.F16.E4M3.UNPACK_B R5, R19 ;  /* 0x00000013ff05723e */ /* 0x000fe400020006ff */
[----:B------:R-:W-:Y:S02]  /*179e0*/  F2FP.F16.E4M3.UNPACK_B R6, R6 ;  /* 0x00000006ff06723e */ /* 0x000fe400020006ff */
[----:B------:R-:W-:-:S03]  /*179f0*/  F2FP.F16.E4M3.UNPACK_B R7, R7 ;  /* 0x00000007ff07723e */ /* 0x000fc600020006ff */
[----:B------:R-:W-:Y:S01]  /*17a00*/  HMMA.16816.F32 R36, R32, R4, R24 ;  /* 0x000000042024723c */ /* 0x000fe20000001818 */
[----:B------:R-:W2:Y:S04]  /*17a10*/  LDL.LU.64 R24, [R1+0xd0] ;  /* 0x0000d00001187983 */ /* 0x000ea80000300a00 */
[----:B------:R-:W2:Y:S01]  /*17a20*/  LDL.LU.64 R26, [R1+0xd8] ;  /* 0x0000d800011a7983 */ /* 0x000ea20000300a00 */
[----:B------:R-:W-:Y:S02]  /*17a30*/  F2FP.F16.E4M3.UNPACK_B R8, R8 ;  /* 0x00000008ff08723e */ /* 0x000fe400020006ff */
[----:B------:R-:W-:-:S15]  /*17a40*/  F2FP.F16.E4M3.UNPACK_B R9, R9 ;  /* 0x00000009ff09723e */ /* 0x000fde00020006ff */
[----:B------:R-:W-:Y:S04]  /*17a50*/  STL.64 [R1+0x70], R36 ;  /* 0x0000702401007387 */ /* 0x000fe80000100a00 */
[----:B------:R-:W-:Y:S04]  /*17a60*/  STL.64 [R1+0x78], R38 ;  /* 0x0000782601007387 */ /* 0x000fe80000100a00 */
[----:B------:R-:W-:Y:S04]  /*17a70*/  STL.64 [R1+0xf18], R6 ;  /* 0x000f180601007387 */ /* 0x000fe80000100a00 */
[----:B------:R1:W-:Y:S01]  /*17a80*/  STL.64 [R1+0xf10], R4 ;  /* 0x000f100401007387 */ /* 0x0003e20000100a00 */
[C---:B---3--:R-:W-:Y:S06]  /*17a90*/  HMMA.16816.F32 R28, R32.reuse, R6, R28 ;  /* 0x00000006201c723c */ /* 0x048fec000000181c */
[----:B-1----:R-:W-:Y:S01]  /*17aa0*/  HMMA.16816.F32 R4, R32, R8, R20 ;  /* 0x000000082004723c */ /* 0x002fe20000001814 */
[----:B------:R-:W-:Y:S01]  /*17ab0*/  F2FP.F16.E4M3.UNPACK_B R10, R10 ;  /* 0x0000000aff0a723e */ /* 0x000fe200020006ff */
[----:B------:R-:W1:-:S15]  /*17ac0*/  LDSM.16.M88.4 R20, [R60+0xc00] ;  /* 0x000c00003c14783b */ /* 0x000e5e0000000200 */
[----:B------:R-:W-:Y:S04]  /*17ad0*/  STL.64 [R1+0x90], R28 ;  /* 0x0000901c01007387 */ /* 0x000fe80000100a00 */
[----:B------:R-:W-:Y:S04]  /*17ae0*/  STL.64 [R1+0x98], R30 ;  /* 0x0000981e01007387 */ /* 0x000fe80000100a00 */
[----:B------:R-:W3:Y:S04]  /*17af0*/  LDL.LU.64 R40, [R1+0xf0] ;  /* 0x0000f00001287983 */ /* 0x000ee80000300a00 */
[----:B------:R-:W3:Y:S04]  /*17b00*/  LDL.LU.64 R42, [R1+0xf8] ;  /* 0x0000f800012a7983 */ /* 0x000ee80000300a00 */
[----:B------:R4:W-:Y:S04]  /*17b10*/  STL.64 [R1+0xb0], R4 ;  /* 0x0000b00401007387 */ /* 0x0009e80000100a00 */
[----:B------:R0:W-:Y:S04]  /*17b20*/  STL.64 [R1+0xb8], R6 ;  /* 0x0000b80601007387 */ /* 0x0001e80000100a00 */
[----:B------:R-:W3:Y:S04]  /*17b30*/  LDL.LU.64 R36, [R1+0x110] ;  /* 0x0001100001247983 */ /* 0x000ee80000300a00 */
[----:B------:R-:W3:Y:S04]  /*17b40*/  LDL.LU.64 R38, [R1+0x118] ;  /* 0x0001180001267983 */ /* 0x000ee80000300a00 */
[----:B----4-:R-:W4:Y:S04]  /*17b50*/  LDL.LU.64 R4, [R1+0x130] ;  /* 0x0001300001047983 */ /* 0x010f280000300a00 */
[----:B0-----:R-:W4:Y:S01]  /*17b60*/  LDL.LU.64 R6, [R1+0x138] ;  /* 0x0001380001067983 */ /* 0x001f220000300a00 */
[----:B------:R-:W-:-:S02]  /*17b70*/  F2FP.F16.E4M3.UNPACK_B R11, R11 ;  /* 0x0000000bff0b723e */ /* 0x000fc400020006ff */
[----:B------:R-:W-:Y:S01]  /*17b80*/  F2FP.F16.E4M3.UNPACK_B R12, R12 ;  /* 0x0000000cff0c723e */ /* 0x000fe200020006ff */
[----:B------:R-:W4:Y:S04]  /*17b90*/  LDL.LU.64 R28, [R1+0x150] ;  /* 0x00015000011c7983 */ /* 0x000f280000300a00 */
[----:B--2---:R-:W-:Y:S01]  /*17ba0*/  HMMA.16816.F32 R24, R32, R10, R24 ;  /* 0x0000000a2018723c */ /* 0x004fe20000001818 */
[----:B------:R-:W-:Y:S01]  /*17bb0*/  F2FP.F16.E4M3.UNPACK_B R13, R13 ;  /* 0x0000000dff0d723e */ /* 0x000fe200020006ff */
[----:B------:R-:W2:-:S15]  /*17bc0*/  LDL.LU.64 R30, [R1+0x158] ;  /* 0x00015800011e7983 */ /* 0x000e9e0000300a00 */
[----:B------:R-:W-:-:S06]  /*17bd0*/  NOP ;  /* 0x0000000000007918 */ /* 0x000fcc0000000000 */
[----:B------:R-:W-:Y:S04]  /*17be0*/  STL.64 [R1+0xd0], R24 ;  /* 0x0000d01801007387 */ /* 0x000fe80000100a00 */
[----:B------:R-:W-:Y:S04]  /*17bf0*/  STL.64 [R1+0xd8], R26 ;  /* 0x0000d81a01007387 */ /* 0x000fe80000100a00 */
[----:B------:R-:W-:Y:S04]  /*17c00*/  STL.64 [R1+0xf28], R10 ;  /* 0x000f280a01007387 */ /* 0x000fe80000100a00 */
[----:B------:R3:W-:Y:S01]  /*17c10*/  STL.64 [R1+0xf20], R8 ;  /* 0x000f200801007387 */ /* 0x0007e20000100a00 */
[----:B------:R-:W-:-:S02]  /*17c20*/  F2FP.F16.E4M3.UNPACK_B R14, R14 ;  /* 0x0000000eff0e723e */ /* 0x000fc400020006ff */
[----:B------:R-:W-:Y:S01]  /*17c30*/  F2FP.F16.E4M3.UNPACK_B R15, R15 ;  /* 0x0000000fff0f723e */ /* 0x000fe200020006ff */
[----:B------:R-:W-:Y:S01]  /*17c40*/  STL [R1+0xc70], R60 ;  /* 0x000c703c01007387 */ /* 0x000fe20000100800 */
[----:B------:R-:W-:Y:S02]  /*17c50*/  F2FP.F16.E4M3.UNPACK_B R16, R16 ;  /* 0x00000010ff10723e */ /* 0x000fe400020006ff */
[----:B------:R-:W-:Y:S01]  /*17c60*/  F2FP.F16.E4M3.UNPACK_B R17, R17 ;  /* 0x00000011ff11723e */ /* 0x000fe200020006ff */
[----:B------:R-:W0:Y:S01]  /*17c70*/  LDSM.16.M88.4 R24, [R60+0xe00] ;  /* 0x000e00003c18783b */ /* 0x000e220000000200 */
[----:B---3--:R-:W-:-:S15]  /*17c80*/  HMMA.16816.F32 R8, R32, R12, R40 ;  /* 0x0000000c2008723c */ /* 0x008fde0000001828 */
[----:B------:R-:W-:-:S08]  /*17c90*/  NOP ;  /* 0x0000000000007918 */ /* 0x000fd00000000000 */
[----:B------:R-:W-:Y:S04]  /*17ca0*/  STL.64 [R1+0xf0], R8 ;  /* 0x0000f00801007387 */ /* 0x000fe80000100a00 */
[----:B------:R3:W-:Y:S02]  /*17cb0*/  STL.64 [R1+0xf8], R10 ;  /* 0x0000f80a01007387 */ /* 0x0007e40000100a00 */
[----:B---3--:R-:W-:-:S15]  /*17cc0*/  HMMA.16816.F32 R8, R32, R14, R36 ;  /* 0x0000000e2008723c */ /* 0x008fde0000001824 */
[----:B------:R-:W-:-:S08]  /*17cd0*/  NOP ;  /* 0x0000000000007918 */ /* 0x000fd00000000000 */
[----:B------:R-:W-:Y:S04]  /*17ce0*/  STL.64 [R1+0x110], R8 ;  /* 0x0001100801007387 */ /* 0x000fe80000100a00 */
[----:B------:R4:W-:Y:S02]  /*17cf0*/  STL.64 [R1+0x118], R10 ;  /* 0x0001180a01007387 */ /* 0x0009e40000100a00 */
[----:B----4-:R-:W-:Y:S02]  /*17d00*/  HMMA.16816.F32 R8, R32, R16, R4 ;  /* 0x000000102008723c */ /* 0x010fe40000001804 */
[----:B------:R-:W3:Y:S04]  /*17d10*/  LDL.LU.64 R4, [R1+0x170] ;  /* 0x0001700001047983 */ /* 0x000ee80000300a00 */
[----:B------:R-:W3:Y:S01]  /*17d20*/  LDL.LU.64 R6, [R1+0x178] ;  /* 0x0001780001067983 */ /* 0x000ee20000300a00 */
[----:B------:R-:W-:-:S02]  /*17d30*/  F2FP.F16.E4M3.UNPACK_B R18, R18 ;  /* 0x00000012ff12723e */ /* 0x000fc400020006ff */
[----:B------:R-:W-:Y:S02]  /*17d40*/  F2FP.F16.E4M3.UNPACK_B R19, R3 ;  /* 0x00000003ff13723e */ /* 0x000fe400020006ff */
[----:B------:R-:W-:Y:S02]  /*17d50*/  F2FP.F16.E4M3.UNPACK_B R36, R56 ;  /* 0x00000038ff24723e */ /* 0x000fe400020006ff */
[----:B------:R-:W-:-:S03]  /*17d60*/  F2FP.F16.E4M3.UNPACK_B R37, R57 ;  /* 0x00000039ff25723e */ /* 0x000fc600020006ff */
[----:B--2---:R-:W-:Y:S07]  /*17d70*/  HMMA.16816.F32 R28, R32, R18, R28 ;  /* 0x00000012201c723c */ /* 0x004fee000000181c */
[----:B------:R2:W-:Y:S04]  /*17d80*/  STL.64 [R1+0x130], R8 ;  /* 0x0001300801007387 */ /* 0x0005e80000100a00 */
[----:B------:R4:W-:Y:S04]  /*17d90*/  STL.64 [R1+0x138], R10 ;  /* 0x0001380a01007387 */ /* 0x0009e80000100a00 */
[----:B--2---:R-:W2:Y:S04]  /*17da0*/  LDL.LU.64 R8, [R1+0x190] ;  /* 0x0001900001087983 */ /* 0x004ea80000300a00 */
[----:B----4-:R-:W2:Y:S04]  /*17db0*/  LDL.LU.64 R10, [R1+0x198] ;  /* 0x00019800010a7983 */ /* 0x010ea80000300a00 */
[----:B------:R-:W-:Y:S04]  /*17dc0*/  STL.64 [R1+0x150], R28 ;  /* 0x0001501c01007387 */ /* 0x000fe80000100a00 */
[----:B------:R4:W-:Y:S01]  /*17dd0*/  STL.64 [R1+0x158], R30 ;  /* 0x0001581e01007387 */ /* 0x0009e20000100a00 */
[----:B------:R-:W-:-:S02]  /*17de0*/  F2FP.F16.E4M3.UNPACK_B R38, R58 ;  /* 0x0000003aff26723e */ /* 0x000fc400020006ff */
[----:B------:R-:W-:Y:S01]  /*17df0*/  F2FP.F16.E4M3.UNPACK_B R39, R59 ;  /* 0x0000003bff27723e */ /* 0x000fe200020006ff */
[----:B----4-:R-:W4:Y:S04]  /*17e00*/  LDL.LU R31, [R1+0x55c] ;  /* 0x00055c00011f7983 */ /* 0x010f280000300800 */
[----:B------:R-:W4:Y:S04]  /*17e10*/  LDL.LU R44, [R1+0x558] ;  /* 0x00055800012c7983 */ /* 0x000f280000300800 */
[----:B------:R-:W4:Y:S04]  /*17e20*/  LDL.LU R45, [R1+0x564] ;  /* 0x00056400012d7983 */ /* 0x000f280000300800 */
[----:B------:R-:W4:Y:S04]  /*17e30*/  LDL.LU R46, [R1+0x560] ;  /* 0x00056000012e7983 */ /* 0x000f280000300800 */
[----:B------:R-:W4:Y:S04]  /*17e40*/  LDL.LU R49, [R1+0x56c] ;  /* 0x00056c0001317983 */ /* 0x000f280000300800 */
[----:B------:R-:W4:Y:S04]  /*17e50*/  LDL.LU R50, [R1+0x568] ;  /* 0x0005680001327983 */ /* 0x000f280000300800 */
[----:B------:R-:W4:Y:S04]  /*17e60*/  LDL.LU R51, [R1+0x574] ;  /* 0x0005740001337983 */ /* 0x000f280000300800 */
[----:B------:R-:W4:Y:S04]  /*17e70*/  LDL.LU R61, [R1+0x570] ;  /* 0x00057000013d7983 */ /* 0x000f280000300800 */
[----:B------:R1:W-:Y:S04]  /*17e80*/  STL.64 [R1+0xe38], R58 ;  /* 0x000e383a01007387 */ /* 0x0003e80000100a00 */
[----:B------:R0:W-:Y:S01]  /*17e90*/  STL.64 [R1+0xe30], R56 ;  /* 0x000e303801007387 */ /* 0x0001e20000100a00 */
[----:B---3--:R-:W-:-:S15]  /*17ea0*/  HMMA.16816.F32 R4, R32, R36, R4 ;  /* 0x000000242004723c */ /* 0x008fde0000001804 */
[----:B------:R-:W-:-:S09]  /*17eb0*/  NOP ;  /* 0x0000000000007918 */ /* 0x000fd20000000000 */
[----:B-1----:R-:W-:Y:S02]  /*17ec0*/  IMAD.MOV.U32 R59, RZ, RZ, R4 ;  /* 0x000000ffff3b7224 */ /* 0x002fe400078e0004 */
[----:B------:R-:W-:Y:S02]  /*17ed0*/  IMAD.MOV.U32 R58, RZ, RZ, R5 ;  /* 0x000000ffff3a7224 */ /* 0x000fe400078e0005 */
[----:B0-----:R-:W-:Y:S01]  /*17ee0*/  IMAD.MOV.U32 R57, RZ, RZ, R6 ;  /* 0x000000ffff397224 */ /* 0x001fe200078e0006 */
[----:B------:R-:W3:Y:S01]  /*17ef0*/  LDL.LU.64 R4, [R1+0x1b0] ;  /* 0x0001b00001047983 */ /* 0x000ee20000300a00 */
[----:B------:R-:W-:-:S03]  /*17f00*/  IMAD.MOV.U32 R56, RZ, RZ, R7 ;  /* 0x000000ffff387224 */ /* 0x000fc600078e0007 */
[----:B------:R-:W3:Y:S01]  /*17f10*/  LDL.LU.64 R6, [R1+0x1b8] ;  /* 0x0001b80001067983 */ /* 0x000ee20000300a00 */
[----:B------:R-:W-:Y:S01]  /*17f20*/  F2FP.F16.E4M3.UNPACK_B R40, R52 ;  /* 0x00000034ff28723e */ /* 0x000fe200020006ff */
[----:B--2---:R-:W-:Y:S01]  /*17f30*/  HMMA.16816.F32 R8, R32, R38, R8 ;  /* 0x000000262008723c */ /* 0x004fe20000001808 */
[----:B------:R-:W-:Y:S01]  /*17f40*/  F2FP.F16.E4M3.UNPACK_B R41, R53 ;  /* 0x00000035ff29723e */ /* 0x000fe200020006ff */
[----:B------:R-:W-:Y:S04]  /*17f50*/  STL.64 [R1+0xe58], R58 ;  /* 0x000e583a01007387 */ /* 0x000fe80000100a00 */
[----:B------:R-:W-:Y:S01]  /*17f60*/  STL.64 [R1+0xe50], R56 ;  /* 0x000e503801007387 */ /* 0x000fe20000100a00 */
[----:B------:R-:W-:Y:S02]  /*17f70*/  F2FP.F16.E4M3.UNPACK_B R42, R54 ;  /* 0x00000036ff2a723e */ /* 0x000fe400020006ff */
[----:B------:R-:W-:-:S14]  /*17f80*/  F2FP.F16.E4M3.UNPACK_B R43, R55 ;  /* 0x00000037ff2b723e */ /* 0x000fdc00020006ff */
[----:B------:R0:W-:Y:S01]  /*17f90*/  STL.64 [R1+0x190], R8 ;  /* 0x0001900801007387 */ /* 0x0001e20000100a00 */
[----:B------:R-:W-:-:S03]  /*17fa0*/  IMAD.MOV.U32 R3, RZ, RZ, R11 ;  /* 0x000000ffff037224 */ /* 0x000fc600078e000b */
[----:B------:R1:W-:Y:S04]  /*17fb0*/  STL [R1+0x198], R10 ;  /* 0x0001980a01007387 */ /* 0x0003e80000100800 */
[----:B0-----:R-:W2:Y:S04]  /*17fc0*/  LDL.LU.64 R8, [R1+0x1d0] ;  /* 0x0001d00001087983 */ /* 0x001ea80000300a00 */
[----:B-1----:R-:W2:Y:S04]  /*17fd0*/  LDL.LU.64 R10, [R1+0x1d8] ;  /* 0x0001d800010a7983 */ /* 0x002ea80000300a00 */
[----:B------:R-:W-:Y:S04]  /*17fe0*/  STL.64 [R1+0xf08], R38 ;  /* 0x000f082601007387 */ /* 0x000fe80000100a00 */
[----:B------:R-:W-:Y:S04]  /*17ff0*/  STL.64 [R1+0xf00], R36 ;  /* 0x000f002401007387 */ /* 0x000fe80000100a00 */
[----:B------:R0:W-:Y:S04]  /*18000*/  STL.64 [R1+0xe48], R54 ;  /* 0x000e483601007387 */ /* 0x0001e80000100a00 */
[----:B------:R1:W-:Y:S01]  /*18010*/  STL.64 [R1+0xe40], R52 ;  /* 0x000e403401007387 */ /* 0x0003e20000100a00 */
[----:B---3--:R-:W-:-:S15]  /*18020*/  HMMA.16816.F32 R4, R32, R40, R4 ;  /* 0x000000282004723c */ /* 0x008fde0000001804 */
[----:B------:R-:W-:-:S09]  /*18030*/  NOP ;  /* 0x0000000000007918 */ /* 0x000fd20000000000 */
[----:B0-----:R-:W-:Y:S02]  /*18040*/  IMAD.MOV.U32 R55, RZ, RZ, R4 ;  /* 0x000000ffff377224 */ /* 0x001fe400078e0004 */
[----:B------:R-:W-:Y:S02]  /*18050*/  IMAD.MOV.U32 R54, RZ, RZ, R5 ;  /* 0x000000ffff367224 */ /* 0x000fe400078e0005 */
[----:B-1----:R-:W-:Y:S01]  /*18060*/  IMAD.MOV.U32 R53, RZ, RZ, R6 ;  /* 0x000000ffff357224 */ /* 0x002fe200078e0006 */
[----:B------:R-:W3:Y:S01]  /*18070*/  LDL.LU.64 R4, [R1+0x200] ;  /* 0x0002000001047983 */ /* 0x000ee20000300a00 */
[----:B------:R-:W-:-:S03]  /*18080*/  IMAD.MOV.U32 R52, RZ, RZ, R7 ;  /* 0x000000ffff347224 */ /* 0x000fc600078e0007 */
[----:B------:R-:W3:Y:S01]  /*18090*/  LDL.LU.64 R6, [R1+0x208] ;  /* 0x0002080001067983 */ /* 0x000ee20000300a00 */
[----:B----4-:R-:W-:Y:S01]  /*180a0*/  IMAD R28, R44, 0x100, R31 ;  /* 0x000001002c1c7824 */ /* 0x010fe200078e021f */
[----:B------:R-:W-:Y:S01]  /*180b0*/  F2FP.F16.E4M3.UNPACK_B R44, R20 ;  /* 0x00000014ff2c723e */ /* 0x000fe200020006ff */
[----:B------:R-:W-:Y:S01]  /*180c0*/  IMAD R29, R46, 0x100, R45 ;  /* 0x000001002e1d7824 */ /* 0x000fe200078e022d */
[----:B------:R-:W-:Y:S01]  /*180d0*/  F2FP.F16.E4M3.UNPACK_B R45, R21 ;  /* 0x00000015ff2d723e */ /* 0x000fe200020006ff */
[----:B--2---:R-:W-:Y:S01]  /*180e0*/  HMMA.16816.F32 R8, R32, R42, R8 ;  /* 0x0000002a2008723c */ /* 0x004fe20000001808 */
[----:B------:R-:W-:Y:S04]  /*180f0*/  STL.64 [R1+0xe68], R54 ;  /* 0x000e683601007387 */ /* 0x000fe80000100a00 */
[----:B------:R-:W-:-:S15]  /*18100*/  STL.64 [R1+0xe60], R52 ;  /* 0x000e603401007387 */ /* 0x000fde0000100a00 */
[----:B------:R-:W-:-:S03]  /*18110*/  NOP ;  /* 0x0000000000007918 */ /* 0x000fc60000000000 */
[----:B------:R0:W-:Y:S04]  /*18120*/  STL.64 [R1+0x1d0], R8 ;  /* 0x0001d00801007387 */ /* 0x0001e80000100a00 */
[----:B------:R1:W-:Y:S04]  /*18130*/  STL.64 [R1+0x1d8], R10 ;  /* 0x0001d80a01007387 */ /* 0x0003e80000100a00 */
[----:B------:R-:W-:Y:S04]  /*18140*/  STL [R1+0xe10], R22 ;  /* 0x000e101601007387 */ /* 0x000fe80000100800 */
[----:B------:R-:W-:Y:S04]  /*18150*/  STL [R1+0xe14], R23 ;  /* 0x000e141701007387 */ /* 0x000fe80000100800 */
[----:B0-----:R-:W2:Y:S04]  /*18160*/  LDL.LU.64 R8, [R1+0x430] ;  /* 0x0004300001087983 */ /* 0x001ea80000300a00 */
[----:B-1----:R-:W2:Y:S01]  /*18170*/  LDL.LU.64 R10, [R1+0x438] ;  /* 0x00043800010a7983 */ /* 0x002ea20000300a00 */
[----:B---3--:R-:W-:-:S15]  /*18180*/  HMMA.16816.F32 R4, R32, R44, R4 ;  /* 0x0000002c2004723c */ /* 0x008fde0000001804 */
[----:B------:R-:W-:-:S08]  /*18190*/  NOP ;  /* 0x0000000000007918 */ /* 0x000fd00000000000 */
[----:B------:R0:W-:Y:S04]  /*181a0*/  STL.64 [R1+0x200], R4 ;  /* 0x0002000401007387 */ /* 0x0001e80000100a00 */
[----:B------:R1:W-:Y:S04]  /*181b0*/  STL.64 [R1+0x208], R6 ;  /* 0x0002080601007387 */ /* 0x0003e80000100a00 */
[----:B0-----:R-:W3:Y:S04]  /*181c0*/  LDL.LU.64 R4, [R1+0x420] ;  /* 0x0004200001047983 */ /* 0x001ee80000300a00 */
[----:B-1----:R-:W3:Y:S04]  /*181d0*/  LDL.LU.64 R6, [R1+0x428] ;  /* 0x0004280001067983 */ /* 0x002ee80000300a00 */
[----:B------:R-:W4:Y:S04]  /*181e0*/  LDL.LU.64 R36, [R1+0x3d0] ;  /* 0x0003d00001247983 */ /* 0x000f280000300a00 */
[----:B------:R-:W4:Y:S01]  /*181f0*/  LDL.LU.64 R38, [R1+0x3d8] ;  /* 0x0003d80001267983 */ /* 0x000f220000300a00 */
[----:B------:R-:W-:-:S02]  /*18200*/  F2FP.F16.E4M3.UNPACK_B R46, R22 ;  /* 0x00000016ff2e723e */ /* 0x000fc400020006ff */
[----:B------:R-:W-:Y:S01]  /*18210*/  F2FP.F16.E4M3.UNPACK_B R47, R23 ;  /* 0x00000017ff2f723e */ /* 0x000fe200020006ff */
[----:B------:R-:W-:Y:S01]  /*18220*/  IMAD R30, R50, 0x100, R49 ;  /* 0x00000100321e7824 */ /* 0x000fe200078e0231 */
[----:B------:R-:W-:Y:S01]  /*18230*/  F2FP.F16.E4M3.UNPACK_B R48, R24 ;  /* 0x00000018ff30723e */ /* 0x000fe200020006ff */
[----:B------:R-:W-:Y:S01]  /*18240*/  IMAD R31, R61, 0x100, R51 ;  /* 0x000001003d1f7824 */ /* 0x000fe200078e0233 */
[----:B------:R-:W-:Y:S01]  /*18250*/  F2FP.F16.E4M3.UNPACK_B R49, R25 ;  /* 0x00000019ff31723e */ /* 0x000fe200020006ff */
[----:B------:R-:W4:Y:S01]  /*18260*/  LDL.LU.64 R56, [R1+0x3a0] ;  /* 0x0003a00001387983 */ /* 0x000f220000300a00 */
[----:B------:R-:W-:Y:S01]  /*18270*/  F2FP.F16.E4M3.UNPACK_B R50, R26 ;  /* 0x0000001aff32723e */ /* 0x000fe200020006ff */
[C---:B--2---:R-:W-:Y:S01]  /*18280*/  HMMA.16816.F32 R8, R32.reuse, R46, R8 ;  /* 0x0000002e2008723c */ /* 0x044fe20000001808 */
[----:B------:R-:W-:Y:S01]  /*18290*/  F2FP.F16.E4M3.UNPACK_B R51, R27 ;  /* 0x0000001bff33723e */ /* 0x000fe200020006ff */
[----:B------:R-:W2:Y:S04]  /*182a0*/  LDL.LU.64 R58, [R1+0x3a8] ;  /* 0x0003a800013a7983 */ /* 0x000ea80000300a00 */
[----:B------:R-:W2:Y:S04]  /*182b0*/  LDL.LU.64 R52, [R1+0x390] ;  /* 0x0003900001347983 */ /* 0x000ea80000300a00 */
[----:B------:R-:W2:Y:S04]  /*182c0*/  LDL.LU.64 R54, [R1+0x398] ;  /* 0x0003980001367983 */ /* 0x000ea80000300a00 */
[----:B------:R-:W-:Y:S04]  /*182d0*/  STL [R1+0xe00], R24 ;  /* 0x000e001801007387 */ /* 0x000fe80000100800 */
[----:B------:R0:W-:Y:S04]  /*182e0*/  STL [R1+0xe04], R25 ;  /* 0x000e041901007387 */ /* 0x0001e80000100800 */
[----:B------:R-:W-:Y:S04]  /*182f0*/  STL [R1+0xe08], R26 ;  /* 0x000e081a01007387 */ /* 0x000fe80000100800 */
[----:B------:R1:W-:Y:S04]  /*18300*/  STL [R1+0xe0c], R27 ;  /* 0x000e0c1b01007387 */ /* 0x0003e80000100800 */
[----:B0-----:R-:W2:Y:S04]  /*18310*/  LDL.LU.64 R24, [R1+0x3b0] ;  /* 0x0003b00001187983 */ /* 0x001ea80000300a00 */
[----:B-1----:R-:W2:Y:S04]  /*18320*/  LDL.LU.64 R26, [R1+0x3b8] ;  /* 0x0003b800011a7983 */ /* 0x002ea80000300a00 */
[----:B------:R-:W-:Y:S04]  /*18330*/  STL.64 [R1+0x430], R8 ;  /* 0x0004300801007387 */ /* 0x000fe80000100a00 */
[----:B------:R0:W-:Y:S04]  /*18340*/  STL.64 [R1+0x438], R10 ;  /* 0x0004380a01007387 */ /* 0x0001e80000100a00 */
[----:B0-----:R-:W2:Y:S04]  /*18350*/  LDL.LU.64 R10, [R1+0xf28] ;  /* 0x000f2800010a7983 */ /* 0x001ea80000300a00 */
[----:B------:R-:W2:Y:S01]  /*18360*/  LDL.LU.64 R8, [R1+0xf20] ;  /* 0x000f200001087983 */ /* 0x000ea20000300a00 */
[C---:B---3--:R-:W-:Y:S06]  /*18370*/  HMMA.16816.F32 R4, R32.reuse, R48, R4 ;  /* 0x000000302004723c */ /* 0x048fec0000001804 */
[----:B----4-:R-:W-:-:S15]  /*18380*/  HMMA.16816.F32 R36, R32, R50, R36 ;  /* 0x000000322024723c */ /* 0x010fde0000001824 */
[----:B------:R-:W-:-:S02]  /*18390*/  NOP ;  /* 0x0000000000007918 */ /* 0x000fc40000000000 */
[----:B------:R-:W-:Y:S04]  /*183a0*/  STL.64 [R1+0x420], R4 ;  /* 0x0004200401007387 */ /* 0x000fe80000100a00 */
[----:B------:R0:W-:Y:S04]  /*183b0*/  STL.64 [R1+0x428], R6 ;  /* 0x0004280601007387 */ /* 0x0001e80000100a00 */
[----:B0-----:R-:W3:Y:S04]  /*183c0*/  LDL.LU.64 R6, [R1+0xf18] ;  /* 0x000f180001067983 */ /* 0x001ee80000300a00 */
[----:B------:R-:W4:Y:S04]  /*183d0*/  LDL.LU.64 R4, [R1+0xf10] ;  /* 0x000f100001047983 */ /* 0x000f280000300a00 */
[----:B------:R0:W-:Y:S04]  /*183e0*/  STL.64 [R1+0x3d0], R36 ;  /* 0x0003d02401007387 */ /* 0x0001e80000100a00 */
[----:B------:R-:W4:Y:S04]  /*183f0*/  LDL.LU.64 R32, [R1+0x3c0] ;  /* 0x0003c00001207983 */ /* 0x000f280000300a00 */
[----:B------:R-:W4:Y:S01]  /*18400*/  LDL.LU.64 R34, [R1+0x3c8] ;  /* 0x0003c80001227983 */ /* 0x000f220000300a00 */
[----:B------:R-:W-:-:S02]  /*18410*/  F2FP.F16.E4M3.UNPACK_B R28, R28 ;  /* 0x0000001cff1c723e */ /* 0x000fc400020006ff */
[----:B------:R-:W-:Y:S02]  /*18420*/  F2FP.F16.E4M3.UNPACK_B R29, R29 ;  /* 0x0000001dff1d723e */ /* 0x000fe400020006ff */
[----:B------:R-:W-:Y:S02]  /*18430*/  F2FP.F16.E4M3.UNPACK_B R30, R30 ;  /* 0x0000001eff1e723e */ /* 0x000fe400020006ff */
[----:B------:R-:W-:Y:S01]  /*18440*/  F2FP.F16.E4M3.UNPACK_B R31, R31 ;  /* 0x0000001fff1f723e */ /* 0x000fe200020006ff */
[----:B------:R-:W-:Y:S01]  /*18450*/  IMAD.MOV.U32 R22, RZ, RZ, R39 ;  /* 0x000000ffff167224 */ /* 0x000fe200078e0027 */
[----:B0-----:R-:W3:Y:S01]  /*18460*/  LDL.LU.64 R36, [R1+0x380] ;  /* 0x0003800001247983 */ /* 0x001ee20000300a00 */
[----:B------:R-:W-:-:S03]  /*18470*/  IMAD.MOV.U32 R23, RZ, RZ, R38 ;  /* 0x000000ffff177224 */ /* 0x000fc600078e0026 */
[----:B------:R-:W3:Y:S04]  /*18480*/  LDL.LU.64 R38, [R1+0x388] ;  /* 0x0003880001267983 */ /* 0x000ee80000300a00 */
[----:B------:R-:W-:Y:S04]  /*18490*/  STL [R1+0xe1c], R22 ;  /* 0x000e1c1601007387 */ /* 0x000fe80000100800 */
[----:B------:R-:W-:Y:S01]  /*184a0*/  STL [R1+0xe18], R23 ;  /* 0x000e181701007387 */ /* 0x000fe20000100800 */
[C---:B--2---:R-:W-:Y:S06]  /*184b0*/  HMMA.16816.F32 R56, R28.reuse, R8, R56 ;  /* 0x000000081c38723c */ /* 0x044fec0000001838 */
[C---:B----4-:R-:W-:Y:S06]  /*184c0*/  HMMA.16816.F32 R32, R28.reuse, R4, R32 ;  /* 0x000000041c20723c */ /* 0x050fec0000001820 */
[----:B---3--:R-:W-:-:S15]  /*184d0*/  HMMA.16816.F32 R24, R28, R6, R24 ;  /* 0x000000061c18723c */ /* 0x008fde0000001818 */
[----:B------:R-:W-:-:S02]  /*184e0*/  NOP ;  /* 0x0000000000007918 */ /* 0x000fc40000000000 */
[----:B------:R-:W-:Y:S04]  /*184f0*/  STL.64 [R1+0x3c0], R32 ;  /* 0x0003c02001007387 */ /* 0x000fe80000100a00 */
[----:B------:R0:W-:Y:S02]  /*18500*/  STL.64 [R1+0x3c8], R34 ;  /* 0x0003c82201007387 */ /* 0x0001e40000100a00 */
[----:B0-----:R-:W-:Y:S02]  /*18510*/  HMMA.16816.F32 R32, R28, R10, R52 ;  /* 0x0000000a1c20723c */ /* 0x001fe40000001834 */
[----:B------:R-:W-:Y:S04]  /*18520*/  STL.64 [R1+0x3b0], R24 ;  /* 0x0003b01801007387 */ /* 0x000fe80000100a00 */
[----:B------:R0:W-:Y:S04]  /*18530*/  STL.64 [R1+0x3b8], R26 ;  /* 0x0003b81a01007387 */ /* 0x0001e80000100a00 */
[----:B------:R-:W-:Y:S04]  /*18540*/  STL.64 [R1+0x3a0], R56 ;  /* 0x0003a03801007387 */ /* 0x000fe80000100a00 */
[----:B------:R-:W-:Y:S10]  /*18550*/  STL.64 [R1+0x3a8], R58 ;  /* 0x0003a83a01007387 */ /* 0x000ff40000100a00 */
[----:B0-----:R-:W-:-:S02]  /*18560*/  IMAD.MOV.U32 R27, RZ, RZ, R32 ;  /* 0x000000ffff1b7224 */ /* 0x001fc400078e0020 */
[----:B------:R-:W-:Y:S02]  /*18570*/  IMAD.MOV.U32 R26, RZ, RZ, R33 ;  /* 0x000000ffff1a7224 */ /* 0x000fe400078e0021 */
[----:B------:R-:W-:Y:S01]  /*18580*/  IMAD.MOV.U32 R25, RZ, RZ, R34 ;  /* 0x000000ffff197224 */ /* 0x000fe200078e0022 */
[----:B------:R-:W2:Y:S01]  /*18590*/  LDL.LU.64 R32, [R1+0x370] ;  /* 0x0003700001207983 */ /* 0x000ea20000300a00 */
[----:B------:R-:W-:-:S03]  /*185a0*/  IMAD.MOV.U32 R24, RZ, RZ, R35 ;  /* 0x000000ffff187224 */ /* 0x000fc600078e0023 */
[----:B------:R-:W2:Y:S04]  /*185b0*/  LDL.LU.64 R34, [R1+0x378] ;  /* 0x0003780001227983 */ /* 0x000ea80000300a00 */
[----:B------:R-:W-:Y:S04]  /*185c0*/  STL [R1+0xe2c], R24 ;  /* 0x000e2c1801007387 */ /* 0x000fe80000100800 */
[----:B------:R-:W-:Y:S04]  /*185d0*/  STL [R1+0xe28], R25 ;  /* 0x000e281901007387 */ /* 0x000fe80000100800 */
[----:B------:R-:W-:Y:S04]  /*185e0*/  STL [R1+0xe24], R26 ;  /* 0x000e241a01007387 */ /* 0x000fe80000100800 */
[----:B------:R0:W-:Y:S04]  /*185f0*/  STL [R1+0xe20], R27 ;  /* 0x000e201b01007387 */ /* 0x0001e80000100800 */
[----:B------:R-:W3:Y:S04]  /*18600*/  LDL.LU R54, [R1+0x57c] ;  /* 0x00057c0001367983 */ /* 0x000ee80000300800 */
[----:B------:R-:W3:Y:S01]  /*18610*/  LDL.LU R55, [R1+0x578] ;  /* 0x0005780001377983 */ /* 0x000ee20000300800 */
[----:B0-----:R-:W-:-:S15]  /*18620*/  HMMA.16816.F32 R24, R28, R12, R36 ;  /* 0x0000000c1c18723c */ /* 0x001fde0000001824 */
[----:B------:R-:W-:-:S08]  /*18630*/  NOP ;  /* 0x0000000000007918 */ /* 0x000fd00000000000 */
[----:B------:R-:W-:Y:S04]  /*18640*/  STL.64 [R1+0x380], R24 ;  /* 0x0003801801007387 */ /* 0x000fe80000100a00 */
[----:B------:R0:W-:Y:S04]  /*18650*/  STL.64 [R1+0x388], R26 ;  /* 0x0003881a01007387 */ /* 0x0001e80000100a00 */
[----:B------:R-:W4:Y:S04]  /*18660*/  LDL.LU R56, [R1+0x584] ;  /* 0x0005840001387983 */ /* 0x000f280000300800 */
[----:B------:R-:W4:Y:S04]  /*18670*/  LDL.LU R57, [R1+0x580] ;  /* 0x0005800001397983 */ /* 0x000f280000300800 */
[----:B------:R-:W4:Y:S04]  /*18680*/  LDL.LU R58, [R1+0x58c] ;  /* 0x00058c00013a7983 */ /* 0x000f280000300800 */
[----:B------:R-:W4:Y:S04]  /*18690*/  LDL.LU R59, [R1+0x588] ;  /* 0x00058800013b7983 */ /* 0x000f280000300800 */
[----:B------:R-:W4:Y:S04]  /*186a0*/  LDL.LU R60, [R1+0x594] ;  /* 0x00059400013c7983 */ /* 0x000f280000300800 */
[----:B------:R-:W4:Y:S04]  /*186b0*/  LDL.LU R61, [R1+0x590] ;  /* 0x00059000013d7983 */ /* 0x000f280000300800 */
[----:B------:R-:W3:Y:S04]  /*186c0*/  LDL.LU.64 R36, [R1+0x350] ;  /* 0x0003500001247983 */ /* 0x000ee80000300a00 */
[----:B------:R-:W3:Y:S01]  /*186d0*/  LDL.LU.64 R38, [R1+0x358] ;  /* 0x0003580001267983 */ /* 0x000ee20000300a00 */
[----:B--2---:R-:W-:-:S15]  /*186e0*/  HMMA.16816.F32 R32, R28, R14, R32 ;  /* 0x0000000e1c20723c */ /* 0x004fde0000001820 */
[----:B------:R-:W-:-:S09]  /*186f0*/  NOP ;  /* 0x0000000000007918 */ /* 0x000fd20000000000 */
[----:B0-----:R-:W-:Y:S02]  /*18700*/  IMAD.MOV.U32 R26, RZ, RZ, R32 ;  /* 0x000000ffff1a7224 */ /* 0x001fe400078e0020 */
[----:B------:R-:W-:Y:S02]  /*18710*/  IMAD.MOV.U32 R27, RZ, RZ, R33 ;  /* 0x000000ffff1b7224 */ /* 0x000fe400078e0021 */
[----:B------:R-:W-:Y:S01]  /*18720*/  IMAD.MOV.U32 R22, RZ, RZ, R34 ;  /* 0x000000ffff167224 */ /* 0x000fe200078e0022 */
[----:B------:R-:W2:Y:S01]  /*18730*/  LDL.LU.64 R32, [R1+0x310] ;  /* 0x0003100001207983 */ /* 0x000ea20000300a00 */
[----:B------:R-:W-:-:S03]  /*18740*/  IMAD.MOV.U32 R23, RZ, RZ, R35 ;  /* 0x000000ffff177224 */ /* 0x000fc600078e0023 */
[----:B------:R-:W2:Y:S04]  /*18750*/  LDL.LU.64 R34, [R1+0x318] ;  /* 0x0003180001227983 */ /* 0x000ea80000300a00 */
[----:B------:R-:W-:Y:S04]  /*18760*/  STL.64 [R1+0xef8], R14 ;  /* 0x000ef80e01007387 */ /* 0x000fe80000100a00 */
[----:B------:R0:W-:Y:S04]  /*18770*/  STL.64 [R1+0xef0], R12 ;  /* 0x000ef00c01007387 */ /* 0x0001e80000100a00 */
[----:B0-----:R-:W4:Y:S04]  /*18780*/  LDL.LU.64 R12, [R1+0x360] ;  /* 0x00036000010c7983 */ /* 0x001f280000300a00 */
[----:B------:R-:W4:Y:S04]  /*18790*/  LDL.LU.64 R14, [R1+0x368] ;  /* 0x00036800010e7983 */ /* 0x000f280000300a00 */
[----:B------:R-:W-:Y:S04]  /*187a0*/  STL.64 [R1+0xe78], R22 ;  /* 0x000e781601007387 */ /* 0x000fe80000100a00 */
[----:B------:R0:W-:Y:S04]  /*187b0*/  STL.64 [R1+0xe70], R20 ;  /* 0x000e701401007387 */ /* 0x0001e80000100a00 */
[----:B0-----:R-:W2:Y:S04]  /*187c0*/  LDL.LU.64 R20, [R1+0x320] ;  /* 0x0003200001147983 */ /* 0x001ea80000300a00 */
[----:B------:R-:W2:Y:S01]  /*187d0*/  LDL.LU.64 R22, [R1+0x328] ;  /* 0x0003280001167983 */ /* 0x000ea20000300a00 */
[C---:B---3--:R-:W-:Y:S06]  /*187e0*/  HMMA.16816.F32 R36, R28.reuse, R18, R36 ;  /* 0x000000121c24723c */ /* 0x048fec0000001824 */
[----:B----4-:R-:W-:-:S15]  /*187f0*/  HMMA.16816.F32 R12, R28, R16, R12 ;  /* 0x000000101c0c723c */ /* 0x010fde000000180c */
[----:B------:R-:W-:-:S08]  /*18800*/  NOP ;  /* 0x0000000000007918 */ /* 0x000fd00000000000 */
[----:B------:R0:W-:Y:S01]  /*18810*/  STL.64 [R1+0x360], R12 ;  /* 0x0003600c01007387 */ /* 0x0001e20000100a00 */
[----:B------:R-:W-:Y:S02]  /*18820*/  IMAD.MOV.U32 R24, RZ, RZ, R14 ;  /* 0x000000ffff187224 */ /* 0x000fe400078e000e */
[----:B------:R-:W-:Y:S01]  /*18830*/  IMAD.MOV.U32 R25, RZ, RZ, R15 ;  /* 0x000000ffff197224 */ /* 0x000fe200078e000f */
[----:B0-----:R-:W3:Y:S04]  /*18840*/  LDL.LU.64 R12, [R1+0x300] ;  /* 0x00030000010c7983 */ /* 0x001ee80000300a00 */
[----:B------:R-:W3:Y:S04]  /*18850*/  LDL.LU.64 R14, [R1+0x308] ;  /* 0x00030800010e7983 */ /* 0x000ee80000300a00 */
[----:B------:R-:W-:Y:S04]  /*18860*/  STL.64 [R1+0xe88], R26 ;  /* 0x000e881a01007387 */ /* 0x000fe80000100a00 */
[----:B------:R0:W-:Y:S04]  /*18870*/  STL.64 [R1+0xe80], R24 ;  /* 0x000e801801007387 */ /* 0x0001e80000100a00 */
[----:B0-----:R-:W4:Y:S04]  /*18880*/  LDL.LU.64 R24, [R1+0x330] ;  /* 0x0003300001187983 */ /* 0x001f280000300a00 */
[----:B------:R-:W4:Y:S04]  /*18890*/  LDL.LU.64 R26, [R1+0x338] ;  /* 0x00033800011a7983 */ /* 0x000f280000300a00 */
[----:B------:R-:W-:Y:S04]  /*188a0*/  STL.64 [R1+0x350], R36 ;  /* 0x0003502401007387 */ /* 0x000fe80000100a00 */
[----:B------:R0:W-:Y:S04]  /*188b0*/  STL.64 [R1+0x358], R38 ;  /* 0x0003582601007387 */ /* 0x0001e80000100a00 */
[----:B0-----:R-:W4:Y:S04]  /*188c0*/  LDL.LU.64 R38, [R1+0xf08] ;  /* 0x000f080001267983 */ /* 0x001f280000300a00 */
[----:B------:R-:W4:Y:S04]  /*188d0*/  LDL.LU.64 R36, [R1+0xf00] ;  /* 0x000f000001247983 */ /* 0x000f280000300a00 */
[----:B------:R-:W-:Y:S04]  /*188e0*/  STL.64 [R1+0xee8], R18 ;  /* 0x000ee81201007387 */ /* 0x000fe80000100a00 */
[----:B------:R0:W-:Y:S04]  /*188f0*/  STL.64 [R1+0xee0], R16 ;  /* 0x000ee01001007387 */ /* 0x0001e80000100a00 */
[----:B0-----:R-:W4:Y:S04]  /*18900*/  LDL.LU.64 R16, [R1+0x340] ;  /* 0x0003400001107983 */ /* 0x001f280000300a00 */
[----:B------:R-:W4:Y:S01]  /*18910*/  LDL.LU.64 R18, [R1+0x348] ;  /* 0x0003480001127983 */ /* 0x000f220000300a00 */
[C---:B--2---:R-:W-:Y:S06]  /*18920*/  HMMA.16816.F32 R20, R28.reuse, R40, R20 ;  /* 0x000000281c14723c */ /* 0x044fec0000001814 */
[C---:B---3--:R-:W-:Y:S06]  /*18930*/  HMMA.16816.F32 R12, R28.reuse, R44, R12 ;  /* 0x0000002c1c0c723c */ /* 0x048fec000000180c */
[----:B----4-:R-:W-:-:S15]  /*18940*/  HMMA.16816.F32 R16, R28, R36, R16 ;  /* 0x000000241c10723c */ /* 0x010fde0000001810 */
[----:B------:R-:W-:-:S08]  /*18950*/  NOP ;  /* 0x0000000000007918 */ /* 0x000fd00000000000 */
[----:B------:R-:W-:Y:S04]  /*18960*/  STL.64 [R1+0x340], R16 ;  /* 0x0003401001007387 */ /* 0x000fe80000100a00 */
[----:B------:R0:W-:Y:S02]  /*18970*/  STL.64 [R1+0x348], R18 ;  /* 0x0003481201007387 */ /* 0x0001e40000100a00 */
[----:B0-----:R-:W-:Y:S06]  /*18980*/  HMMA.16816.F32 R16, R28, R38, R24 ;  /* 0x000000261c10723c */ /* 0x001fec0000001818 */
[----:B------:R-:W-:Y:S04]  /*18990*/  STL.64 [R1+0xec8], R38 ;  /* 0x000ec82601007387 */ /* 0x000fe80000100a00 */
[----:B------:R-:W-:-:S13]  /*189a0*/  STL.64 [R1+0xec0], R36 ;  /* 0x000ec02401007387 */ /* 0x000fda0000100a00 */
[----:B------:R-:W-:Y:S04]  /*189b0*/  STL.64 [R1+0x330], R16 ;  /* 0x0003301001007387 */ /* 0x000fe80000100a00 */
[----:B------:R0:W-:Y:S02]  /*189c0*/  STL.64 [R1+0x338], R18 ;  /* 0x0003381201007387 */ /* 0x0001e40000100a00 */
[----:B0-----:R-:W-:Y:S06]  /*189d0*/  HMMA.16816.F32 R16, R28, R42, R32 ;  /* 0x0000002a1c10723c */ /* 0x001fec0000001820 */
[----:B------:R-:W-:Y:S04]  /*189e0*/  STL.64 [R1+0xed8], R42 ;  /* 0x000ed82a01007387 */ /* 0x000fe80000100a00 */
[----:B------:R-:W-:Y:S04]  /*189f0*/  STL.64 [R1+0x320], R20 ;  /* 0x0003201401007387 */ /* 0x000fe80000100a00 */
[----:B------:R-:W-:Y:S04]  /*18a00*/  STL.64 [R1+0x328], R22 ;  /* 0x0003281601007387 */ /* 0x000fe80000100a00 */
[----:B------:R-:W-:Y:S05]  /*18a10*/  STL.64 [R1+0xed0], R40 ;  /* 0x000ed02801007387 */ /* 0x000fea0000100a00 */
[----:B------:R-:W-:Y:S04]  /*18a20*/  STL.64 [R1+0x310], R16 ;  /* 0x0003101001007387 */ /* 0x000fe80000100a00 */
[----:B------:R-:W-:Y:S04]  /*18a30*/  STL.64 [R1+0x318], R18 ;  /* 0x0003181201007387 */ /* 0x000fe80000100a00 */
[----:B------:R-:W2:Y:S04]  /*18a40*/  LDL.LU.64 R36, [R1+0x410] ;  /* 0x0004100001247983 */ /* 0x000ea80000300a00 */
[----:B------:R-:W2:Y:S04]  /*18a50*/  LDL.LU.64 R38, [R1+0x418] ;  /* 0x0004180001267983 */ /* 0x000ea80000300a00 */
[----:B------:R0:W-:Y:S04]  /*18a60*/  STL.64 [R1+0x300], R12 ;  /* 0x0003000c01007387 */ /* 0x0001e80000100a00 */
[----:B------:R1:W-:Y:S04]  /*18a70*/  STL.64 [R1+0x308], R14 ;  /* 0x0003080e01007387 */ /* 0x0003e80000100a00 */
[----:B0-----:R-:W3:Y:S04]  /*18a80*/  LDL.LU.64 R12, [R1+0x400] ;  /* 0x00040000010c7983 */ /* 0x001ee80000300a00 */
[----:B-1----:R-:W3:Y:S04]  /*18a90*/  LDL.LU.64 R14, [R1+0x408] ;  /* 0x00040800010e7983 */ /* 0x002ee80000300a00 */
[----:B------:R-:W4:Y:S04]  /*18aa0*/  LDL.LU.64 R20, [R1+0x2f0] ;  /* 0x0002f00001147983 */ /* 0x000f280000300a00 */
[----:B------:R-:W4:Y:S01]  /*18ab0*/  LDL.LU.64 R22, [R1+0x2f8] ;  /* 0x0002f80001167983 */ /* 0x000f220000300a00 */
[----:B------:R-:W-:-:S03]  /*18ac0*/  IMAD R32, R55, 0x100, R54 ;  /* 0x0000010037207824 */ /* 0x000fc600078e0236 */
[----:B------:R-:W4:Y:S01]  /*18ad0*/  LDL.LU.64 R16, [R1+0x2e0] ;  /* 0x0002e00001107983 */ /* 0x000f220000300a00 */
[----:B------:R-:W-:-:S03]  /*18ae0*/  IMAD R33, R57, 0x100, R56 ;  /* 0x0000010039217824 */ /* 0x000fc600078e0238 */
[----:B------:R-:W4:Y:S04]  /*18af0*/  LDL.LU.64 R18, [R1+0x2e8] ;  /* 0x0002e80001127983 */ /* 0x000f280000300a00 */
[----:B------:R-:W4:Y:S01]  /*18b00*/  LDL.LU.64 R24, [R1+0x2c0] ;  /* 0x0002c00001187983 */ /* 0x000f220000300a00 */
[----:B------:R-:W-:-:S03]  /*18b10*/  IMAD R34, R59, 0x100, R58 ;  /* 0x000001003b227824 */ /* 0x000fc600078e023a */
[----:B------:R-:W4:Y:S04]  /*18b20*/  LDL.LU.64 R26, [R1+0x2c8] ;  /* 0x0002c800011a7983 */ /* 0x000f280000300a00 */
[----:B------:R-:W4:Y:S01]  /*18b30*/  LDL.LU R55, [R1+0x5a0] ;  /* 0x0005a00001377983 */ /* 0x000f220000300800 */
[----:B------:R-:W-:-:S03]  /*18b40*/  IMAD R35, R61, 0x100, R60 ;  /* 0x000001003d237824 */ /* 0x000fc600078e023c */
[----:B------:R-:W4:Y:S04]  /*18b50*/  LDL.LU R56, [R1+0x59c] ;  /* 0x00059c0001387983 */ /* 0x000f280000300800 */
[----:B------:R-:W4:Y:S04]  /*18b60*/  LDL.LU R57, [R1+0x5a8] ;  /* 0x0005a80001397983 */ /* 0x000f280000300800 */
[----:B------:R-:W4:Y:S04]  /*18b70*/  LDL.LU R58, [R1+0x5a4] ;  /* 0x0005a400013a7983 */ /* 0x000f280000300800 */
[----:B------:R-:W4:Y:S04]  /*18b80*/  LDL.LU R59, [R1+0x5b0] ;  /* 0x0005b000013b7983 */ /* 0x000f280000300800 */
[----:B------:R-:W4:Y:S01]  /*18b90*/  LDL.LU R60, [R1+0x5ac] ;  /* 0x0005ac00013c7983 */ /* 0x000f220000300800 */
[C---:B--2---:R-:W-:Y:S06]  /*18ba0*/  HMMA.16816.F32 R40, R28.reuse, R46, R36 ;  /* 0x0000002e1c28723c */ /* 0x044fec0000001824 */
[----:B---3--:R-:W-:-:S15]  /*18bb0*/  HMMA.16816.F32 R36, R28, R48, R12 ;  /* 0x000000301c24723c */ /* 0x008fde000000180c */
[----:B------:R-:W-:-:S02]  /*18bc0*/  NOP ;  /* 0x0000000000007918 */ /* 0x000fc40000000000 */
[----:B------:R-:W-:Y:S04]  /*18bd0*/  STL.64 [R1+0x410], R40 ;  /* 0x0004102801007387 */ /* 0x000fe80000100a00 */
[----:B------:R-:W-:Y:S01]  /*18be0*/  STL.64 [R1+0x418], R42 ;  /* 0x0004182a01007387 */ /* 0x000fe20000100a00 */
[----:B----4-:R-:W-:Y:S03]  /*18bf0*/  HMMA.16816.F32 R20, R28, R50, R20 ;  /* 0x000000321c14723c */ /* 0x010fe60000001814 */
[----:B------:R-:W2:Y:S04]  /*18c00*/  LDL.LU.64 R12, [R1+0x2b0] ;  /* 0x0002b000010c7983 */ /* 0x000ea80000300a00 */
[----:B------:R-:W2:Y:S04]  /*18c10*/  LDL.LU.64 R14, [R1+0x2b8] ;  /* 0x0002b800010e7983 */ /* 0x000ea80000300a00 */
[----:B------:R-:W-:Y:S04]  /*18c20*/  STL.64 [R1+0x400], R36 ;  /* 0x0004002401007387 */ /* 0x000fe80000100a00 */
[----:B------:R-:W-:Y:S04]  /*18c30*/  STL.64 [R1+0x408], R38 ;  /* 0x0004082601007387 */ /* 0x000fe80000100a00 */
[----:B------:R-:W3:Y:S04]  /*18c40*/  LDL.LU.64 R28, [R1+0x2d0] ;  /* 0x0002d000011c7983 */ /* 0x000ee80000300a00 */
[----:B------:R-:W3:Y:S01]  /*18c50*/  LDL.LU.64 R30, [R1+0x2d8] ;  /* 0x0002d800011e7983 */ /* 0x000ee20000300a00 */
[----:B------:R-:W-:-:S02]  /*18c60*/  F2FP.F16.E4M3.UNPACK_B R32, R32 ;  /* 0x00000020ff20723e */ /* 0x000fc400020006ff */
[----:B------:R-:W-:Y:S02]  /*18c70*/  F2FP.F16.E4M3.UNPACK_B R33, R33 ;  /* 0x00000021ff21723e */ /* 0x000fe400020006ff */
[----:B------:R-:W-:Y:S02]  /*18c80*/  F2FP.F16.E4M3.UNPACK_B R34, R34 ;  /* 0x00000022ff22723e */ /* 0x000fe400020006ff */
[----:B------:R-:W-:Y:S01]  /*18c90*/  F2FP.F16.E4M3.UNPACK_B R35, R35 ;  /* 0x00000023ff23723e */ /* 0x000fe200020006ff */
[----:B------:R-:W-:Y:S04]  /*18ca0*/  STL.64 [R1+0x2f0], R20 ;  /* 0x0002f01401007387 */ /* 0x000fe80000100a00 */
[----:B------:R0:W-:Y:S02]  /*18cb0*/  STL.64 [R1+0x2f8], R22 ;  /* 0x0002f81601007387 */ /* 0x0001e40000100a00 */
[C---:B0-----:R-:W-:Y:S02]  /*18cc0*/  HMMA.16816.F32 R20, R32.reuse, R4, R16 ;  /* 0x000000042014723c */ /* 0x041fe40000001810 */
[----:B------:R-:W4:Y:S04]  /*18cd0*/  LDL.LU.64 R16, [R1+0x2a0] ;  /* 0x0002a00001107983 */ /* 0x000f280000300a00 */
[----:B------:R-:W4:Y:S01]  /*18ce0*/  LDL.LU.64 R18, [R1+0x2a8] ;  /* 0x0002a80001127983 */ /* 0x000f220000300a00 */
[----:B------:R-:W-:-:S15]  /*18cf0*/  HMMA.16816.F32 R24, R32, R8, R24 ;  /* 0x000000082018723c */ /* 0x000fde0000001818 */
[----:B------:R-:W-:-:S01]  /*18d00*/  NOP ;  /* 0x0000000000007918 */ /* 0x000fc20000000000 */
[----:B------:R0:W-:Y:S04]  /*18d10*/  STL.64 [R1+0x2e0], R20 ;  /* 0x0002e01401007387 */ /* 0x0001e80000100a00 */
[----:B------:R1:W-:Y:S04]  /*18d20*/  STL.64 [R1+0x2e8], R22 ;  /* 0x0002e81601007387 */ /* 0x0003e80000100a00 */
[----:B0-----:R-:W4:Y:S04]  /*18d30*/  LDL.LU.64 R20, [R1+0x290] ;  /* 0x0002900001147983 */ /* 0x001f280000300a00 */
[----:B-1----:R-:W4:Y:S04]  /*18d40*/  LDL.LU.64 R22, [R1+0x298] ;  /* 0x0002980001167983 */ /* 0x002f280000300a00 */
[----:B------:R-:W4:Y:S04]  /*18d50*/  LDL.LU.64 R40, [R1+0x280] ;  /* 0x0002800001287983 */ /* 0x000f280000300a00 */
[----:B------:R-:W4:Y:S04]  /*18d60*/  LDL.LU.64 R42, [R1+0x288] ;  /* 0x00028800012a7983 */ /* 0x000f280000300a00 */
[----:B------:R-:W4:Y:S04]  /*18d70*/  LDL.LU.64 R36, [R1+0x270] ;  /* 0x0002700001247983 */ /* 0x000f280000300a00 */
[----:B------:R-:W4:Y:S01]  /*18d80*/  LDL.LU.64 R38, [R1+0x278] ;  /* 0x0002780001267983 */ /* 0x000f220000300a00 */
[C---:B--2---:R-:W-:Y:S06]  /*18d90*/  HMMA.16816.F32 R12, R32.reuse, R10, R12 ;  /* 0x0000000a200c723c */ /* 0x044fec000000180c */
[----:B---3--:R-:W-:-:S15]  /*18da0*/  HMMA.16816.F32 R28, R32, R6, R28 ;  /* 0x00000006201c723c */ /* 0x008fde000000181c */
[----:B------:R-:W-:-:S08]  /*18db0*/  NOP ;  /* 0x0000000000007918 */ /* 0x000fd00000000000 */
[----:B------:R0:W-:Y:S04]  /*18dc0*/  STL.64 [R1+0x2d0], R28 ;  /* 0x0002d01c01007387 */ /* 0x0001e80000100a00 */
[----:B------:R1:W-:Y:S04]  /*18dd0*/  STL.64 [R1+0x2d8], R30 ;  /* 0x0002d81e01007387 */ /* 0x0003e80000100a00 */
[----:B0-----:R-:W2:Y:S04]  /*18de0*/  LDL.LU.64 R28, [R1+0x240] ;  /* 0x00024000011c7983 */ /* 0x001ea80000300a00 */
[----:B-1----:R-:W2:Y:S04]  /*18df0*/  LDL.LU.64 R30, [R1+0x248] ;  /* 0x00024800011e7983 */ /* 0x002ea80000300a00 */
[----:B------:R0:W-:Y:S04]  /*18e00*/  STL.64 [R1+0x2c0], R24 ;  /* 0x0002c01801007387 */ /* 0x0001e80000100a00 */
[----:B------:R1:W-:Y:S04]  /*18e10*/  STL.64 [R1+0x2c8], R26 ;  /* 0x0002c81a01007387 */ /* 0x0003e80000100a00 */
[----:B0-----:R-:W3:Y:S04]  /*18e20*/  LDL.LU.64 R24, [R1+0x230] ;  /* 0x0002300001187983 */ /* 0x001ee80000300a00 */
[----:B-1----:R-:W3:Y:S04]  /*18e30*/  LDL.LU.64 R26, [R1+0x238] ;  /* 0x00023800011a7983 */ /* 0x002ee80000300a00 */
[----:B------:R-:W-:Y:S04]  /*18e40*/  STL.64 [R1+0x2b0], R12 ;  /* 0x0002b00c01007387 */ /* 0x000fe80000100a00 */
[----:B------:R0:W-:Y:S04]  /*18e50*/  STL.64 [R1+0x2b8], R14 ;  /* 0x0002b80e01007387 */ /* 0x0001e80000100a00 */
[----:B0-----:R-:W2:Y:S04]  /*18e60*/  LDL.LU.64 R14, [R1+0xef8] ;  /* 0x000ef800010e7983 */ /* 0x001ea80000300a00 */
[----:B------:R-:W4:Y:S04]  /*18e70*/  LDL.LU.64 R12, [R1+0xef0] ;  /* 0x000ef000010c7983 */ /* 0x000f280000300a00 */
[----:B------:R-:W-:Y:S04]  /*18e80*/  STL.64 [R1+0xeb8], R10 ;  /* 0x000eb80a01007387 */ /* 0x000fe80000100a00 */
[----:B------:R0:W-:Y:S04]  /*18e90*/  STL.64 [R1+0xeb0], R8 ;  /* 0x000eb00801007387 */ /* 0x0001e80000100a00 */
[----:B0-----:R-:W3:Y:S04]  /*18ea0*/  LDL.LU.64 R8, [R1+0x250] ;  /* 0x0002500001087983 */ /* 0x001ee80000300a00 */
[----:B------:R-:W3:Y:S01]  /*18eb0*/  LDL.LU.64 R10, [R1+0x258] ;  /* 0x00025800010a7983 */ /* 0x000ee20000300a00 */
[----:B----4-:R-:W-:-:S15]  /*18ec0*/  HMMA.16816.F32 R16, R32, R12, R16 ;  /* 0x0000000c2010723c */ /* 0x010fde0000001810 */
[----:B------:R-:W-:-:S08]  /*18ed0*/  NOP ;  /* 0x0000000000007918 */ /* 0x000fd00000000000 */
[----:B------:R-:W-:Y:S04]  /*18ee0*/  STL.64 [R1+0x2a0], R16 ;  /* 0x0002a01001007387 */ /* 0x000fe80000100a00 */
[----:B------:R0:W-:Y:S04]  /*18ef0*/  STL.64 [R1+0x2a8], R18 ;  /* 0x0002a81201007387 */ /* 0x0001e80000100a00 */
[----:B0-----:R-:W4:Y:S04]  /*18f00*/  LDL.LU.64 R18, [R1+0xee8] ;  /* 0x000ee80001127983 */ /* 0x001f280000300a00 */
[----:B------:R-:W3:Y:S01]  /*18f10*/  LDL.LU.64 R16, [R1+0xee0] ;  /* 0x000ee00001107983 */ /* 0x000ee20000300a00 */
[----:B--2---:R-:W-:-:S15]  /*18f20*/  HMMA.16816.F32 R20, R32, R14, R20 ;  /* 0x0000000e2014723c */ /* 0x004fde0000001814 */
[----:B------:R-:W-:-:S08]  /*18f30*/  NOP ;  /* 0x0000000000007918 */ /* 0x000fd00000000000 */
[----:B------:R0:W-:Y:S04]  /*18f40*/  STL.64 [R1+0x290], R20 ;  /* 0x0002901401007387 */ /* 0x0001e80000100a00 */
[----:B------:R1:W-:Y:S04]  /*18f50*/  STL.64 [R1+0x298], R22 ;  /* 0x0002981601007387 */ /* 0x0003e80000100a00 */
[----:B0-----:R-:W2:Y:S04]  /*18f60*/  LDL.LU.64 R20, [R1+0x220] ;  /* 0x0002200001147983 */ /* 0x001ea80000300a00 */
[----:B-1----:R-:W2:Y:S01]  /*18f70*/  LDL.LU.64 R22, [R1+0x228] ;  /* 0x0002280001167983 */ /* 0x002ea20000300a00 */
[C---:B----4-:R-:W-:Y:S06]  /*18f80*/  HMMA.16816.F32 R36, R32.reuse, R18, R36 ;  /* 0x000000122024723c */ /* 0x050fec0000001824 */
[----:B---3--:R-:W-:-:S15]  /*18f90*/  HMMA.16816.F32 R40, R32, R16, R40 ;  /* 0x000000102028723c */ /* 0x008fde0000001828 */
[----:B------:R-:W-:-:S08]  /*18fa0*/  NOP ;  /* 0x0000000000007918 */ /* 0x000fd00000000000 */
[----:B------:R-:W-:Y:S04]  /*18fb0*/  STL.64 [R1+0x280], R40 ;  /* 0x0002802801007387 */ /* 0x000fe80000100a00 */
[----:B------:R0:W-:Y:S04]  /*18fc0*/  STL.64 [R1+0x288], R42 ;  /* 0x0002882a01007387 */ /* 0x0001e80000100a00 */
[----:B0-----:R-:W3:Y:S04]  /*18fd0*/  LDL.LU.64 R42, [R1+0xed8] ;  /* 0x000ed800012a7983 */ /* 0x001ee80000300a00 */
[----:B------:R-:W4:Y:S04]  /*18fe0*/  LDL.LU.64 R40, [R1+0xed0] ;  /* 0x000ed00001287983 */ /* 0x000f280000300a00 */
[----:B------:R-:W-:Y:S04]  /*18ff0*/  STL.64 [R1+0x270], R36 ;  /* 0x0002702401007387 */ /* 0x000fe80000100a00 */
[----:B------:R0:W-:Y:S04]  /*19000*/  STL.64 [R1+0x278], R38 ;  /* 0x0002782601007387 */ /* 0x0001e80000100a00 */
[----:B0-----:R-:W2:Y:S04]  /*19010*/  LDL.LU.64 R38, [R1+0xec8] ;  /* 0x000ec80001267983 */ /* 0x001ea80000300a00 */
[----:B------:R-:W3:Y:S04]  /*19020*/  LDL.LU.64 R36, [R1+0xec0] ;  /* 0x000ec00001247983 */ /* 0x000ee80000300a00 */
[----:B------:R-:W-:Y:S04]  /*19030*/  STL.64 [R1+0xe98], R18 ;  /* 0x000e981201007387 */ /* 0x000fe80000100a00 */
[----:B------:R0:W-:Y:S04]  /*19040*/  STL.64 [R1+0xe90], R16 ;  /* 0x000e901001007387 */ /* 0x0001e80000100a00 */
[----:B0-----:R-:W3:Y:S04]  /*19050*/  LDL.LU.64 R16, [R1+0x260] ;  /* 0x0002600001107983 */ /* 0x001ee80000300a00 */
[----:B------:R-:W3:Y:S01]  /*19060*/  LDL.LU.64 R18, [R1+0x268] ;  /* 0x0002680001127983 */ /* 0x000ee20000300a00 */
[C---:B--2---:R-:W-:Y:S06]  /*19070*/  HMMA.16816.F32 R8, R32.reuse, R38, R8 ;  /* 0x000000262008723c */ /* 0x044fec0000001808 */
[----:B------:R-:W-:Y:S01]  /*19080*/  STL.64 [R1+0xea8], R38 ;  /* 0x000ea82601007387 */ /* 0x000fe20000100a00 */
[----:B---3--:R-:W-:-:S15]  /*19090*/  HMMA.16816.F32 R16, R32, R36, R16 ;  /* 0x000000242010723c */ /* 0x008fde0000001810 */
[----:B------:R-:W-:-:S08]  /*190a0*/  NOP ;  /* 0x0000000000007918 */ /* 0x000fd00000000000 */
[----:B------:R-:W-:Y:S04]  /*190b0*/  STL.64 [R1+0x260], R16 ;  /* 0x0002601001007387 */ /* 0x000fe80000100a00 */
[----:B------:R4:W-:Y:S04]  /*190c0*/  STL.64 [R1+0x268], R18 ;  /* 0x0002681201007387 */ /* 0x0009e80000100a00 */
[----:B------:R-:W-:Y:S04]  /*190d0*/  STL.64 [R1+0xea0], R36 ;  /* 0x000ea02401007387 */ /* 0x000fe80000100a00 */
[----:B------:R-:W-:Y:S04]  /*190e0*/  STL.64 [R1+0x250], R8 ;  /* 0x0002500801007387 */ /* 0x000fe80000100a00 */
[----:B------:R0:W-:Y:S01]  /*190f0*/  STL.64 [R1+0x258], R10 ;  /* 0x0002580a01007387 */ /* 0x0001e20000100a00 */
[C---:B----4-:R-:W-:Y:S06]  /*19100*/  HMMA.16816.F32 R16, R32.reuse, R40, R28 ;  /* 0x000000282010723c */ /* 0x050fec000000181c */
[----:B0-----:R-:W-:-:S15]  /*19110*/  HMMA.16816.F32 R8, R32, R42, R24 ;  /* 0x0000002a2008723c */ /* 0x001fde0000001818 */
[----:B------:R-:W-:-:S08]  /*19120*/  NOP ;  /* 0x0000000000007918 */ /* 0x000fd00000000000 */
[----:B------:R0:W-:Y:S01]  /*19130*/  STL.64 [R1+0x230], R8 ;  /* 0x0002300801007387 */ /* 0x0001e20000100a00 */
[----:B------:R-:W-:-:S03]  /*19140*/  IMAD.MOV.U32 R61, RZ, RZ, R11 ;  /* 0x000000ffff3d7224 */ /* 0x000fc600078e000b */
[----:B------:R-:W-:Y:S04]  /*19150*/  STL.64 [R1+0x240], R16 ;  /* 0x0002401001007387 */ /* 0x000fe80000100a00 */
[----:B------:R-:W-:Y:S04]  /*19160*/  STL.64 [R1+0x248], R18 ;  /* 0x0002481201007387 */ /* 0x000fe80000100a00 */
[----:B------:R1:W-:Y:S04]  /*19170*/  STL [R1+0x238], R10 ;  /* 0x0002380a01007387 */ /* 0x0003e80000100800 */
[----:B0-----:R-:W2:Y:S04]  /*19180*/  LDL.LU.64 R8, [R1+0x3f0] ;  /* 0x0003f00001087983 */ /* 0x001ea80000300a00 */
[----:B-1----:R-:W2:Y:S01]  /*19190*/  LDL.LU.64 R10, [R1+0x3f8] ;  /* 0x0003f800010a7983 */ /* 0x002ea20000300a00 */
[----:B------:R-:W-:Y:S03]  /*191a0*/  HMMA.16816.F32 R16, R32, R44, R20 ;  /* 0x0000002c2010723c */ /* 0x000fe60000001814 */
[----:B------:R-:W-:-:S15]  /*191b0*/  STL [R1+0xd60], R61 ;  /* 0x000d603d01007387 */ /* 0x000fde0000100800 */
[----:B------:R-:W-:-:S05]  /*191c0*/  NOP ;  /* 0x0000000000007918 */ /* 0x000fca0000000000 */
[----:B------:R0:W-:Y:S04]  /*191d0*/  STL.64 [R1+0x220], R16 ;  /* 0x0002201001007387 */ /* 0x0001e80000100a00 */
[----:B------:R1:W-:Y:S04]  /*191e0*/  STL.64 [R1+0x228], R18 ;  /* 0x0002281201007387 */ /* 0x0003e80000100a00 */
[----:B------:R-:W3:Y:S04]  /*191f0*/  LDL.LU.64 R24, [R1+0x3e0] ;  /* 0x0003e00001187983 */ /* 0x000ee80000300a00 */
[----:B------:R-:W3:Y:S04]  /*19200*/  LDL.LU.64 R26, [R1+0x3e8] ;  /* 0x0003e800011a7983 */ /* 0x000ee80000300a00 */
[----:B------:R-:W4:Y:S04]  /*19210*/  LDL.LU.64 R20, [R1+0x210] ;  /* 0x0002100001147983 */ /* 0x000f280000300a00 */
[----:B------:R-:W4:Y:S04]  /*19220*/  LDL.LU.64 R22, [R1+0x218] ;  /* 0x0002180001167983 */ /* 0x000f280000300a00 */
[----:B0-----:R-:W4:Y:S04]  /*19230*/  LDL.LU.64 R16, [R1+0x1f0] ;  /* 0x0001f00001107983 */ /* 0x001f280000300a00 */
[----:B-1----:R-:W4:Y:S01]  /*19240*/  LDL.LU.64 R18, [R1+0x1f8] ;  /* 0x0001f80001127983 */ /* 0x002f220000300a00 */
[----:B--2---:R-:W-:Y:S03]  /*19250*/  HMMA.16816.F32 R36, R32, R46, R8 ;  /* 0x0000002e2024723c */ /* 0x004fe60000001808 */
[----:B------:R-:W2:Y:S04]  /*19260*/  LDL.LU.64 R8, [R1+0x1e0] ;  /* 0x0001e00001087983 */ /* 0x000ea80000300a00 */
[----:B------:R-:W2:Y:S01]  /*19270*/  LDL.LU.64 R10, [R1+0x1e8] ;  /* 0x0001e800010a7983 */ /* 0x000ea20000300a00 */
[----:B------:R-:W-:-:S02]  /*19280*/  IMAD R28, R56, 0x100, R55 ;  /* 0x00000100381c7824 */ /* 0x000fc400078e0237 */
[----:B------:R-:W-:Y:S02]  /*19290*/  IMAD R29, R58, 0x100, R57 ;  /* 0x000001003a1d7824 */ /* 0x000fe400078e0239 */
[----:B------:R-:W-:Y:S02]  /*192a0*/  IMAD R30, R60, 0x100, R59 ;  /* 0x000001003c1e7824 */ /* 0x000fe400078e023b */
[----:B------:R-:W-:Y:S01]  /*192b0*/  IMAD R31, R0, 0x100, R2 ;  /* 0x00000100001f7824 */ /* 0x000fe200078e0202 */
[----:B------:R-:W-:Y:S02]  /*192c0*/  F2FP.F16.E4M3.UNPACK_B R28, R28 ;  /* 0x0000001cff1c723e */ /* 0x000fe400020006ff */
[----:B------:R-:W-:Y:S02]  /*192d0*/  F2FP.F16.E4M3.UNPACK_B R29, R29 ;  /* 0x0000001dff1d723e */ /* 0x000fe400020006ff */
[----:B------:R-:W-:Y:S02]  /*192e0*/  F2FP.F16.E4M3.UNPACK_B R30, R30 ;  /* 0x0000001eff1e723e */ /* 0x000fe400020006ff */
[----:B------:R-:W-:Y:S01]  /*192f0*/  F2FP.F16.E4M3.UNPACK_B R31, R31 ;  /* 0x0000001fff1f723e */ /* 0x000fe200020006ff */
[C---:B---3--:R-:W-:Y:S06]  /*19300*/  HMMA.16816.F32 R24, R32.reuse, R48, R24 ;  /* 0x000000302018723c */ /* 0x048fec0000001818 */
[----:B----4-:R-:W-:Y:S01]  /*19310*/  HMMA.16816.F32 R20, R32, R50, R20 ;  /* 0x000000322014723c */ /* 0x010fe20000001814 */
[----:B------:R0:W-:Y:S05]  /*19320*/  STL.64 [R1+0x3f0], R36 ;  /* 0x0003f02401007387 */ /* 0x0001ea0000100a00 */
[C---:B------:R-:W-:Y:S01]  /*19330*/  HMMA.16816.F32 R16, R28.reuse, R4, R16 ;  /* 0x000000041c10723c */ /* 0x040fe20000001810 */
[----:B------:R1:W-:Y:S04]  /*19340*/  STL.64 [R1+0x3f8], R38 ;  /* 0x0003f82601007387 */ /* 0x0003e80000100a00 */
[----:B------:R-:W3:Y:S04]  /*19350*/  LDL.LU.64 R52, [R1+0x1a0] ;  /* 0x0001a00001347983 */ /* 0x000ee80000300a00 */
[----:B------:R-:W3:Y:S04]  /*19360*/  LDL.LU.64 R54, [R1+0x1a8] ;  /* 0x0001a80001367983 */ /* 0x000ee80000300a00 */
[----:B------:R-:W4:Y:S04]  /*19370*/  LDL.LU R56, [R1+0xbb0] ;  /* 0x000bb00001387983 */ /* 0x000f280000300800 */
[----:B------:R-:W4:Y:S04]  /*19380*/  LDL.LU R57, [R1+0xbac] ;  /* 0x000bac0001397983 */ /* 0x000f280000300800 */
[----:B------:R-:W4:Y:S04]  /*19390*/  LDL.LU R58, [R1+0xbb8] ;  /* 0x000bb800013a7983 */ /* 0x000f280000300800 */
[----:B------:R-:W4:Y:S04]  /*193a0*/  LDL.LU R59, [R1+0xbb4] ;  /* 0x000bb400013b7983 */ /* 0x000f280000300800 */
[----:B------:R-:W3:Y:S04]  /*193b0*/  LDL.LU.64 R32, [R1+0x1c0] ;  /* 0x0001c00001207983 */ /* 0x000ee80000300a00 */
[----:B------:R-:W-:Y:S04]  /*193c0*/  STL.64 [R1+0x3e0], R24 ;  /* 0x0003e01801007387 */ /* 0x000fe80000100a00 */
[----:B------:R-:W-:Y:S04]  /*193d0*/  STL.64 [R1+0x3e8], R26 ;  /* 0x0003e81a01007387 */ /* 0x000fe80000100a00 */
[----:B------:R-:W3:Y:S04]  /*193e0*/  LDL.LU.64 R34, [R1+0x1c8] ;  /* 0x0001c80001227983 */ /* 0x000ee80000300a00 */
[----:B------:R-:W-:Y:S04]  /*193f0*/  STL.64 [R1+0x210], R20 ;  /* 0x0002101401007387 */ /* 0x000fe80000100a00 */
[----:B------:R-:W-:Y:S04]  /*19400*/  STL.64 [R1+0x218], R22 ;  /* 0x0002181601007387 */ /* 0x000fe80000100a00 */
[----:B0-----:R-:W4:Y:S04]  /*19410*/  LDL.LU.64 R36, [R1+0x180] ;  /* 0x0001800001247983 */ /* 0x001f280000300a00 */
[----:B-1----:R-:W4:Y:S04]  /*19420*/  LDL.LU.64 R38, [R1+0x188] ;  /* 0x0001880001267983 */ /* 0x002f280000300a00 */
[----:B------:R0:W-:Y:S04]  /*19430*/  STL.64 [R1+0x1f0], R16 ;  /* 0x0001f01001007387 */ /* 0x0001e80000100a00 */
[----:B------:R1:W-:Y:S04]  /*19440*/  STL.64 [R1+0x1f8], R18 ;  /* 0x0001f81201007387 */ /* 0x0003e80000100a00 */
[----:B0-----:R-:W3:Y:S04]  /*19450*/  LDL.LU.64 R16, [R1+0x160] ;  /* 0x0001600001107983 */ /* 0x001ee80000300a00 */
[----:B-1----:R-:W3:Y:S04]  /*19460*/  LDL.LU.64 R18, [R1+0x168] ;  /* 0x0001680001127983 */ /* 0x002ee80000300a00 */
[----:B------:R-:W3:Y:S04]  /*19470*/  LDL.LU.64 R24, [R1+0x140] ;  /* 0x0001400001187983 */ /* 0x000ee80000300a00 */
[----:B------:R-:W3:Y:S04]  /*19480*/  LDL.LU.64 R26, [R1+0x148] ;  /* 0x00014800011a7983 */ /* 0x000ee80000300a00 */
[----:B------:R-:W3:Y:S04]  /*19490*/  LDL.LU.64 R20, [R1+0x120] ;  /* 0x0001200001147983 */ /* 0x000ee80000300a00 */
[----:B------:R-:W3:Y:S01]  /*194a0*/  LDL.LU.64 R22, [R1+0x128] ;  /* 0x0001280001167983 */ /* 0x000ee20000300a00 */
[----:B--2---:R-:W-:Y:S03]  /*194b0*/  HMMA.16816.F32 R4, R28, R6, R8 ;  /* 0x000000061c04723c */ /* 0x004fe60000001808 */
[----:B------:R-:W2:Y:S04]  /*194c0*/  LDL.LU.64 R10, [R1+0xeb8] ;  /* 0x000eb800010a7983 */ /* 0x000ea80000300a00 */
[----:B------:R-:W2:-:S15]  /*194d0*/  LDL.LU.64 R8, [R1+0xeb0] ;  /* 0x000eb00001087983 */ /* 0x000e9e0000300a00 */
[----:B------:R-:W-:-:S01]  /*194e0*/  NOP ;  /* 0x0000000000007918 */ /* 0x000fc20000000000 */
[----:B------:R0:W-:Y:S04]  /*194f0*/  STL.64 [R1+0x1e0], R4 ;  /* 0x0001e00401007387 */ /* 0x0001e80000100a00 */
[----:B------:R1:W-:Y:S04]  /*19500*/  STL.64 [R1+0x1e8], R6 ;  /* 0x0001e80601007387 */ /* 0x0003e80000100a00 */
[----:B0-----:R-:W2:Y:S04]  /*19510*/  LDL.LU.64 R4, [R1+0x100] ;  /* 0x0001000001047983 */ /* 0x001ea80000300a00 */
[----:B-1----:R-:W2:Y:S01]  /*19520*/  LDL.LU.64 R6, [R1+0x108] ;  /* 0x0001080001067983 */ /* 0x002ea20000300a00 */
[C---:B----4-:R-:W-:Y:S06]  /*19530*/  HMMA.16816.F32 R36, R28.reuse, R12, R36 ;  /* 0x0000000c1c24723c */ /* 0x050fec0000001824 */
[C---:B---3--:R-:W-:Y:S06]  /*19540*/  HMMA.16816.F32 R12, R28.reuse, R14, R16 ;  /* 0x0000000e1c0c723c */ /* 0x048fec0000001810 */
[----:B--2---:R-:W-:-:S15]  /*19550*/  HMMA.16816.F32 R32, R28, R8, R32 ;  /* 0x000000081c20723c */ /* 0x004fde0000001820 */
[----:B------:R-:W-:-:S08]  /*19560*/  NOP ;  /* 0x0000000000007918 */ /* 0x000fd00000000000 */
[----:B------:R-:W-:Y:S04]  /*19570*/  STL.64 [R1+0x1c0], R32 ;  /* 0x0001c02001007387 */ /* 0x000fe80000100a00 */
[----:B------:R0:W-:Y:S04]  /*19580*/  STL.64 [R1+0x1c8], R34 ;  /* 0x0001c82201007387 */ /* 0x0001e80000100a00 */
[----:B------:R-:W2:Y:S01]  /*19590*/  LDL.LU.64 R8, [R1+0xc0] ;  /* 0x0000c00001087983 */ /* 0x000ea20000300a00 */
[----:B0-----:R-:W-:Y:S03]  /*195a0*/  HMMA.16816.F32 R32, R28, R10, R52 ;  /* 0x0000000a1c20723c */ /* 0x001fe60000001834 */
[----:B------:R-:W2:-:S15]  /*195b0*/  LDL.LU.64 R10, [R1+0xc8] ;  /* 0x0000c800010a7983 */ /* 0x000e9e0000300a00 */
[----:B------:R-:W-:-:S05]  /*195c0*/  NOP ;  /* 0x0000000000007918 */ /* 0x000fca0000000000 */
[----:B------:R0:W-:Y:S04]  /*195d0*/  STL.64 [R1+0x1a0], R32 ;  /* 0x0001a02001007387 */ /* 0x0001e80000100a00 */
[----:B------:R1:W-:Y:S04]  /*195e0*/  STL.64 [R1+0x1a8], R34 ;  /* 0x0001a82201007387 */ /* 0x0003e80000100a00 */
[----:B------:R-:W3:Y:S04]  /*195f0*/  LDL.LU.64 R52, [R1+0xa0] ;  /* 0x0000a00001347983 */ /* 0x000ee80000300a00 */
[----:B------:R-:W3:Y:S04]  /*19600*/  LDL.LU.64 R54, [R1+0xa8] ;  /* 0x0000a80001367983 */ /* 0x000ee80000300a00 */
[----:B0-----:R-:W4:Y:S04]  /*19610*/  LDL.LU.64 R32, [R1+0x80] ;  /* 0x0000800001207983 */ /* 0x001f280000300a00 */
[----:B-1----:R-:W4:Y:S04]  /*19620*/  LDL.LU.64 R34, [R1+0x88] ;  /* 0x0000880001227983 */ /* 0x002f280000300a00 */
[----:B------:R-:W-:Y:S04]  /*19630*/  STL.64 [R1+0x180], R36 ;  /* 0x0001802401007387 */ /* 0x000fe80000100a00 */
[----:B------:R0:W-:Y:S04]  /*19640*/  STL.64 [R1+0x188], R38 ;  /* 0x0001882601007387 */ /* 0x0001e80000100a00 */
[----:B0-----:R-:W2:Y:S04]  /*19650*/  LDL.LU.64 R38, [R1+0xea8] ;  /* 0x000ea80001267983 */ /* 0x001ea80000300a00 */
[----:B------:R-:W3:Y:S04]  /*19660*/  LDL.LU.64 R36, [R1+0xea0] ;  /* 0x000ea00001247983 */ /* 0x000ee80000300a00 */
[----:B------:R-:W4:Y:S04]  /*19670*/  LDL.LU.64 R18, [R1+0xe98] ;  /* 0x000e980001127983 */ /* 0x000f280000300a00 */
[----:B------:R-:W2:Y:S04]  /*19680*/  LDL.LU.64 R16, [R1+0xe90] ;  /* 0x000e900001107983 */ /* 0x000ea80000300a00 */
[----:B------:R0:W-:Y:S04]  /*19690*/  STL.64 [R1+0x160], R12 ;  /* 0x0001600c01007387 */ /* 0x0001e80000100a00 */
[----:B------:R1:W-:Y:S04]  /*196a0*/  STL.64 [R1+0x168], R14 ;  /* 0x0001680e01007387 */ /* 0x0003e80000100a00 */
[----:B0-----:R-:W3:Y:S04]  /*196b0*/  LDL.LU.64 R12, [R1+0xe0] ;  /* 0x0000e000010c7983 */ /* 0x001ee80000300a00 */
[----:B-1----:R-:W3:Y:S01]  /*196c0*/  LDL.LU.64 R14, [R1+0xe8] ;  /* 0x0000e800010e7983 */ /* 0x002ee20000300a00 */
[C---:B--2---:R-:W-:Y:S06]  /*196d0*/  HMMA.16816.F32 R24, R28.reuse, R16, R24 ;  /* 0x000000101c18723c */ /* 0x044fec0000001818 */
[----:B----4-:R-:W-:-:S15]  /*196e0*/  HMMA.16816.F32 R16, R28, R18, R20 ;  /* 0x000000121c10723c */ /* 0x010fde0000001814 */
[----:B------:R-:W-:-:S02]  /*196f0*/  NOP ;  /* 0x0000000000007918 */ /* 0x000fc40000000000 */
[----:B------:R-:W-:Y:S04]  /*19700*/  STL.64 [R1+0x140], R24 ;  /* 0x0001401801007387 */ /* 0x000fe80000100a00 */
[----:B------:R0:W-:Y:S04]  /*19710*/  STL.64 [R1+0x148], R26 ;  /* 0x0001481a01007387 */ /* 0x0001e80000100a00 */
[----:B0-----:R-:W2:Y:S04]  /*19720*/  LDL.LU.64 R26, [R1+0xe88] ;  /* 0x000e8800011a7983 */ /* 0x001ea80000300a00 */
[----:B------:R-:W4:Y:S04]  /*19730*/  LDL.LU.64 R24, [R1+0xe80] ;  /* 0x000e800001187983 */ /* 0x000f280000300a00 */
[----:B------:R-:W2:Y:S04]  /*19740*/  LDL.LU.64 R22, [R1+0xe78] ;  /* 0x000e780001167983 */ /* 0x000ea80000300a00 */
[----:B------:R-:W2:Y:S04]  /*19750*/  LDL.LU.64 R20, [R1+0xe70] ;  /* 0x000e700001147983 */ /* 0x000ea80000300a00 */
[----:B------:R-:W-:Y:S04]  /*19760*/  STL.64 [R1+0x120], R16 ;  /* 0x0001201001007387 */ /* 0x000fe80000100a00 */
[----:B------:R3:W-:Y:S02]  /*19770*/  STL.64 [R1+0x128], R18 ;  /* 0x0001281201007387 */ /* 0x0007e40000100a00 */
[C---:B---3--:R-:W-:Y:S02]  /*19780*/  HMMA.16816.F32 R16, R28.reuse, R36, R4 ;  /* 0x000000241c10723c */ /* 0x048fe40000001804 */
[----:B------:R-:W3:Y:S04]  /*19790*/  LDL.LU.64 R4, [R1+0x60] ;  /* 0x0000600001047983 */ /* 0x000ee80000300a00 */
[----:B------:R-:W3:Y:S01]  /*197a0*/  LDL.LU.64 R6, [R1+0x68] ;  /* 0x0000680001067983 */ /* 0x000ee20000300a00 */
[C---:B------:R-:W-:Y:S06]  /*197b0*/  HMMA.16816.F32 R12, R28.reuse, R38, R12 ;  /* 0x000000261c0c723c */ /* 0x040fec000000180c */
[----:B------:R-:W-:Y:S10]  /*197c0*/  HMMA.16816.F32 R8, R28, R40, R8 ;  /* 0x000000281c08723c */ /* 0x000ff40000001808 */
[----:B------:R-:W-:Y:S04]  /*197d0*/  STL.64 [R1+0x100], R16 ;  /* 0x0001001001007387 */ /* 0x000fe80000100a00 */
[----:B------:R-:W-:Y:S04]  /*197e0*/  STL.64 [R1+0x108], R18 ;  /* 0x0001081201007387 */ /* 0x000fe80000100a00 */
[----:B------:R-:W-:Y:S04]  /*197f0*/  STL.64 [R1+0xe0], R12 ;  /* 0x0000e00c01007387 */ /* 0x000fe80000100a00 */
[----:B------:R0:W-:Y:S02]  /*19800*/  STL.64 [R1+0xe8], R14 ;  /* 0x0000e80e01007387 */ /* 0x0001e40000100a00 */
[----:B------:R-:W-:-:S02]  /*19810*/  IMAD.MOV.U32 R60, RZ, RZ, R9 ;  /* 0x000000ffff3c7224 */ /* 0x000fc400078e0009 */
[----:B------:R-:W-:Y:S01]  /*19820*/  IMAD.MOV.U32 R2, RZ, RZ, R10 ;  /* 0x000000ffff027224 */ /* 0x000fe200078e000a */
[----:B------:R1:W-:Y:S01]  /*19830*/  STL [R1+0xc0], R8 ;  /* 0x0000c00801007387 */ /* 0x0003e20000100800 */
[----:B------:R-:W-:Y:S01]  /*19840*/  IMAD.MOV.U32 R0, RZ, RZ, R11 ;  /* 0x000000ffff007224 */ /* 0x000fe200078e000b */
[C---:B0-----:R-:W-:Y:S06]  /*19850*/  HMMA.16816.F32 R12, R28.reuse, R42, R52 ;  /* 0x0000002a1c0c723c */ /* 0x041fec0000001834 */
[----:B-1----:R-:W-:Y:S01]  /*19860*/  HMMA.16816.F32 R8, R28, R44, R32 ;  /* 0x0000002c1c08723c */ /* 0x002fe20000001820 */
[----:B------:R0:W-:Y:S04]  /*19870*/  STL [R1+0xcb8], R0 ;  /* 0x000cb80001007387 */ /* 0x0001e80000100800 */
[----:B------:R1:W-:Y:S04]  /*19880*/  STL [R1+0xcb4], R2 ;  /* 0x000cb40201007387 */ /* 0x0003e80000100800 */
[----:B------:R1:W-:Y:S08]  /*19890*/  STL [R1+0xcb0], R60 ;  /* 0x000cb03c01007387 */ /* 0x0003f00000100800 */
[----:B------:R-:W-:Y:S04]  /*198a0*/  STL.64 [R1+0xa0], R12 ;  /* 0x0000a00c01007387 */ /* 0x000fe80000100a00 */
[----:B------:R-:W-:Y:S03]  /*198b0*/  STL.64 [R1+0xa8], R14 ;  /* 0x0000a80e01007387 */ /* 0x000fe60000100a00 */
[----:B0-----:R-:W-:Y:S01]  /*198c0*/  IMAD.MOV.U32 R0, RZ, RZ, R9 ;  /* 0x000000ffff007224 */ /* 0x001fe200078e0009 */
[----:B------:R3:W-:Y:S01]  /*198d0*/  STL [R1+0x80], R8 ;  /* 0x0000800801007387 */ /* 0x0007e20000100800 */
[----:B-1----:R-:W-:-:S02]  /*198e0*/  IMAD.MOV.U32 R2, RZ, RZ, R10 ;  /* 0x000000ffff027224 */ /* 0x002fc400078e000a */
[----:B------:R-:W-:-:S05]  /*198f0*/  IMAD.MOV.U32 R60, RZ, RZ, R11 ;  /* 0x000000ffff3c7224 */ /* 0x000fca00078e000b */
[----:B------:R-:W-:Y:S04]  /*19900*/  STL [R1+0xd08], R60 ;  /* 0x000d083c01007387 */ /* 0x000fe80000100800 */
[----:B------:R-:W-:Y:S04]  /*19910*/  STL [R1+0xd04], R2 ;  /* 0x000d040201007387 */ /* 0x000fe80000100800 */
[----:B------:R-:W-:Y:S01]  /*19920*/  STL [R1+0xd00], R0 ;  /* 0x000d000001007387 */ /* 0x000fe20000100800 */
[----:B---3--:R-:W-:-:S15]  /*19930*/  HMMA.16816.F32 R8, R28, R46, R4 ;  /* 0x0000002e1c08723c */ /* 0x008fde0000001804 */
[----:B------:R-:W-:-:S08]  /*19940*/  NOP ;  /* 0x0000000000007918 */ /* 0x000fd00000000000 */
[----:B------:R0:W-:Y:S04]  /*19950*/  STL.64 [R1+0x60], R8 ;  /* 0x0000600801007387 */ /* 0x0001e80000100a00 */
[----:B------:R1:W-:Y:S04]  /*19960*/  STL.64 [R1+0x68], R10 ;  /* 0x0000680a01007387 */ /* 0x0003e80000100a00 */
[----:B------:R-:W3:Y:S04]  /*19970*/  LDL.LU R19, [R1+0xbc0] ;  /* 0x000bc00001137983 */ /* 0x000ee80000300800 */
[----:B------:R-:W3:Y:S04]  /*19980*/  LDL.LU R6, [R1+0xbbc] ;  /* 0x000bbc0001067983 */ /* 0x000ee80000300800 */
[----:B------:R-:W4:Y:S04]  /*19990*/  LDL.LU R16, [R1+0xbc8] ;  /* 0x000bc80001107983 */ /* 0x000f280000300800 */
[----:B------:R-:W4:Y:S04]  /*199a0*/  LDL.LU R7, [R1+0xbc4] ;  /* 0x000bc40001077983 */ /* 0x000f280000300800 */
[----:B------:R-:W2:Y:S04]  /*199b0*/  LDL.LU.64 R52, [R1+0x50] ;  /* 0x0000500001347983 */ /* 0x000ea80000300a00 */
[----:B------:R-:W2:Y:S04]  /*199c0*/  LDL.LU.64 R54, [R1+0x58] ;  /* 0x0000580001367983 */ /* 0x000ea80000300a00 */
        /* <DEDUP_REMOVED lines=8> */
[----:B0-----:R-:W4:Y:S04]  /*19a50*/  LDL.LU R8, [R1+0x30] ;  /* 0x0000300001087983 */ /* 0x001f280000300800 */
[----:B------:R-:W4:Y:S04]  /*19a60*/  LDL.LU R9, [R1+0x34] ;  /* 0x0000340001097983 */ /* 0x000f280000300800 */
[----:B-1----:R-:W4:Y:S04]  /*19a70*/  LDL.LU R10, [R1+0x38] ;  /* 0x00003800010a7983 */ /* 0x002f280000300800 */
[----:B------:R-:W4:Y:S04]  /*19a80*/  LDL.LU R11, [R1+0x3c] ;  /* 0x00003c00010b7983 */ /* 0x000f280000300800 */
[----:B------:R-:W4:Y:S04]  /*19a90*/  LDL.LU R12, [R1+0x20] ;  /* 0x00002000010c7983 */ /* 0x000f280000300800 */
[----:B------:R-:W4:Y:S01]  /*19aa0*/  LDL.LU R13, [R1+0x24] ;  /* 0x00002400010d7983 */ /* 0x000f220000300800 */
[----:B------:R-:W-:-:S03]  /*19ab0*/  IMAD R4, R57, 0x100, R56 ;  /* 0x0000010039047824 */ /* 0x000fc600078e0238 */
[----:B------:R-:W4:Y:S01]  /*19ac0*/  LDL.LU R40, [R1+0x90] ;  /* 0x0000900001287983 */ /* 0x000f220000300800 */
[----:B------:R-:W-:-:S03]  /*19ad0*/  IMAD R5, R59, 0x100, R58 ;  /* 0x000001003b057824 */ /* 0x000fc600078e023a */
[----:B------:R-:W4:Y:S04]  /*19ae0*/  LDL.LU R41, [R1+0x94] ;  /* 0x0000940001297983 */ /* 0x000f280000300800 */
[----:B------:R-:W4:Y:S04]  /*19af0*/  LDL.LU R42, [R1+0x98] ;  /* 0x00009800012a7983 */ /* 0x000f280000300800 */
[----:B------:R-:W4:Y:S04]  /*19b00*/  LDL.LU R43, [R1+0x9c] ;  /* 0x00009c00012b7983 */ /* 0x000f280000300800 */
[----:B------:R-:W3:Y:S04]  /*19b10*/  LDL.LU.64 R56, [R1+0x40] ;  /* 0x0000400001387983 */ /* 0x000ee80000300a00 */
[----:B------:R-:W3:Y:S04]  /*19b20*/  LDL.LU.64 R58, [R1+0x48] ;  /* 0x00004800013a7983 */ /* 0x000ee80000300a00 */
        /* <DEDUP_REMOVED lines=8> */
[----:B--2---:R-:W-:-:S15]  /*19bb0*/  HMMA.16816.F32 R52, R28, R48, R52 ;  /* 0x000000301c34723c */ /* 0x004fde0000001834 */
[----:B------:R-:W-:-:S09]  /*19bc0*/  NOP ;  /* 0x0000000000007918 */ /* 0x000fd20000000000 */
[----:B------:R-:W-:Y:S01]  /*19bd0*/  IMAD.MOV.U32 R2, RZ, RZ, R54 ;  /* 0x000000ffff027224 */ /* 0x000fe200078e0036 */
[----:B------:R0:W-:Y:S01]  /*19be0*/  STL [R1+0x50], R52 ;  /* 0x0000503401007387 */ /* 0x0001e20000100800 */
[----:B------:R-:W-:Y:S02]  /*19bf0*/  IMAD.MOV.U32 R60, RZ, RZ, R53 ;  /* 0x000000ffff3c7224 */ /* 0x000fe400078e0035 */
[----:B------:R-:W-:Y:S02]  /*19c00*/  IMAD.MOV.U32 R0, RZ, RZ, R55 ;  /* 0x000000ffff007224 */ /* 0x000fe400078e0037 */
[----:B------:R-:W2:Y:S04]  /*19c10*/  LDL.LU.64 R54, [R1+0xe68] ;  /* 0x000e680001367983 */ /* 0x000ea80000300a00 */
[----:B0-----:R-:W2:Y:S04]  /*19c20*/  LDL.LU.64 R52, [R1+0xe60] ;  /* 0x000e600001347983 */ /* 0x001ea80000300a00 */
[----:B------:R-:W-:Y:S04]  /*19c30*/  STL [R1+0xd7c], R2 ;  /* 0x000d7c0201007387 */ /* 0x000fe80000100800 */
[----:B------:R-:W-:Y:S01]  /*19c40*/  STL [R1+0xd78], R60 ;  /* 0x000d783c01007387 */ /* 0x000fe20000100800 */
[----:B---3--:R-:W-:Y:S03]  /*19c50*/  HMMA.16816.F32 R28, R28, R50, R56 ;  /* 0x000000321c1c723c */ /* 0x008fe60000001838 */
[----:B------:R-:W3:Y:S04]  /*19c60*/  LDL.LU.64 R58, [R1+0xe58] ;  /* 0x000e5800013a7983 */ /* 0x000ee80000300a00 */
[----:B------:R-:W3:Y:S01]  /*19c70*/  LDL.LU.64 R56, [R1+0xe50] ;  /* 0x000e500001387983 */ /* 0x000ee20000300a00 */
[----:B------:R-:W-:-:S02]  /*19c80*/  IMAD R6, R6, 0x100, R19 ;  /* 0x0000010006067824 */ /* 0x000fc400078e0213 */
[----:B----4-:R-:W-:Y:S01]  /*19c90*/  IMAD R7, R7, 0x100, R16 ;  /* 0x0000010007077824 */ /* 0x010fe200078e0210 */
[----:B------:R-:W-:Y:S02]  /*19ca0*/  F2FP.F16.E4M3.UNPACK_B R4, R4 ;  /* 0x00000004ff04723e */ /* 0x000fe400020006ff */
[----:B------:R-:W-:Y:S02]  /*19cb0*/  F2FP.F16.E4M3.UNPACK_B R5, R5 ;  /* 0x00000005ff05723e */ /* 0x000fe400020006ff */
[----:B------:R-:W-:Y:S02]  /*19cc0*/  F2FP.F16.E4M3.UNPACK_B R6, R6 ;  /* 0x00000006ff06723e */ /* 0x000fe400020006ff */
[----:B------:R-:W-:Y:S02]  /*19cd0*/  F2FP.F16.E4M3.UNPACK_B R7, R7 ;  /* 0x00000007ff07723e */ /* 0x000fe400020006ff */
[----:B------:R-:W-:Y:S02]  /*19ce0*/  F2FP.F16.E4M3.UNPACK_B R8, R8.H1 ;  /* 0x00000008ff08723e */ /* 0x000fe400030006ff */
[----:B------:R-:W-:-:S02]  /*19cf0*/  F2FP.F16.E4M3.UNPACK_B R9, R9.H1 ;  /* 0x00000009ff09723e */ /* 0x000fc400030006ff */
[----:B------:R-:W-:Y:S04]  /*19d00*/  STL.64 [R1+0xc50], R30 ;  /* 0x000c501e01007387 */ /* 0x000fe80000100a00 */
[----:B------:R0:W-:Y:S02]  /*19d10*/  STL.64 [R1+0xc48], R28 ;  /* 0x000c481c01007387 */ /* 0x0001e40000100a00 */
[----:B0-----:R-:W-:Y:S01]  /*19d20*/  HMMA.16816.F32 R28, R4, R8, R44 ;  /* 0x00000008041c723c */ /* 0x001fe2000000182c */
[----:B------:R-:W-:Y:S02]  /*19d30*/  F2FP.F16.E4M3.UNPACK_B R10, R10.H1 ;  /* 0x0000000aff0a723e */ /* 0x000fe400030006ff */
[----:B------:R-:W-:Y:S02]  /*19d40*/  F2FP.F16.E4M3.UNPACK_B R11, R11.H1 ;  /* 0x0000000bff0b723e */ /* 0x000fe400030006ff */
[----:B------:R-:W-:-:S02]  /*19d50*/  F2FP.F16.E4M3.UNPACK_B R12, R12.H1 ;  /* 0x0000000cff0c723e */ /* 0x000fc400030006ff */
[----:B------:R-:W-:-:S15]  /*19d60*/  F2FP.F16.E4M3.UNPACK_B R13, R13.H1 ;  /* 0x0000000dff0d723e */ /* 0x000fde00030006ff */
[----:B------:R-:W-:-:S01]  /*19d70*/  NOP ;  /* 0x0000000000007918 */ /* 0x000fc20000000000 */
[----:B------:R-:W-:Y:S04]  /*19d80*/  STL.64 [R1+0x70], R28 ;  /* 0x0000701c01007387 */ /* 0x000fe80000100a00 */
[----:B------:R0:W-:Y:S04]  /*19d90*/  STL.64 [R1+0x78], R30 ;  /* 0x0000781e01007387 */ /* 0x0001e80000100a00 */
[----:B------:R-:W-:Y:S04]  /*19da0*/  STL.64 [R1+0xdd8], R10 ;  /* 0x000dd80a01007387 */ /* 0x000fe80000100a00 */
[----:B------:R1:W-:Y:S01]  /*19db0*/  STL.64 [R1+0xdd0], R8 ;  /* 0x000dd00801007387 */ /* 0x0003e20000100a00 */
[C---:B0-----:R-:W-:Y:S06]  /*19dc0*/  HMMA.16816.F32 R28, R4.reuse, R10, R40 ;  /* 0x0000000a041c723c */ /* 0x041fec0000001828 */
[----:B-1----:R-:W-:Y:S01]  /*19dd0*/  HMMA.16816.F32 R8, R4, R12, R36 ;  /* 0x0000000c0408723c */ /* 0x002fe20000001824 */
[----:B------:R-:W-:-:S02]  /*19de0*/  F2FP.F16.E4M3.UNPACK_B R14, R14.H1 ;  /* 0x0000000eff0e723e */ /* 0x000fc400030006ff */
[----:B------:R-:W-:-:S14]  /*19df0*/  F2FP.F16.E4M3.UNPACK_B R15, R15.H1 ;  /* 0x0000000fff0f723e */ /* 0x000fdc00030006ff */
[----:B------:R-:W-:Y:S04]  /*19e00*/  STL.64 [R1+0x90], R28 ;  /* 0x0000901c01007387 */ /* 0x000fe80000100a00 */
[----:B------:R-:W-:Y:S04]  /*19e10*/  STL.64 [R1+0x98], R30 ;  /* 0x0000981e01007387 */ /* 0x000fe80000100a00 */
[----:B------:R-:W-:Y:S04]  /*19e20*/  STL.64 [R1+0xb0], R8 ;  /* 0x0000b00801007387 */ /* 0x000fe80000100a00 */
[----:B------:R0:W-:Y:S02]  /*19e30*/  STL.64 [R1+0xb8], R10 ;  /* 0x0000b80a01007387 */ /* 0x0001e40000100a00 */
[----:B0-----:R-:W-:-:S15]  /*19e40*/  HMMA.16816.F32 R8, R4, R14, R32 ;  /* 0x0000000e0408723c */ /* 0x001fde0000001820 */
[----:B------:R-:W-:-:S08]  /*19e50*/  NOP ;  /* 0x0000000000007918 */ /* 0x000fd00000000000 */
[----:B------:R-:W-:Y:S04]  /*19e60*/  STL.64 [R1+0xd0], R8 ;  /* 0x0000d00801007387 */ /* 0x000fe80000100a00 */
[----:B------:R0:W-:Y:S01]  /*19e70*/  STL.64 [R1+0xd8], R10 ;  /* 0x0000d80a01007387 */ /* 0x0001e20000100a00 */
[----:B--2---:R-:W-:Y:S02]  /*19e80*/  IMAD.MOV.U32 R29, RZ, RZ, R54 ;  /* 0x000000ffff1d7224 */ /* 0x004fe400078e0036 */
[----:B------:R-:W-:Y:S02]  /*19e90*/  IMAD.MOV.U32 R28, RZ, RZ, R55 ;  /* 0x000000ffff1c7224 */ /* 0x000fe400078e0037 */
[----:B------:R-:W-:Y:S02]  /*19ea0*/  IMAD.MOV.U32 R31, RZ, RZ, R52 ;  /* 0x000000ffff1f7224 */ /* 0x000fe400078e0034 */
[----:B------:R-:W-:-:S02]  /*19eb0*/  IMAD.MOV.U32 R30, RZ, RZ, R53 ;  /* 0x000000ffff1e7224 */ /* 0x000fc400078e0035 */
[----:B---3--:R-:W-:Y:S02]  /*19ec0*/  IMAD.MOV.U32 R41, RZ, RZ, R58 ;  /* 0x000000ffff297224 */ /* 0x008fe400078e003a */
[----:B------:R-:W-:Y:S02]  /*19ed0*/  IMAD.MOV.U32 R43, RZ, RZ, R56 ;  /* 0x000000ffff2b7224 */ /* 0x000fe400078e0038 */
[----:B------:R-:W-:Y:S01]  /*19ee0*/  IMAD.MOV.U32 R42, RZ, RZ, R57 ;  /* 0x000000ffff2a7224 */ /* 0x000fe200078e0039 */
[----:B------:R-:W2:Y:S01]  /*19ef0*/  LDL.LU R56, [R1+0x110] ;  /* 0x0001100001387983 */ /* 0x000ea20000300800 */
[----:B------:R-:W-:-:S03]  /*19f00*/  IMAD.MOV.U32 R40, RZ, RZ, R59 ;  /* 0x000000ffff287224 */ /* 0x000fc600078e003b */
[----:B------:R-:W2:Y:S04]  /*19f10*/  LDL.LU R57, [R1+0x114] ;  /* 0x0001140001397983 */ /* 0x000ea80000300800 */
[----:B------:R-:W2:Y:S04]  /*19f20*/  LDL.LU R58, [R1+0x118] ;  /* 0x00011800013a7983 */ /* 0x000ea80000300800 */
[----:B------:R-:W2:Y:S04]  /*19f30*/  LDL.LU R59, [R1+0x11c] ;  /* 0x00011c00013b7983 */ /* 0x000ea80000300800 */
[----:B------:R-:W3:Y:S04]  /*19f40*/  LDL.LU R18, [R1+0x18] ;  /* 0x0000180001127983 */ /* 0x000ee80000300800 */
[----:B------:R-:W4:Y:S04]  /*19f50*/  LDL.LU R19, [R1+0x1c] ;  /* 0x00001c0001137983 */ /* 0x000f280000300800 */
[----:B------:R-:W2:Y:S04]  /*19f60*/  LDL.LU R52, [R1+0xf0] ;  /* 0x0000f00001347983 */ /* 0x000ea80000300800 */
[----:B------:R-:W2:Y:S04]  /*19f70*/  LDL.LU R53, [R1+0xf4] ;  /* 0x0000f40001357983 */ /* 0x000ea80000300800 */
[----:B------:R-:W2:Y:S04]  /*19f80*/  LDL.LU R54, [R1+0xf8] ;  /* 0x0000f80001367983 */ /* 0x000ea80000300800 */
[----:B------:R-:W2:Y:S04]  /*19f90*/  LDL.LU R55, [R1+0xfc] ;  /* 0x0000fc0001377983 */ /* 0x000ea80000300800 */
[----:B------:R-:W2:Y:S04]  /*19fa0*/  LDL.LU R32, [R1] ;  /* 0x0000000001207983 */ /* 0x000ea80000300800 */
[----:B------:R-:W2:Y:S04]  /*19fb0*/  LDL.LU R33, [R1+0x4] ;  /* 0x0000040001217983 */ /* 0x000ea80000300800 */
[----:B------:R-:W2:Y:S01]  /*19fc0*/  LDL.LU R34, [R1+0x8] ;  /* 0x0000080001227983 */ /* 0x000ea20000300800 */
[----:B------:R-:W-:-:S03]  /*19fd0*/  F2FP.F16.E4M3.UNPACK_B R16, R17.H1 ;  /* 0x00000011ff10723e */ /* 0x000fc600030006ff */
[----:B------:R-:W2:Y:S01]  /*19fe0*/  LDL.LU R35, [R1+0xc] ;  /* 0x00000c0001237983 */ /* 0x000ea20000300800 */
[----:B------:R-:W-:-:S03]  /*19ff0*/  F2FP.F16.E4M3.UNPACK_B R17, R61.H1 ;  /* 0x0000003dff11723e */ /* 0x000fc600030006ff */
[----:B------:R-:W2:Y:S04]  /*1a000*/  LDL.LU R36, [R1+0x130] ;  /* 0x0001300001247983 */ /* 0x000ea80000300800 */
[----:B------:R-:W2:Y:S04]  /*1a010*/  LDL.LU R37, [R1+0x134] ;  /* 0x0001340001257983 */ /* 0x000ea80000300800 */
[----:B------:R-:W2:Y:S04]  /*1a020*/  LDL.LU R38, [R1+0x138] ;  /* 0x0001380001267983 */ /* 0x000ea80000300800 */
[----:B------:R-:W2:Y:S01]  /*1a030*/  LDL.LU R39, [R1+0x13c] ;  /* 0x00013c0001277983 */ /* 0x000ea20000300800 */
[----:B0-----:R-:W-:-:S03]  /*1a040*/  IMAD.MOV.U32 R11, RZ, RZ, R3 ;  /* 0x000000ffff0b7224 */ /* 0x001fc600078e0003 */
        /* <DEDUP_REMOVED lines=13> */
[----:B------:R-:W-:Y:S04]  /*1a120*/  STL.64 [R1+0xde8], R14 ;  /* 0x000de80e01007387 */ /* 0x000fe80000100a00 */
[----:B------:R0:W-:Y:S04]  /*1a130*/  STL.64 [R1+0xde0], R12 ;  /* 0x000de00c01007387 */ /* 0x0001e80000100a00 */
[----:B0-----:R-:W2:Y:S04]  /*1a140*/  LDL.LU R12, [R1+0x150] ;  /* 0x00015000010c7983 */ /* 0x001ea80000300800 */
[----:B------:R-:W2:Y:S04]  /*1a150*/  LDL.LU R13, [R1+0x154] ;  /* 0x00015400010d7983 */ /* 0x000ea80000300800 */
[----:B------:R-:W2:Y:S04]  /*1a160*/  LDL.LU R14, [R1+0x158] ;  /* 0x00015800010e7983 */ /* 0x000ea80000300800 */
[----:B------:R-:W2:Y:S01]  /*1a170*/  LDL.LU R15, [R1+0x15c] ;  /* 0x00015c00010f7983 */ /* 0x000ea20000300800 */
[----:B---3--:R-:W-:-:S02]  /*1a180*/  F2FP.F16.E4M3.UNPACK_B R18, R18.H1 ;  /* 0x00000012ff12723e */ /* 0x008fc400030006ff */
[----:B----4-:R-:W-:-:S07]  /*1a190*/  F2FP.F16.E4M3.UNPACK_B R19, R19.H1 ;  /* 0x00000013ff13723e */ /* 0x010fce00030006ff */
[C---:B--2---:R-:W-:Y:S06]  /*1a1a0*/  HMMA.16816.F32 R56, R4.reuse, R18, R56 ;  /* 0x000000120438723c */ /* 0x044fec0000001838 */
[----:B------:R-:W-:-:S15]  /*1a1b0*/  HMMA.16816.F32 R52, R4, R16, R52 ;  /* 0x000000100434723c */ /* 0x000fde0000001834 */
[----:B------:R-:W-:-:S08]  /*1a1c0*/  NOP ;  /* 0x0000000000007918 */ /* 0x000fd00000000000 */
[----:B------:R-:W-:Y:S04]  /*1a1d0*/  STL.64 [R1+0xf0], R52 ;  /* 0x0000f03401007387 */ /* 0x000fe80000100a00 */
[----:B------:R0:W-:Y:S04]  /*1a1e0*/  STL.64 [R1+0xf8], R54 ;  /* 0x0000f83601007387 */ /* 0x0001e80000100a00 */
[----:B0-----:R-:W2:Y:S04]  /*1a1f0*/  LDL.LU.64 R54, [R1+0xe48] ;  /* 0x000e480001367983 */ /* 0x001ea80000300a00 */
[----:B------:R-:W3:Y:S04]  /*1a200*/  LDL.LU.64 R52, [R1+0xe40] ;  /* 0x000e400001347983 */ /* 0x000ee80000300a00 */
[----:B------:R-:W-:Y:S04]  /*1a210*/  STL.64 [R1+0x110], R56 ;  /* 0x0001103801007387 */ /* 0x000fe80000100a00 */
[----:B------:R0:W-:Y:S04]  /*1a220*/  STL.64 [R1+0x118], R58 ;  /* 0x0001183a01007387 */ /* 0x0001e80000100a00 */
[----:B0-----:R-:W4:Y:S04]  /*1a230*/  LDL.LU.64 R58, [R1+0xe38] ;  /* 0x000e3800013a7983 */ /* 0x001f280000300a00 */
[----:B------:R-:W2:Y:S01]  /*1a240*/  LDL.LU.64 R56, [R1+0xe30] ;  /* 0x000e300001387983 */ /* 0x000ea20000300a00 */
[----:B------:R-:W-:-:S02]  /*1a250*/  F2FP.F16.E4M3.UNPACK_B R32, R32.H1 ;  /* 0x00000020ff20723e */ /* 0x000fc400030006ff */
[----:B------:R-:W-:Y:S02]  /*1a260*/  F2FP.F16.E4M3.UNPACK_B R33, R33.H1 ;  /* 0x00000021ff21723e */ /* 0x000fe400030006ff */
[----:B------:R-:W-:Y:S02]  /*1a270*/  F2FP.F16.E4M3.UNPACK_B R34, R34.H1 ;  /* 0x00000022ff22723e */ /* 0x000fe400030006ff */
[----:B------:R-:W-:Y:S01]  /*1a280*/  F2FP.F16.E4M3.UNPACK_B R35, R35.H1 ;  /* 0x00000023ff23723e */ /* 0x000fe200030006ff */
[----:B------:R-:W-:Y:S04]  /*1a290*/  STL.64 [R1+0xdf8], R18 ;  /* 0x000df81201007387 */ /* 0x000fe80000100a00 */
[----:B------:R0:W-:Y:S02]  /*1a2a0*/  STL.64 [R1+0xdf0], R16 ;  /* 0x000df01001007387 */ /* 0x0001e40000100a00 */
[C---:B0-----:R-:W-:Y:S06]  /*1a2b0*/  HMMA.16816.F32 R16, R4.reuse, R32, R36 ;  /* 0x000000200410723c */ /* 0x041fec0000001824 */
[----:B------:R-:W-:-:S15]  /*1a2c0*/  HMMA.16816.F32 R12, R4, R34, R12 ;  /* 0x00000022040c723c */ /* 0x000fde000000180c */
[----:B------:R-:W-:-:S02]  /*1a2d0*/  NOP ;  /* 0x0000000000007918 */ /* 0x000fc40000000000 */
[----:B------:R-:W-:Y:S04]  /*1a2e0*/  STL.64 [R1+0x130], R16 ;  /* 0x0001301001007387 */ /* 0x000fe80000100a00 */
[----:B------:R-:W-:Y:S04]  /*1a2f0*/  STL.64 [R1+0x138], R18 ;  /* 0x0001381201007387 */ /* 0x000fe80000100a00 */
[----:B------:R-:W-:Y:S04]  /*1a300*/  STL.64 [R1+0x150], R12 ;  /* 0x0001500c01007387 */ /* 0x000fe80000100a00 */
[----:B------:R0:W-:Y:S01]  /*1a310*/  STL.64 [R1+0x158], R14 ;  /* 0x0001580e01007387 */ /* 0x0001e20000100a00 */
[----:B----4-:R-:W-:-:S02]  /*1a320*/  F2FP.F16.E4M3.UNPACK_B R38, R58.H1 ;  /* 0x0000003aff26723e */ /* 0x010fc400030006ff */
[----:B--2---:R-:W-:Y:S02]  /*1a330*/  F2FP.F16.E4M3.UNPACK_B R36, R56.H1 ;  /* 0x00000038ff24723e */ /* 0x004fe400030006ff */
[----:B------:R-:W-:Y:S02]  /*1a340*/  F2FP.F16.E4M3.UNPACK_B R37, R57.H1 ;  /* 0x00000039ff25723e */ /* 0x000fe400030006ff */
[----:B------:R-:W-:-:S05]  /*1a350*/  F2FP.F16.E4M3.UNPACK_B R39, R59.H1 ;  /* 0x0000003bff27723e */ /* 0x000fca00030006ff */
[C---:B0-----:R-:W-:Y:S06]  /*1a360*/  HMMA.16816.F32 R12, R4.reuse, R36, R40 ;  /* 0x00000024040c723c */ /* 0x041fec0000001828 */
[----:B------:R-:W-:Y:S01]  /*1a370*/  HMMA.16816.F32 R8, R4, R38, R8 ;  /* 0x000000260408723c */ /* 0x000fe20000001808 */
[----:B---3--:R-:W-:Y:S02]  /*1a380*/  F2FP.F16.E4M3.UNPACK_B R40, R52.H1 ;  /* 0x00000034ff28723e */ /* 0x008fe400030006ff */
[----:B------:R-:W-:-:S14]  /*1a390*/  F2FP.F16.E4M3.UNPACK_B R41, R53.H1 ;  /* 0x00000035ff29723e */ /* 0x000fdc00030006ff */
[----:B------:R-:W-:Y:S04]  /*1a3a0*/  STL.64 [R1+0x170], R12 ;  /* 0x0001700c01007387 */ /* 0x000fe80000100a00 */
[----:B------:R-:W-:Y:S04]  /*1a3b0*/  STL.64 [R1+0x178], R14 ;  /* 0x0001780e01007387 */ /* 0x000fe80000100a00 */
[----:B------:R-:W-:Y:S04]  /*1a3c0*/  STL.64 [R1+0xdc8], R38 ;  /* 0x000dc82601007387 */ /* 0x000fe80000100a00 */
[----:B------:R-:W-:Y:S04]  /*1a3d0*/  STL.64 [R1+0xdc0], R36 ;  /* 0x000dc02401007387 */ /* 0x000fe80000100a00 */
[----:B------:R-:W-:Y:S04]  /*1a3e0*/  STL.64 [R1+0x190], R8 ;  /* 0x0001900801007387 */ /* 0x000fe80000100a00 */
[----:B------:R0:W-:Y:S02]  /*1a3f0*/  STL.64 [R1+0x198], R10 ;  /* 0x0001980a01007387 */ /* 0x0001e40000100a00 */
[----:B0-----:R-:W-:Y:S01]  /*1a400*/  HMMA.16816.F32 R8, R4, R40, R28 ;  /* 0x000000280408723c */ /* 0x001fe2000000181c */
[----:B------:R-:W-:-:S02]  /*1a410*/  F2FP.F16.E4M3.UNPACK_B R42, R54.H1 ;  /* 0x00000036ff2a723e */ /* 0x000fc400030006ff */
[----:B------:R-:W-:-:S15]  /*1a420*/  F2FP.F16.E4M3.UNPACK_B R43, R55.H1 ;  /* 0x00000037ff2b723e */ /* 0x000fde00030006ff */
[----:B------:R-:W-:-:S05]  /*1a430*/  NOP ;  /* 0x0000000000007918 */ /* 0x000fca0000000000 */
[----:B------:R-:W-:Y:S04]  /*1a440*/  STL.64 [R1+0x1b0], R8 ;  /* 0x0001b00801007387 */ /* 0x000fe80000100a00 */
[----:B------:R0:W-:Y:S02]  /*1a450*/  STL.64 [R1+0x1b8], R10 ;  /* 0x0001b80a01007387 */ /* 0x0001e40000100a00 */
[----:B0-----:R-:W-:Y:S01]  /*1a460*/  HMMA.16816.F32 R8, R4, R42, R48 ;  /* 0x0000002a0408723c */ /* 0x001fe20000001830 */
[----:B------:R-:W-:Y:S02]  /*1a470*/  IMAD R54, R61, 0x100, R45 ;  /* 0x000001003d367824 */ /* 0x000fe400078e022d */
[----:B------:R-:W2:Y:S04]  /*1a480*/  LDL.LU R45, [R1+0xbe8] ;  /* 0x000be800012d7983 */ /* 0x000ea80000300800 */
[----:B------:R-:W2:Y:S01]  /*1a490*/  LDL.LU R61, [R1+0xbe4] ;  /* 0x000be400013d7983 */ /* 0x000ea20000300800 */
[----:B------:R-:W-:-:S02]  /*1a4a0*/  IMAD.MOV.U32 R30, RZ, RZ, R24 ;  /* 0x000000ffff1e7224 */ /* 0x000fc400078e0018 */
[----:B------:R-:W-:-:S13]  /*1a4b0*/  IMAD.MOV.U32 R31, RZ, RZ, R25 ;  /* 0x000000ffff1f7224 */ /* 0x000fda00078e0019 */
[----:B------:R0:W-:Y:S04]  /*1a4c0*/  STL.64 [R1+0x1d0], R8 ;  /* 0x0001d00801007387 */ /* 0x0001e80000100a00 */
[----:B------:R1:W-:Y:S04]  /*1a4d0*/  STL.64 [R1+0x1d8], R10 ;  /* 0x0001d80a01007387 */ /* 0x0003e80000100a00 */
[----:B------:R-:W3:Y:S04]  /*1a4e0*/  LDL.LU R28, [R1+0x360] ;  /* 0x00036000011c7983 */ /* 0x000ee80000300800 */
[----:B------:R-:W3:Y:S04]  /*1a4f0*/  LDL.LU R29, [R1+0x364] ;  /* 0x00036400011d7983 */ /* 0x000ee80000300800 */
[----:B------:R-:W4:Y:S04]  /*1a500*/  LDL.LU R24, [R1+0xe2c] ;  /* 0x000e2c0001187983 */ /* 0x000f280000300800 */
[----:B------:R-:W2:Y:S04]  /*1a510*/  LDL.LU R25, [R1+0xe28] ;  /* 0x000e280001197983 */ /* 0x000ea80000300800 */
[----:B------:R-:W3:Y:S04]  /*1a520*/  LDL.LU R36, [R1+0x380] ;  /* 0x0003800001247983 */ /* 0x000ee80000300800 */
[----:B------:R-:W3:Y:S04]  /*1a530*/  LDL.LU R37, [R1+0x384] ;  /* 0x0003840001257983 */ /* 0x000ee80000300800 */
[----:B------:R-:W3:Y:S04]  /*1a540*/  LDL.LU R38, [R1+0x388] ;  /* 0x0003880001267983 */ /* 0x000ee80000300800 */
[----:B------:R-:W3:Y:S01]  /*1a550*/  LDL.LU R39, [R1+0x38c] ;  /* 0x00038c0001277983 */ /* 0x000ee20000300800 */
[----:B------:R-:W-:-:S03]  /*1a560*/  IMAD.MOV.U32 R56, RZ, RZ, R26 ;  /* 0x000000ffff387224 */ /* 0x000fc600078e001a */
[----:B------:R-:W3:Y:S01]  /*1a570*/  LDL.LU R16, [R1+0x430] ;  /* 0x0004300001107983 */ /* 0x000ee20000300800 */
[----:B------:R-:W-:-:S03]  /*1a580*/  IMAD.MOV.U32 R57, RZ, RZ, R27 ;  /* 0x000000ffff397224 */ /* 0x000fc600078e001b */
[----:B------:R-:W3:Y:S01]  /*1a590*/  LDL.LU R17, [R1+0x434] ;  /* 0x0004340001117983 */ /* 0x000ee20000300800 */
[----:B------:R-:W-:-:S03]  /*1a5a0*/  IMAD.MOV.U32 R58, RZ, RZ, R22 ;  /* 0x000000ffff3a7224 */ /* 0x000fc600078e0016 */
[----:B------:R-:W3:Y:S01]  /*1a5b0*/  LDL.LU R18, [R1+0x438] ;  /* 0x0004380001127983 */ /* 0x000ee20000300800 */
[----:B------:R-:W-:-:S03]  /*1a5c0*/  IMAD.MOV.U32 R59, RZ, RZ, R23 ;  /* 0x000000ffff3b7224 */ /* 0x000fc600078e0017 */
[----:B------:R-:W3:Y:S04]  /*1a5d0*/  LDL.LU R19, [R1+0x43c] ;  /* 0x00043c0001137983 */ /* 0x000ee80000300800 */
[----:B------:R-:W4:Y:S04]  /*1a5e0*/  LDL.LU R26, [R1+0xe24] ;  /* 0x000e2400011a7983 */ /* 0x000f280000300800 */
[----:B------:R-:W3:Y:S04]  /*1a5f0*/  LDL.LU R27, [R1+0xe20] ;  /* 0x000e2000011b7983 */ /* 0x000ee80000300800 */
[----:B------:R-:W1:Y:S04]  /*1a600*/  LDL.LU R22, [R1+0xe1c] ;  /* 0x000e1c0001167983 */ /* 0x000e680000300800 */
[----:B------:R-:W2:Y:S04]  /*1a610*/  LDL.LU R23, [R1+0xe18] ;  /* 0x000e180001177983 */ /* 0x000ea80000300800 */
[----:B------:R-:W4:Y:S04]  /*1a620*/  LDL.LU R12, [R1+0x420] ;  /* 0x00042000010c7983 */ /* 0x000f280000300800 */
[----:B------:R-:W4:Y:S04]  /*1a630*/  LDL.LU R13, [R1+0x424] ;  /* 0x00042400010d7983 */ /* 0x000f280000300800 */
[----:B------:R-:W4:Y:S04]  /*1a640*/  LDL.LU R14, [R1+0x428] ;  /* 0x00042800010e7983 */ /* 0x000f280000300800 */
[----:B------:R-:W4:Y:S04]  /*1a650*/  LDL.LU R15, [R1+0x42c] ;  /* 0x00042c00010f7983 */ /* 0x000f280000300800 */
[----:B0-----:R-:W4:Y:S04]  /*1a660*/  LDL.LU R8, [R1+0x3d0] ;  /* 0x0003d00001087983 */ /* 0x001f280000300800 */
[----:B------:R-:W4:Y:S01]  /*1a670*/  LDL.LU R9, [R1+0x3d4] ;  /* 0x0003d40001097983 */ /* 0x000f220000300800 */
[----:B-1----:R-:W-:-:S02]  /*1a680*/  IMAD.MOV.U32 R11, RZ, RZ, R22 ;  /* 0x000000ffff0b7224 */ /* 0x002fc400078e0016 */
[----:B--2---:R-:W-:Y:S02]  /*1a690*/  IMAD.MOV.U32 R10, RZ, RZ, R23 ;  /* 0x000000ffff0a7224 */ /* 0x004fe400078e0017 */
[----:B------:R-:W2:Y:S04]  /*1a6a0*/  LDL.LU R23, [R1+0xe14] ;  /* 0x000e140001177983 */ /* 0x000ea80000300800 */
[----:B------:R-:W2:Y:S04]  /*1a6b0*/  LDL.LU R22, [R1+0xe10] ;  /* 0x000e100001167983 */ /* 0x000ea80000300800 */
[----:B------:R0:W-:Y:S04]  /*1a6c0*/  STL.64 [R1+0xda8], R42 ;  /* 0x000da82a01007387 */ /* 0x0001e80000100a00 */
[----:B------:R3:W-:Y:S01]  /*1a6d0*/  STL.64 [R1+0xda0], R40 ;  /* 0x000da02801007387 */ /* 0x0007e20000100a00 */
[----:B------:R-:W-:Y:S01]  /*1a6e0*/  IMAD R3, R3, 0x100, R46 ;  /* 0x0000010003037824 */ /* 0x000fe200078e022e */
[----:B------:R-:W-:Y:S01]  /*1a6f0*/  F2FP.F16.E4M3.UNPACK_B R46, R20.H1 ;  /* 0x00000014ff2e723e */ /* 0x000fe200030006ff */
[----:B------:R-:W-:Y:S01]  /*1a700*/  IMAD R53, R44, 0x100, R47 ;  /* 0x000001002c357824 */ /* 0x000fe200078e022f */
[----:B------:R-:W-:Y:S01]  /*1a710*/  F2FP.F16.E4M3.UNPACK_B R47, R21.H1 ;  /* 0x00000015ff2f723e */ /* 0x000fe200030006ff */
[----:B0-----:R-:W-:-:S02]  /*1a720*/  IMAD.MOV.U32 R42, RZ, RZ, R25 ;  /* 0x000000ffff2a7224 */ /* 0x001fc400078e0019 */
[----:B---3--:R-:W-:Y:S02]  /*1a730*/  IMAD.MOV.U32 R40, RZ, RZ, R27 ;  /* 0x000000ffff287224 */ /* 0x008fe400078e001b */
[----:B------:R-:W3:Y:S01]  /*1a740*/  LDL.LU R27, [R1+0xe0c] ;  /* 0x000e0c00011b7983 */ /* 0x000ee20000300800 */
[----:B----4-:R-:W-:Y:S02]  /*1a750*/  IMAD.MOV.U32 R41, RZ, RZ, R26 ;  /* 0x000000ffff297224 */ /* 0x010fe400078e001a */
[----:B------:R-:W-:Y:S01]  /*1a760*/  IMAD.MOV.U32 R43, RZ, RZ, R24 ;  /* 0x000000ffff2b7224 */ /* 0x000fe200078e0018 */
[----:B------:R-:W4:Y:S04]  /*1a770*/  LDL.LU R26, [R1+0xe08] ;  /* 0x000e0800011a7983 */ /* 0x000f280000300800 */
[----:B------:R-:W3:Y:S04]  /*1a780*/  LDL.LU R25, [R1+0xe04] ;  /* 0x000e040001197983 */ /* 0x000ee80000300800 */
[----:B------:R-:W4:Y:S04]  /*1a790*/  LDL.LU R24, [R1+0xe00] ;  /* 0x000e000001187983 */ /* 0x000f280000300800 */
[----:B------:R-:W4:Y:S04]  /*1a7a0*/  LDL.LU R20, [R1+0x200] ;  /* 0x0002000001147983 */ /* 0x000f280000300800 */
[----:B------:R-:W4:Y:S01]  /*1a7b0*/  LDL.LU R21, [R1+0x204] ;  /* 0x0002040001157983 */ /* 0x000f220000300800 */
[----:B--2---:R-:W-:-:S02]  /*1a7c0*/  F2FP.F16.E4M3.UNPACK_B R51, R23.H1 ;  /* 0x00000017ff33723e */ /* 0x004fc400030006ff */
[----:B------:R-:W-:Y:S02]  /*1a7d0*/  F2FP.F16.E4M3.UNPACK_B R50, R22.H1 ;  /* 0x00000016ff32723e */ /* 0x000fe400030006ff */
[----:B------:R-:W2:Y:S04]  /*1a7e0*/  LDL.LU R22, [R1+0x208] ;  /* 0x0002080001167983 */ /* 0x000ea80000300800 */
[----:B------:R-:W2:Y:S01]  /*1a7f0*/  LDL.LU R23, [R1+0x20c] ;  /* 0x00020c0001177983 */ /* 0x000ea20000300800 */
[----:B------:R-:W-:Y:S01]  /*1a800*/  HMMA.16816.F32 R16, R4, R50, R16 ;  /* 0x000000320410723c */ /* 0x000fe20000001810 */
[----:B------:R-:W-:Y:S01]  /*1a810*/  IMAD R52, R61, 0x100, R45 ;  /* 0x000001003d347824 */ /* 0x000fe200078e022d */
[----:B---3--:R-:W-:Y:S02]  /*1a820*/  F2FP.F16.E4M3.UNPACK_B R49, R25.H1 ;  /* 0x00000019ff31723e */ /* 0x008fe400030006ff */
[----:B----4-:R-:W-:-:S07]  /*1a830*/  F2FP.F16.E4M3.UNPACK_B R48, R24.H1 ;  /* 0x00000018ff30723e */ /* 0x010fce00030006ff */
[----:B------:R-:W-:Y:S01]  /*1a840*/  HMMA.16816.F32 R12, R4, R48, R12 ;  /* 0x00000030040c723c */ /* 0x000fe2000000180c */
[----:B------:R-:W-:Y:S02]  /*1a850*/  F2FP.F16.E4M3.UNPACK_B R44, R26.H1 ;  /* 0x0000001aff2c723e */ /* 0x000fe400030006ff */
[----:B------:R-:W-:-:S03]  /*1a860*/  F2FP.F16.E4M3.UNPACK_B R45, R27.H1 ;  /* 0x0000001bff2d723e */ /* 0x000fc600030006ff */
[----:B--2---:R-:W-:-:S15]  /*1a870*/  HMMA.16816.F32 R20, R4, R46, R20 ;  /* 0x0000002e0414723c */ /* 0x004fde0000001814 */
[----:B------:R-:W-:-:S08]  /*1a880*/  NOP ;  /* 0x0000000000007918 */ /* 0x000fd00000000000 */
[----:B------:R-:W-:Y:S04]  /*1a890*/  STL.64 [R1+0x200], R20 ;  /* 0x0002001401007387 */ /* 0x000fe80000100a00 */
[----:B------:R0:W-:Y:S04]  /*1a8a0*/  STL.64 [R1+0x208], R22 ;  /* 0x0002081601007387 */ /* 0x0001e80000100a00 */
[----:B------:R-:W2:Y:S04]  /*1a8b0*/  LDL.LU R24, [R1+0x3a0] ;  /* 0x0003a00001187983 */ /* 0x000ea80000300800 */
[----:B------:R-:W2:Y:S04]  /*1a8c0*/  LDL.LU R25, [R1+0x3a4] ;  /* 0x0003a40001197983 */ /* 0x000ea80000300800 */
[----:B------:R-:W2:Y:S04]  /*1a8d0*/  LDL.LU R26, [R1+0x3a8] ;  /* 0x0003a800011a7983 */ /* 0x000ea80000300800 */
[----:B------:R-:W2:Y:S01]  /*1a8e0*/  LDL.LU R27, [R1+0x3ac] ;  /* 0x0003ac00011b7983 */ /* 0x000ea20000300800 */
[----:B0-----:R-:W-:-:S03]  /*1a8f0*/  F2FP.F16.E4M3.UNPACK_B R23, R52 ;  /* 0x00000034ff17723e */ /* 0x001fc600020006ff */
[----:B------:R-:W-:Y:S01]  /*1a900*/  STL.64 [R1+0x430], R16 ;  /* 0x0004301001007387 */ /* 0x000fe20000100a00 */
[----:B------:R-:W-:-:S03]  /*1a910*/  F2FP.F16.E4M3.UNPACK_B R21, R53 ;  /* 0x00000035ff15723e */ /* 0x000fc600020006ff */
[----:B------:R0:W-:Y:S01]  /*1a920*/  STL.64 [R1+0x438], R18 ;  /* 0x0004381201007387 */ /* 0x0001e20000100a00 */
[----:B------:R-:W-:-:S03]  /*1a930*/  F2FP.F16.E4M3.UNPACK_B R22, R54 ;  /* 0x00000036ff16723e */ /* 0x000fc600020006ff */
[----:B0-----:R-:W3:Y:S04]  /*1a940*/  LDL.LU.64 R18, [R1+0xdf8] ;  /* 0x000df80001127983 */ /* 0x001ee80000300a00 */
[----:B------:R-:W4:Y:S04]  /*1a950*/  LDL.LU.64 R16, [R1+0xdf0] ;  /* 0x000df00001107983 */ /* 0x000f280000300a00 */
[----:B------:R-:W2:Y:S04]  /*1a960*/  LDL.LU R52, [R1+0x3b0] ;  /* 0x0003b00001347983 */ /* 0x000ea80000300800 */
[----:B------:R-:W2:Y:S04]  /*1a970*/  LDL.LU R53, [R1+0x3b4] ;  /* 0x0003b40001357983 */ /* 0x000ea80000300800 */
[----:B------:R-:W2:Y:S04]  /*1a980*/  LDL.LU R54, [R1+0x3b8] ;  /* 0x0003b80001367983 */ /* 0x000ea80000300800 */
[----:B------:R-:W2:Y:S04]  /*1a990*/  LDL.LU R55, [R1+0x3bc] ;  /* 0x0003bc0001377983 */ /* 0x000ea80000300800 */
[----:B------:R-:W-:Y:S04]  /*1a9a0*/  STL.64 [R1+0x420], R12 ;  /* 0x0004200c01007387 */ /* 0x000fe80000100a00 */
[----:B------:R0:W-:Y:S01]  /*1a9b0*/  STL.64 [R1+0x428], R14 ;  /* 0x0004280e01007387 */ /* 0x0001e20000100a00 */
[----:B------:R-:W-:Y:S03]  /*1a9c0*/  HMMA.16816.F32 R4, R4, R44, R8 ;  /* 0x0000002c0404723c */ /* 0x000fe60000001808 */
[----:B0-----:R-:W3:Y:S04]  /*1a9d0*/  LDL.LU.64 R14, [R1+0xde8] ;  /* 0x000de800010e7983 */ /* 0x001ee80000300a00 */
[----:B------:R-:W4:Y:S04]  /*1a9e0*/  LDL.LU.64 R12, [R1+0xde0] ;  /* 0x000de000010c7983 */ /* 0x000f280000300a00 */
[----:B------:R-:W-:Y:S04]  /*1a9f0*/  STL.64 [R1+0xd70], R50 ;  /* 0x000d703201007387 */ /* 0x000fe80000100a00 */
[----:B------:R0:W-:Y:S04]  /*1aa00*/  STL.64 [R1+0xd68], R48 ;  /* 0x000d683001007387 */ /* 0x0001e80000100a00 */
[----:B0-----:R-:W2:Y:S04]  /*1aa10*/  LDL.LU R48, [R1+0x3c0] ;  /* 0x0003c00001307983 */ /* 0x001ea80000300800 */
[----:B------:R-:W2:Y:S04]  /*1aa20*/  LDL.LU R49, [R1+0x3c4] ;  /* 0x0003c40001317983 */ /* 0x000ea80000300800 */
[----:B------:R-:W2:Y:S04]  /*1aa30*/  LDL.LU R50, [R1+0x3c8] ;  /* 0x0003c80001327983 */ /* 0x000ea80000300800 */
[----:B------:R-:W2:Y:S04]  /*1aa40*/  LDL.LU R51, [R1+0x3cc] ;  /* 0x0003cc0001337983 */ /* 0x000ea80000300800 */
[----:B------:R-:W3:Y:S04]  /*1aa50*/  LDL.LU.64 R10, [R1+0xdd8] ;  /* 0x000dd800010a7983 */ /* 0x000ee80000300a00 */
[----:B------:R-:W2:Y:S01]  /*1aa60*/  LDL.LU.64 R8, [R1+0xdd0] ;  /* 0x000dd00001087983 */ /* 0x000ea20000300a00 */
[----:B------:R-:W-:-:S03]  /*1aa70*/  F2FP.F16.E4M3.UNPACK_B R20, R3 ;  /* 0x00000003ff14723e */ /* 0x000fc600020006ff */
[----:B------:R-:W-:Y:S04]  /*1aa80*/  STL.64 [R1+0xd88], R46 ;  /* 0x000d882e01007387 */ /* 0x000fe80000100a00 */
[----:B------:R2:W-:Y:S04]  /*1aa90*/  STL.64 [R1+0xd80], R44 ;  /* 0x000d802c01007387 */ /* 0x0005e80000100a00 */
[----:B------:R-:W-:Y:S04]  /*1aaa0*/  STL.64 [R1+0x3d0], R4 ;  /* 0x0003d00401007387 */ /* 0x000fe80000100a00 */
[----:B------:R3:W-:Y:S01]  /*1aab0*/  STL.64 [R1+0x3d8], R6 ;  /* 0x0003d80601007387 */ /* 0x0007e20000100a00 */
[C---:B--2---:R-:W-:Y:S06]  /*1aac0*/  HMMA.16816.F32 R44, R20.reuse, R8, R48 ;  /* 0x00000008142c723c */ /* 0x044fec0000001830 */
[C---:B---3--:R-:W-:Y:S06]  /*1aad0*/  HMMA.16816.F32 R4, R20.reuse, R10, R52 ;  /* 0x0000000a1404723c */ /* 0x048fec0000001834 */
[----:B------:R-:W-:Y:S11]  /*1aae0*/  STL.64 [R1+0xd98], R10 ;  /* 0x000d980a01007387 */ /* 0x000ff60000100a00 */
[----:B------:R-:W-:Y:S04]  /*1aaf0*/  STL.64 [R1+0x3c0], R44 ;  /* 0x0003c02c01007387 */ /* 0x000fe80000100a00 */
[----:B------:R-:W-:Y:S04]  /*1ab00*/  STL.64 [R1+0x3c8], R46 ;  /* 0x0003c82e01007387 */ /* 0x000fe80000100a00 */
[----:B------:R4:W-:Y:S04]  /*1ab10*/  STL.64 [R1+0xd90], R8 ;  /* 0x000d900801007387 */ /* 0x0009e80000100a00 */
[----:B------:R-:W-:Y:S01]  /*1ab20*/  STL.64 [R1+0x3b0], R4 ;  /* 0x0003b00401007387 */ /* 0x000fe20000100a00 */
[C---:B----4-:R-:W-:Y:S03]  /*1ab30*/  HMMA.16816.F32 R8, R20.reuse, R12, R24 ;  /* 0x0000000c1408723c */ /* 0x050fe60000001818 */
[----:B------:R0:W-:Y:S03]  /*1ab40*/  STL.64 [R1+0x3b8], R6 ;  /* 0x0003b80601007387 */ /* 0x0001e60000100a00 */
[C---:B0-----:R-:W-:Y:S06]  /*1ab50*/  HMMA.16816.F32 R4, R20.reuse, R14, R40 ;  /* 0x0000000e1404723c */ /* 0x041fec0000001828 */
[----:B------:R-:W-:Y:S11]  /*1ab60*/  STL.64 [R1+0xdb8], R14 ;  /* 0x000db80e01007387 */ /* 0x000ff60000100a00 */
[----:B------:R-:W-:Y:S04]  /*1ab70*/  STL.64 [R1+0x3a0], R8 ;  /* 0x0003a00801007387 */ /* 0x000fe80000100a00 */
[----:B------:R0:W-:Y:S04]  /*1ab80*/  STL.64 [R1+0x3a8], R10 ;  /* 0x0003a80a01007387 */ /* 0x0001e80000100a00 */
[----:B------:R1:W-:Y:S04]  /*1ab90*/  STL.64 [R1+0xdb0], R12 ;  /* 0x000db00c01007387 */ /* 0x0003e80000100a00 */
[----:B------:R-:W-:Y:S01]  /*1aba0*/  STL.64 [R1+0x390], R4 ;  /* 0x0003900401007387 */ /* 0x000fe20000100a00 */
[C---:B0-----:R-:W-:Y:S03]  /*1abb0*/  HMMA.16816.F32 R8, R20.reuse, R18, R56 ;  /* 0x000000121408723c */ /* 0x041fe60000001838 */
[----:B------:R0:W-:Y:S03]  /*1abc0*/  STL.64 [R1+0x398], R6 ;  /* 0x0003980601007387 */ /* 0x0001e60000100a00 */
[C---:B-1----:R-:W-:Y:S06]  /*1abd0*/  HMMA.16816.F32 R12, R20.reuse, R16, R36 ;  /* 0x00000010140c723c */ /* 0x042fec0000001824 */
[----:B0-----:R-:W-:-:S15]  /*1abe0*/  HMMA.16816.F32 R4, R20, R32, R28 ;  /* 0x000000201404723c */ /* 0x001fde000000181c */
[----:B------:R-:W-:-:S02]  /*1abf0*/  NOP ;  /* 0x0000000000007918 */ /* 0x000fc40000000000 */
[----:B------:R-:W-:Y:S04]  /*1ac00*/  STL.64 [R1+0x380], R12 ;  /* 0x0003800c01007387 */ /* 0x000fe80000100a00 */
[----:B------:R-:W-:Y:S04]  /*1ac10*/  STL.64 [R1+0x388], R14 ;  /* 0x0003880e01007387 */ /* 0x000fe80000100a00 */
[----:B------:R-:W2:Y:S04]  /*1ac20*/  LDL.LU R56, [R1+0x2c0] ;  /* 0x0002c00001387983 */ /* 0x000ea80000300800 */
[----:B------:R-:W-:Y:S04]  /*1ac30*/  STL.64 [R1+0x370], R8 ;  /* 0x0003700801007387 */ /* 0x000fe80000100a00 */
[----:B------:R-:W-:Y:S04]  /*1ac40*/  STL.64 [R1+0x378], R10 ;  /* 0x0003780a01007387 */ /* 0x000fe80000100a00 */
[----:B------:R0:W-:Y:S04]  /*1ac50*/  STL.64 [R1+0x360], R4 ;  /* 0x0003600401007387 */ /* 0x0001e80000100a00 */
[----:B------:R1:W-:Y:S04]  /*1ac60*/  STL.64 [R1+0x368], R6 ;  /* 0x0003680601007387 */ /* 0x0003e80000100a00 */
[----:B------:R-:W2:Y:S04]  /*1ac70*/  LDL.LU R57, [R1+0x2c4] ;  /* 0x0002c40001397983 */ /* 0x000ea80000300800 */
[----:B------:R-:W2:Y:S04]  /*1ac80*/  LDL.LU R58, [R1+0x2c8] ;  /* 0x0002c800013a7983 */ /* 0x000ea80000300800 */
[----:B------:R-:W2:Y:S04]  /*1ac90*/  LDL.LU R59, [R1+0x2cc] ;  /* 0x0002cc00013b7983 */ /* 0x000ea80000300800 */
[----:B0-----:R-:W3:Y:S04]  /*1aca0*/  LDL.LU R4, [R1+0x2e0] ;  /* 0x0002e00001047983 */ /* 0x001ee80000300800 */
[----:B------:R-:W3:Y:S04]  /*1acb0*/  LDL.LU R5, [R1+0x2e4] ;  /* 0x0002e40001057983 */ /* 0x000ee80000300800 */
[----:B-1----:R-:W3:Y:S04]  /*1acc0*/  LDL.LU R6, [R1+0x2e8] ;  /* 0x0002e80001067983 */ /* 0x002ee80000300800 */
[----:B------:R-:W3:Y:S04]  /*1acd0*/  LDL.LU R7, [R1+0x2ec] ;  /* 0x0002ec0001077983 */ /* 0x000ee80000300800 */
[----:B------:R-:W4:Y:S04]  /*1ace0*/  LDL.LU R52, [R1+0x2d0] ;  /* 0x0002d00001347983 */ /* 0x000f280000300800 */
[----:B------:R-:W4:Y:S04]  /*1acf0*/  LDL.LU R53, [R1+0x2d4] ;  /* 0x0002d40001357983 */ /* 0x000f280000300800 */
[----:B------:R-:W4:Y:S04]  /*1ad00*/  LDL.LU R54, [R1+0x2d8] ;  /* 0x0002d80001367983 */ /* 0x000f280000300800 */
[----:B------:R-:W4:Y:S04]  /*1ad10*/  LDL.LU R55, [R1+0x2dc] ;  /* 0x0002dc0001377983 */ /* 0x000f280000300800 */
[----:B------:R-:W2:Y:S04]  /*1ad20*/  LDL.LU R36, [R1+0x350] ;  /* 0x0003500001247983 */ /* 0x000ea80000300800 */
[----:B------:R-:W2:Y:S04]  /*1ad30*/  LDL.LU R37, [R1+0x354] ;  /* 0x0003540001257983 */ /* 0x000ea80000300800 */
[----:B------:R-:W2:Y:S04]  /*1ad40*/  LDL.LU R38, [R1+0x358] ;  /* 0x0003580001267983 */ /* 0x000ea80000300800 */
[----:B------:R-:W2:Y:S04]  /*1ad50*/  LDL.LU R39, [R1+0x35c] ;  /* 0x00035c0001277983 */ /* 0x000ea80000300800 */
[----:B------:R-:W3:Y:S04]  /*1ad60*/  LDL.LU R40, [R1+0x330] ;  /* 0x0003300001287983 */ /* 0x000ee80000300800 */
[----:B------:R-:W3:Y:S04]  /*1ad70*/  LDL.LU R41, [R1+0x334] ;  /* 0x0003340001297983 */ /* 0x000ee80000300800 */
[----:B------:R-:W3:Y:S04]  /*1ad80*/  LDL.LU R42, [R1+0x338] ;  /* 0x00033800012a7983 */ /* 0x000ee80000300800 */
[----:B------:R-:W3:Y:S04]  /*1ad90*/  LDL.LU R43, [R1+0x33c] ;  /* 0x00033c00012b7983 */ /* 0x000ee80000300800 */
        /* <DEDUP_REMOVED lines=29> */
[----:B------:R-:W-:-:S08]  /*1af70*/  NOP ;  /* 0x0000000000007918 */ /* 0x000fd00000000000 */
[----:B------:R-:W-:Y:S04]  /*1af80*/  STL.64 [R1+0x350], R36 ;  /* 0x0003502401007387 */ /* 0x000fe80000100a00 */
[----:B------:R0:W-:Y:S04]  /*1af90*/  STL.64 [R1+0x358], R38 ;  /* 0x0003582601007387 */ /* 0x0001e80000100a00 */
[----:B0-----:R-:W3:Y:S04]  /*1afa0*/  LDL.LU.64 R38, [R1+0xdc8] ;  /* 0x000dc80001267983 */ /* 0x001ee80000300a00 */
[----:B------:R-:W4:Y:S04]  /*1afb0*/  LDL.LU.64 R36, [R1+0xdc0] ;  /* 0x000dc00001247983 */ /* 0x000f280000300a00 */
[----:B------:R-:W-:Y:S04]  /*1afc0*/  STL.64 [R1+0xd48], R34 ;  /* 0x000d482201007387 */ /* 0x000fe80000100a00 */
[----:B------:R0:W-:Y:S04]  /*1afd0*/  STL.64 [R1+0xd40], R32 ;  /* 0x000d402001007387 */ /* 0x0001e80000100a00 */
[----:B0-----:R-:W2:Y:S04]  /*1afe0*/  LDL.LU R32, [R1+0x2f0] ;  /* 0x0002f00001207983 */ /* 0x001ea80000300800 */
[----:B------:R-:W2:Y:S04]  /*1aff0*/  LDL.LU R33, [R1+0x2f4] ;  /* 0x0002f40001217983 */ /* 0x000ea80000300800 */
[----:B------:R-:W2:Y:S04]  /*1b000*/  LDL.LU R34, [R1+0x2f8] ;  /* 0x0002f80001227983 */ /* 0x000ea80000300800 */
[----:B------:R-:W2:Y:S01]  /*1b010*/  LDL.LU R35, [R1+0x2fc] ;  /* 0x0002fc0001237983 */ /* 0x000ea20000300800 */
[C---:B---3--:R-:W-:Y:S06]  /*1b020*/  HMMA.16816.F32 R40, R20.reuse, R38, R40 ;  /* 0x000000261428723c */ /* 0x048fec0000001828 */
[----:B----4-:R-:W-:-:S15]  /*1b030*/  HMMA.16816.F32 R12, R20, R36, R12 ;  /* 0x00000024140c723c */ /* 0x010fde000000180c */
        /* <DEDUP_REMOVED lines=11> */
[----:B0-----:R-:W4:Y:S04]  /*1b0f0*/  LDL.LU R36, [R1+0x400] ;  /* 0x0004000001247983 */ /* 0x001f280000300800 */
[----:B------:R-:W4:Y:S04]  /*1b100*/  LDL.LU R37, [R1+0x404] ;  /* 0x0004040001257983 */ /* 0x000f280000300800 */
[----:B------:R-:W4:Y:S04]  /*1b110*/  LDL.LU R38, [R1+0x408] ;  /* 0x0004080001267983 */ /* 0x000f280000300800 */
[----:B------:R-:W4:Y:S01]  /*1b120*/  LDL.LU R39, [R1+0x40c] ;  /* 0x00040c0001277983 */ /* 0x000f220000300800 */
[C---:B--2---:R-:W-:Y:S06]  /*1b130*/  HMMA.16816.F32 R44, R20.reuse, R42, R44 ;  /* 0x0000002a142c723c */ /* 0x044fec000000182c */
[----:B---3--:R-:W-:-:S15]  /*1b140*/  HMMA.16816.F32 R8, R20, R40, R8 ;  /* 0x000000281408723c */ /* 0x008fde0000001808 */
        /* <DEDUP_REMOVED lines=8> */
[----:B------:R-:W2:Y:S04]  /*1b1d0*/  LDL.LU.64 R44, [R1+0xd80] ;  /* 0x000d8000012c7983 */ /* 0x000ea80000300a00 */
[----:B------:R-:W-:Y:S04]  /*1b1e0*/  STL.64 [R1+0xd38], R42 ;  /* 0x000d382a01007387 */ /* 0x000fe80000100a00 */
[----:B------:R0:W-:Y:S01]  /*1b1f0*/  STL.64 [R1+0xd30], R40 ;  /* 0x000d302801007387 */ /* 0x0001e20000100a00 */
[----:B------:R-:W-:-:S02]  /*1b200*/  IMAD R24, R24, 0x100, R2 ;  /* 0x0000010018187824 */ /* 0x000fc400078e0202 */
[----:B------:R-:W-:Y:S01]  /*1b210*/  IMAD R25, R25, 0x100, R60 ;  /* 0x0000010019197824 */ /* 0x000fe200078e023c */
[----:B0-----:R-:W3:Y:S04]  /*1b220*/  LDL.LU R40, [R1+0x410] ;  /* 0x0004100001287983 */ /* 0x001ee80000300800 */
[----:B------:R-:W3:Y:S04]  /*1b230*/  LDL.LU R41, [R1+0x414] ;  /* 0x0004140001297983 */ /* 0x000ee80000300800 */
[----:B------:R-:W3:Y:S04]  /*1b240*/  LDL.LU R42, [R1+0x418] ;  /* 0x00041800012a7983 */ /* 0x000ee80000300800 */
[----:B------:R-:W3:Y:S04]  /*1b250*/  LDL.LU R43, [R1+0x41c] ;  /* 0x00041c00012b7983 */ /* 0x000ee80000300800 */
[----:B------:R-:W3:Y:S04]  /*1b260*/  LDL.LU R2, [R1+0xd7c] ;  /* 0x000d7c0001027983 */ /* 0x000ee80000300800 */
[----:B------:R-:W3:Y:S01]  /*1b270*/  LDL.LU R60, [R1+0xd78] ;  /* 0x000d7800013c7983 */ /* 0x000ee20000300800 */
[----:B----4-:R-:W-:-:S15]  /*1b280*/  HMMA.16816.F32 R48, R20, R46, R48 ;  /* 0x0000002e1430723c */ /* 0x010fde0000001830 */
[----:B------:R-:W-:-:S08]  /*1b290*/  NOP ;  /* 0x0000000000007918 */ /* 0x000fd00000000000 */
[----:B------:R-:W-:Y:S04]  /*1b2a0*/  STL.64 [R1+0x300], R48 ;  /* 0x0003003001007387 */ /* 0x000fe80000100a00 */
[----:B------:R0:W-:Y:S04]  /*1b2b0*/  STL.64 [R1+0x308], R50 ;  /* 0x0003083201007387 */ /* 0x0001e80000100a00 */
[----:B0-----:R-:W3:Y:S04]  /*1b2c0*/  LDL.LU.64 R50, [R1+0xd70] ;  /* 0x000d700001327983 */ /* 0x001ee80000300a00 */
[----:B------:R-:W4:Y:S01]  /*1b2d0*/  LDL.LU.64 R48, [R1+0xd68] ;  /* 0x000d680001307983 */ /* 0x000f220000300a00 */
[----:B------:R-:W-:-:S02]  /*1b2e0*/  IMAD R26, R26, 0x100, R61 ;  /* 0x000001001a1a7824 */ /* 0x000fc400078e023d */
[----:B------:R-:W-:Y:S01]  /*1b2f0*/  IMAD R27, R27, 0x100, R3 ;  /* 0x000001001b1b7824 */ /* 0x000fe200078e0203 */
[----:B------:R-:W-:Y:S01]  /*1b300*/  F2FP.F16.E4M3.UNPACK_B R24, R24 ;  /* 0x00000018ff18723e */ /* 0x000fe200020006ff */
[C---:B--2---:R-:W-:Y:S01]  /*1b310*/  HMMA.16816.F32 R32, R20.reuse, R44, R32 ;  /* 0x0000002c1420723c */ /* 0x044fe20000001820 */
[----:B------:R-:W-:Y:S01]  /*1b320*/  F2FP.F16.E4M3.UNPACK_B R25, R25 ;  /* 0x00000019ff19723e */ /* 0x000fe200020006ff */
[----:B------:R-:W2:Y:S01]  /*1b330*/  LDL.LU R61, [R1+0xd60] ;  /* 0x000d6000013d7983 */ /* 0x000ea20000300800 */
[----:B------:R-:W-:Y:S02]  /*1b340*/  F2FP.F16.E4M3.UNPACK_B R26, R26 ;  /* 0x0000001aff1a723e */ /* 0x000fe400020006ff */
[----:B------:R-:W-:Y:S01]  /*1b350*/  F2FP.F16.E4M3.UNPACK_B R27, R27 ;  /* 0x0000001bff1b723e */ /* 0x000fe200020006ff */
[C---:B---3--:R-:W-:Y:S06]  /*1b360*/  HMMA.16816.F32 R40, R20.reuse, R50, R40 ;  /* 0x000000321428723c */ /* 0x048fec0000001828 */
[----:B----4-:R-:W-:Y:S06]  /*1b370*/  HMMA.16816.F32 R36, R20, R48, R36 ;  /* 0x000000301424723c */ /* 0x010fec0000001824 */
[C---:B------:R-:W-:Y:S06]  /*1b380*/  HMMA.16816.F32 R20, R24.reuse, R8, R4 ;  /* 0x000000081814723c */ /* 0x040fec0000001804 */
[C---:B------:R-:W-:Y:S05]  /*1b390*/  HMMA.16816.F32 R4, R24.reuse, R10, R52 ;  /* 0x0000000a1804723c */ /* 0x040fea0000001834 */
[----:B------:R-:W-:Y:S04]  /*1b3a0*/  STL.64 [R1+0x410], R40 ;  /* 0x0004102801007387 */ /* 0x000fe80000100a00 */
        /* <DEDUP_REMOVED lines=10> */
[----:B------:R0:W-:Y:S04]  /*1b450*/  STL.64 [R1+0xd10], R8 ;  /* 0x000d100801007387 */ /* 0x0001e80000100a00 */
[----:B------:R-:W-:Y:S04]  /*1b460*/  STL.64 [R1+0x2d0], R4 ;  /* 0x0002d00401007387 */ /* 0x000fe80000100a00 */
[----:B------:R1:W-:Y:S01]  /*1b470*/  STL.64 [R1+0x2d8], R6 ;  /* 0x0002d80601007387 */ /* 0x0003e20000100a00 */
[C---:B0-----:R-:W-:Y:S03]  /*1b480*/  HMMA.16816.F32 R8, R24.reuse, R12, R56 ;  /* 0x0000000c1808723c */ /* 0x041fe60000001838 */
[----:B------:R-:W3:Y:S03]  /*1b490*/  LDL.LU R20, [R1+0x220] ;  /* 0x0002200001147983 */ /* 0x000ee60000300800 */
[----:B-1----:R-:W-:-:S15]  /*1b4a0*/  HMMA.16816.F32 R4, R24, R14, R28 ;  /* 0x0000000e1804723c */ /* 0x002fde000000181c */
[----:B------:R-:W-:-:S02]  /*1b4b0*/  NOP ;  /* 0x0000000000007918 */ /* 0x000fc40000000000 */
[----:B------:R0:W-:Y:S04]  /*1b4c0*/  STL.64 [R1+0x2c0], R8 ;  /* 0x0002c00801007387 */ /* 0x0001e80000100a00 */
[----:B------:R1:W-:Y:S04]  /*1b4d0*/  STL.64 [R1+0x2c8], R10 ;  /* 0x0002c80a01007387 */ /* 0x0003e80000100a00 */
[----:B------:R-:W-:Y:S04]  /*1b4e0*/  STL.64 [R1+0x2b0], R4 ;  /* 0x0002b00401007387 */ /* 0x000fe80000100a00 */
[----:B------:R4:W-:Y:S04]  /*1b4f0*/  STL.64 [R1+0x2b8], R6 ;  /* 0x0002b80601007387 */ /* 0x0009e80000100a00 */
        /* <DEDUP_REMOVED lines=23> */
[----:B0-----:R-:W3:Y:S04]  /*1b670*/  LDL.LU R8, [R1+0x230] ;  /* 0x0002300001087983 */ /* 0x001ee80000300800 */
[----:B------:R-:W3:Y:S04]  /*1b680*/  LDL.LU R9, [R1+0x234] ;  /* 0x0002340001097983 */ /* 0x000ee80000300800 */
[----:B-1----:R-:W3:Y:S04]  /*1b690*/  LDL.LU R10, [R1+0x238] ;  /* 0x00023800010a7983 */ /* 0x002ee80000300800 */
[----:B----4-:R-:W4:Y:S04]  /*1b6a0*/  LDL.LU R6, [R1+0xc10] ;  /* 0x000c100001067983 */ /* 0x010f280000300800 */
[----:B------:R-:W4:Y:S04]  /*1b6b0*/  LDL.LU R7, [R1+0xc0c] ;  /* 0x000c0c0001077983 */ /* 0x000f280000300800 */
[----:B------:R-:W4:Y:S01]  /*1b6c0*/  LDL.LU R52, [R1+0xc18] ;  /* 0x000c180001347983 */ /* 0x000f220000300800 */
[----:B--2---:R-:W-:-:S03]  /*1b6d0*/  IMAD.MOV.U32 R11, RZ, RZ, R61 ;  /* 0x000000ffff0b7224 */ /* 0x004fc600078e003d */
[----:B------:R-:W4:Y:S04]  /*1b6e0*/  LDL.LU R54, [R1+0xc14] ;  /* 0x000c140001367983 */ /* 0x000f280000300800 */
[----:B------:R-:W2:Y:S04]  /*1b6f0*/  LDL.LU R53, [R1+0xc20] ;  /* 0x000c200001357983 */ /* 0x000ea80000300800 */
[----:B------:R-:W2:Y:S04]  /*1b700*/  LDL.LU R3, [R1+0xc1c] ;  /* 0x000c1c0001037983 */ /* 0x000ea80000300800 */
[----:B------:R-:W2:Y:S04]  /*1b710*/  LDL.LU R55, [R1+0xc28] ;  /* 0x000c280001377983 */ /* 0x000ea80000300800 */
[----:B------:R-:W2:Y:S04]  /*1b720*/  LDL.LU R61, [R1+0xc24] ;  /* 0x000c2400013d7983 */ /* 0x000ea80000300800 */
[----:B------:R-:W4:Y:S04]  /*1b730*/  LDL.LU R56, [R1+0x3f0] ;  /* 0x0003f00001387983 */ /* 0x000f280000300800 */
[----:B------:R-:W4:Y:S04]  /*1b740*/  LDL.LU R57, [R1+0x3f4] ;  /* 0x0003f40001397983 */ /* 0x000f280000300800 */
[----:B------:R-:W4:Y:S04]  /*1b750*/  LDL.LU R58, [R1+0x3f8] ;  /* 0x0003f800013a7983 */ /* 0x000f280000300800 */
[----:B------:R-:W4:Y:S04]  /*1b760*/  LDL.LU R59, [R1+0x3fc] ;  /* 0x0003fc00013b7983 */ /* 0x000f280000300800 */
[----:B------:R-:W-:Y:S04]  /*1b770*/  STL.64 [R1+0xce8], R14 ;  /* 0x000ce80e01007387 */ /* 0x000fe80000100a00 */
[----:B------:R0:W-:Y:S04]  /*1b780*/  STL.64 [R1+0xce0], R12 ;  /* 0x000ce00c01007387 */ /* 0x0001e80000100a00 */
[----:B0-----:R-:W2:Y:S04]  /*1b790*/  LDL.LU R12, [R1+0x250] ;  /* 0x00025000010c7983 */ /* 0x001ea80000300800 */
[----:B------:R-:W2:Y:S04]  /*1b7a0*/  LDL.LU R13, [R1+0x254] ;  /* 0x00025400010d7983 */ /* 0x000ea80000300800 */
[----:B------:R-:W2:Y:S04]  /*1b7b0*/  LDL.LU R14, [R1+0x258] ;  /* 0x00025800010e7983 */ /* 0x000ea80000300800 */
[----:B------:R-:W2:Y:S01]  /*1b7c0*/  LDL.LU R15, [R1+0x25c] ;  /* 0x00025c00010f7983 */ /* 0x000ea20000300800 */
[C---:B---3--:R-:W-:Y:S06]  /*1b7d0*/  HMMA.16816.F32 R32, R24.reuse, R18, R32 ;  /* 0x000000121820723c */ /* 0x048fec0000001820 */
[----:B------:R-:W-:-:S15]  /*1b7e0*/  HMMA.16816.F32 R48, R24, R16, R48 ;  /* 0x000000101830723c */ /* 0x000fde0000001830 */
[----:B------:R-:W-:-:S08]  /*1b7f0*/  NOP ;  /* 0x0000000000007918 */ /* 0x000fd00000000000 */
[----:B------:R-:W-:Y:S04]  /*1b800*/  STL.64 [R1+0x2a0], R48 ;  /* 0x0002a03001007387 */ /* 0x000fe80000100a00 */
[----:B------:R0:W-:Y:S04]  /*1b810*/  STL.64 [R1+0x2a8], R50 ;  /* 0x0002a83201007387 */ /* 0x0001e80000100a00 */
[----:B0-----:R-:W4:Y:S04]  /*1b820*/  LDL.LU.64 R50, [R1+0xd58] ;  /* 0x000d580001327983 */ /* 0x001f280000300a00 */
[----:B------:R-:W3:Y:S04]  /*1b830*/  LDL.LU.64 R48, [R1+0xd50] ;  /* 0x000d500001307983 */ /* 0x000ee80000300a00 */
[----:B------:R-:W-:Y:S04]  /*1b840*/  STL.64 [R1+0x290], R32 ;  /* 0x0002902001007387 */ /* 0x000fe80000100a00 */
[----:B------:R0:W-:Y:S04]  /*1b850*/  STL.64 [R1+0x298], R34 ;  /* 0x0002982201007387 */ /* 0x0001e80000100a00 */
[----:B0-----:R-:W2:Y:S04]  /*1b860*/  LDL.LU.64 R34, [R1+0xd48] ;  /* 0x000d480001227983 */ /* 0x001ea80000300a00 */
[----:B------:R-:W4:Y:S04]  /*1b870*/  LDL.LU.64 R32, [R1+0xd40] ;  /* 0x000d400001207983 */ /* 0x000f280000300a00 */
[----:B------:R-:W-:Y:S04]  /*1b880*/  STL.64 [R1+0xcc8], R18 ;  /* 0x000cc81201007387 */ /* 0x000fe80000100a00 */
[----:B------:R0:W-:Y:S04]  /*1b890*/  STL.64 [R1+0xcc0], R16 ;  /* 0x000cc01001007387 */ /* 0x0001e80000100a00 */
[----:B0-----:R-:W3:Y:S04]  /*1b8a0*/  LDL.LU R16, [R1+0x260] ;  /* 0x0002600001107983 */ /* 0x001ee80000300800 */
[----:B------:R-:W3:Y:S04]  /*1b8b0*/  LDL.LU R17, [R1+0x264] ;  /* 0x0002640001117983 */ /* 0x000ee80000300800 */
[----:B------:R-:W3:Y:S04]  /*1b8c0*/  LDL.LU R18, [R1+0x268] ;  /* 0x0002680001127983 */ /* 0x000ee80000300800 */
[----:B------:R-:W3:Y:S01]  /*1b8d0*/  LDL.LU R19, [R1+0x26c] ;  /* 0x00026c0001137983 */ /* 0x000ee20000300800 */
[C---:B--2---:R-:W-:Y:S06]  /*1b8e0*/  HMMA.16816.F32 R36, R24.reuse, R34, R36 ;  /* 0x000000221824723c */ /* 0x044fec0000001824 */
[----:B----4-:R-:W-:-:S15]  /*1b8f0*/  HMMA.16816.F32 R40, R24, R32, R40 ;  /* 0x000000201828723c */ /* 0x010fde0000001828 */
[----:B------:R-:W-:-:S08]  /*1b900*/  NOP ;  /* 0x0000000000007918 */ /* 0x000fd00000000000 */
[----:B------:R-:W-:Y:S04]  /*1b910*/  STL.64 [R1+0x280], R40 ;  /* 0x0002802801007387 */ /* 0x000fe80000100a00 */
[----:B------:R0:W-:Y:S04]  /*1b920*/  STL.64 [R1+0x288], R42 ;  /* 0x0002882a01007387 */ /* 0x0001e80000100a00 */
[----:B0-----:R-:W2:Y:S04]  /*1b930*/  LDL.LU.64 R42, [R1+0xd38] ;  /* 0x000d3800012a7983 */ /* 0x001ea80000300a00 */
[----:B------:R-:W4:Y:S04]  /*1b940*/  LDL.LU.64 R40, [R1+0xd30] ;  /* 0x000d300001287983 */ /* 0x000f280000300a00 */
[----:B------:R-:W-:Y:S04]  /*1b950*/  STL.64 [R1+0x270], R36 ;  /* 0x0002702401007387 */ /* 0x000fe80000100a00 */
[----:B------:R0:W-:Y:S04]  /*1b960*/  STL.64 [R1+0x278], R38 ;  /* 0x0002782601007387 */ /* 0x0001e80000100a00 */
[----:B0-----:R-:W3:Y:S04]  /*1b970*/  LDL.LU.64 R38, [R1+0xd28] ;  /* 0x000d280001267983 */ /* 0x001ee80000300a00 */
[----:B------:R-:W2:Y:S04]  /*1b980*/  LDL.LU.64 R36, [R1+0xd20] ;  /* 0x000d200001247983 */ /* 0x000ea80000300a00 */
[----:B------:R-:W-:Y:S04]  /*1b990*/  STL.64 [R1+0xc98], R34 ;  /* 0x000c982201007387 */ /* 0x000fe80000100a00 */
[----:B------:R-:W-:Y:S01]  /*1b9a0*/  STL.64 [R1+0xc90], R32 ;  /* 0x000c902001007387 */ /* 0x000fe20000100a00 */
[C---:B---3--:R-:W-:Y:S06]  /*1b9b0*/  HMMA.16816.F32 R12, R24.reuse, R38, R12 ;  /* 0x00000026180c723c */ /* 0x048fec000000180c */
[C---:B--2---:R-:W-:Y:S01]  /*1b9c0*/  HMMA.16816.F32 R16, R24.reuse, R36, R16 ;  /* 0x000000241810723c */ /* 0x044fe20000001810 */
[----:B------:R-:W-:Y:S05]  /*1b9d0*/  STL.64 [R1+0xc80], R38 ;  /* 0x000c802601007387 */ /* 0x000fea0000100a00 */
[----:B------:R-:W-:-:S15]  /*1b9e0*/  HMMA.16816.F32 R8, R24, R42, R8 ;  /* 0x0000002a1808723c */ /* 0x000fde0000001808 */
[----:B------:R-:W-:-:S02]  /*1b9f0*/  NOP ;  /* 0x0000000000007918 */ /* 0x000fc40000000000 */
[----:B------:R-:W-:Y:S04]  /*1ba00*/  STL.64 [R1+0x260], R16 ;  /* 0x0002601001007387 */ /* 0x000fe80000100a00 */
[----:B------:R-:W-:Y:S04]  /*1ba10*/  STL.64 [R1+0x268], R18 ;  /* 0x0002681201007387 */ /* 0x000fe80000100a00 */
[----:B------:R-:W-:Y:S04]  /*1ba20*/  STL.64 [R1+0xc78], R36 ;  /* 0x000c782401007387 */ /* 0x000fe80000100a00 */
[----:B------:R-:W-:Y:S04]  /*1ba30*/  STL.64 [R1+0x250], R12 ;  /* 0x0002500c01007387 */ /* 0x000fe80000100a00 */
[----:B------:R4:W-:Y:S02]  /*1ba40*/  STL.64 [R1+0x258], R14 ;  /* 0x0002580e01007387 */ /* 0x0009e40000100a00 */
[----:B----4-:R-:W-:Y:S02]  /*1ba50*/  HMMA.16816.F32 R12, R24, R40, R28 ;  /* 0x00000028180c723c */ /* 0x010fe4000000181c */
[----:B------:R-:W2:-:S15]  /*1ba60*/  LDL.LU R28, [R1+0x3e0] ;  /* 0x0003e000011c7983 */ /* 0x000e9e0000300800 */
[----:B------:R-:W-:-:S06]  /*1ba70*/  NOP ;  /* 0x0000000000007918 */ /* 0x000fcc0000000000 */
[----:B------:R-:W-:Y:S04]  /*1ba80*/  STL.64 [R1+0x240], R12 ;  /* 0x0002400c01007387 */ /* 0x000fe80000100a00 */
[----:B------:R-:W-:Y:S04]  /*1ba90*/  STL.64 [R1+0x248], R14 ;  /* 0x0002480e01007387 */ /* 0x000fe80000100a00 */
[----:B------:R-:W2:Y:S04]  /*1baa0*/  LDL.LU R29, [R1+0x3e4] ;  /* 0x0003e400011d7983 */ /* 0x000ea80000300800 */
[----:B------:R-:W2:Y:S04]  /*1bab0*/  LDL.LU R30, [R1+0x3e8] ;  /* 0x0003e800011e7983 */ /* 0x000ea80000300800 */
[----:B------:R-:W2:Y:S04]  /*1bac0*/  LDL.LU R31, [R1+0x3ec] ;  /* 0x0003ec00011f7983 */ /* 0x000ea80000300800 */
[----:B------:R-:W-:Y:S04]  /*1bad0*/  STL.64 [R1+0xc60], R42 ;  /* 0x000c602a01007387 */ /* 0x000fe80000100a00 */
[----:B------:R-:W-:Y:S04]  /*1bae0*/  STL.64 [R1+0xc58], R40 ;  /* 0x000c582801007387 */ /* 0x000fe80000100a00 */
[----:B------:R-:W-:Y:S04]  /*1baf0*/  STL.64 [R1+0x230], R8 ;  /* 0x0002300801007387 */ /* 0x000fe80000100a00 */
[----:B------:R0:W-:Y:S02]  /*1bb00*/  STL.64 [R1+0x238], R10 ;  /* 0x0002380a01007387 */ /* 0x0001e40000100a00 */
[----:B0-----:R-:W-:-:S15]  /*1bb10*/  HMMA.16816.F32 R8, R24, R46, R20 ;  /* 0x0000002e1808723c */ /* 0x001fde0000001814 */
[----:B------:R-:W-:-:S08]  /*1bb20*/  NOP ;  /* 0x0000000000007918 */ /* 0x000fd00000000000 */
[----:B------:R-:W-:Y:S04]  /*1bb30*/  STL.64 [R1+0x220], R8 ;  /* 0x0002200801007387 */ /* 0x000fe80000100a00 */
[----:B------:R0:W-:Y:S04]  /*1bb40*/  STL.64 [R1+0x228], R10 ;  /* 0x0002280a01007387 */ /* 0x0001e80000100a00 */
[----:B------:R-:W3:Y:S04]  /*1bb50*/  LDL.LU R22, [R1+0x598] ;  /* 0x0005980001167983 */ /* 0x000ee80000300800 */
[----:B------:R-:W3:Y:S01]  /*1bb60*/  LDL.LU R23, [R1+0x554] ;  /* 0x0005540001177983 */ /* 0x000ee20000300800 */
[----:B0-----:R-:W-:Y:S01]  /*1bb70*/  HMMA.16816.F32 R8, R24, R50, R56 ;  /* 0x000000321808723c */ /* 0x001fe20000001838 */
[----:B------:R-:W-:-:S02]  /*1bb80*/  IMAD R5, R54, 0x100, R52 ;  /* 0x0000010036057824 */ /* 0x000fc400078e0234 */
[----:B------:R-:W-:Y:S02]  /*1bb90*/  IMAD R4, R7, 0x100, R6 ;  /* 0x0000010007047824 */ /* 0x000fe400078e0206 */
[----:B------:R-:W-:Y:S02]  /*1bba0*/  IMAD R6, R3, 0x100, R53 ;  /* 0x0000010003067824 */ /* 0x000fe400078e0235 */
[----:B------:R-:W-:Y:S01]  /*1bbb0*/  IMAD R7, R61, 0x100, R55 ;  /* 0x000001003d077824 */ /* 0x000fe200078e0237 */
[----:B---3--:R-:W-:-:S15]  /*1bbc0*/  STL.64 [R1+0xc88], R22 ;  /* 0x000c881601007387 */ /* 0x008fde0000100a00 */
[----:B------:R-:W-:Y:S04]  /*1bbd0*/  STL.64 [R1+0x3f0], R8 ;  /* 0x0003f00801007387 */ /* 0x000fe80000100a00 */
[----:B------:R2:W-:Y:S04]  /*1bbe0*/  STL.64 [R1+0x3f8], R10 ;  /* 0x0003f80a01007387 */ /* 0x0005e80000100a00 */
[----:B------:R-:W3:Y:S04]  /*1bbf0*/  LDL.LU R52, [R1+0x54c] ;  /* 0x00054c0001347983 */ /* 0x000ee80000300800 */
[----:B------:R-:W4:Y:S04]  /*1bc00*/  LDL.LU R54, [R1+0x7c8] ;  /* 0x0007c80001367983 */ /* 0x000f280000300800 */
[----:B------:R-:W3:Y:S04]  /*1bc10*/  LDL.LU R53, [R1+0x7c0] ;  /* 0x0007c00001357983 */ /* 0x000ee80000300800 */
[----:B------:R-:W3:Y:S04]  /*1bc20*/  LDL.LU R3, [R1+0x7b8] ;  /* 0x0007b80001037983 */ /* 0x000ee80000300800 */
[----:B------:R-:W4:Y:S01]  /*1bc30*/  LDL.LU R55, [R1+0x7b0] ;  /* 0x0007b00001377983 */ /* 0x000f220000300800 */
[C---:B--2---:R-:W-:Y:S03]  /*1bc40*/  HMMA.16816.F32 R8, R24.reuse, R48, R28 ;  /* 0x000000301808723c */ /* 0x044fe6000000181c */
[----:B----4-:R-:W-:Y:S04]  /*1bc50*/  STL.64 [R1+0xca8], R54 ;  /* 0x000ca83601007387 */ /* 0x010fe80000100a00 */
[----:B---3--:R-:W-:Y:S04]  /*1bc60*/  STL.64 [R1+0xca0], R52 ;  /* 0x000ca03401007387 */ /* 0x008fe80000100a00 */
[----:B------:R-:W2:Y:S04]  /*1bc70*/  LDL.LU R59, [R1+0x550] ;  /* 0x00055000013b7983 */ /* 0x000ea80000300800 */
[----:B------:R-:W2:Y:S04]  /*1bc80*/  LDL.LU R58, [R1+0x7a8] ;  /* 0x0007a800013a7983 */ /* 0x000ea80000300800 */
[----:B------:R-:W3:Y:S04]  /*1bc90*/  LDL.LU R57, [R1+0x548] ;  /* 0x0005480001397983 */ /* 0x000ee80000300800 */
[----:B------:R-:W3:Y:S04]  /*1bca0*/  LDL.LU R56, [R1+0x7a0] ;  /* 0x0007a00001387983 */ /* 0x000ee80000300800 */
[----:B--2---:R-:W-:Y:S04]  /*1bcb0*/  STL.64 [R1+0xcd8], R58 ;  /* 0x000cd83a01007387 */ /* 0x004fe80000100a00 */
[----:B---3--:R-:W-:Y:S04]  /*1bcc0*/  STL.64 [R1+0xcd0], R56 ;  /* 0x000cd03801007387 */ /* 0x008fe80000100a00 */
[----:B------:R-:W2:Y:S04]  /*1bcd0*/  LDL.LU R61, [R1+0x7c4] ;  /* 0x0007c400013d7983 */ /* 0x000ea80000300800 */
[----:B------:R-:W-:Y:S04]  /*1bce0*/  STL.64 [R1+0xcf8], R50 ;  /* 0x000cf83201007387 */ /* 0x000fe80000100a00 */
[----:B------:R-:W-:Y:S04]  /*1bcf0*/  STL.64 [R1+0xcf0], R48 ;  /* 0x000cf03001007387 */ /* 0x000fe80000100a00 */
[----:B------:R0:W-:Y:S04]  /*1bd00*/  STL.64 [R1+0x3e0], R8 ;  /* 0x0003e00801007387 */ /* 0x0001e80000100a00 */
[----:B------:R1:W-:Y:S04]  /*1bd10*/  STL.64 [R1+0x3e8], R10 ;  /* 0x0003e80a01007387 */ /* 0x0003e80000100a00 */
        /* <DEDUP_REMOVED lines=8> */
[----:B0-----:R-:W2:Y:S04]  /*1bda0*/  LDL.LU R8, [R1+0x210] ;  /* 0x0002100001087983 */ /* 0x001ea80000300800 */
[----:B------:R-:W2:Y:S04]  /*1bdb0*/  LDL.LU R9, [R1+0x214] ;  /* 0x0002140001097983 */ /* 0x000ea80000300800 */
[----:B-1----:R-:W2:Y:S04]  /*1bdc0*/  LDL.LU R10, [R1+0x218] ;  /* 0x00021800010a7983 */ /* 0x002ea80000300800 */
        /* <DEDUP_REMOVED lines=33> */
[----:B--2---:R-:W-:Y:S03]  /*1bfe0*/  HMMA.16816.F32 R24, R24, R44, R8 ;  /* 0x0000002c1818723c */ /* 0x004fe60000001808 */
[----:B------:R-:W4:Y:S04]  /*1bff0*/  LDL.LU.64 R10, [R1+0xd18] ;  /* 0x000d1800010a7983 */ /* 0x000f280000300a00 */
[----:B------:R-:W3:Y:S01]  /*1c000*/  LDL.LU.64 R8, [R1+0xd10] ;  /* 0x000d100001087983 */ /* 0x000ee20000300a00 */
[----:B------:R-:W-:-:S02]  /*1c010*/  F2FP.F16.E4M3.UNPACK_B R4, R4 ;  /* 0x00000004ff04723e */ /* 0x000fc400020006ff */
[----:B------:R-:W-:Y:S02]  /*1c020*/  F2FP.F16.E4M3.UNPACK_B R5, R5 ;  /* 0x00000005ff05723e */ /* 0x000fe400020006ff */
[----:B------:R-:W-:Y:S02]  /*1c030*/  F2FP.F16.E4M3.UNPACK_B R6, R6 ;  /* 0x00000006ff06723e */ /* 0x000fe400020006ff */
[----:B------:R-:W-:-:S09]  /*1c040*/  F2FP.F16.E4M3.UNPACK_B R7, R7 ;  /* 0x00000007ff07723e */ /* 0x000fd200020006ff */
[----:B------:R0:W-:Y:S04]  /*1c050*/  STL.64 [R1+0x210], R24 ;  /* 0x0002101801007387 */ /* 0x0001e80000100a00 */
[----:B------:R1:W-:Y:S04]  /*1c060*/  STL.64 [R1+0x218], R26 ;  /* 0x0002181a01007387 */ /* 0x0003e80000100a00 */
[----:B0-----:R-:W2:Y:S01]  /*1c070*/  LDL.LU R24, [R1+0x50] ;  /* 0x0000500001187983 */ /* 0x001ea20000300800 */
[----:B------:R-:W-:-:S03]  /*1c080*/  IMAD.MOV.U32 R25, RZ, RZ, R60 ;  /* 0x000000ffff197224 */ /* 0x000fc600078e003c */
[----:B------:R-:W2:Y:S01]  /*1c090*/  LDL.LU R60, [R1+0xd08] ;  /* 0x000d0800013c7983 */ /* 0x000ea20000300800 */
[----:B-1----:R-:W-:Y:S02]  /*1c0a0*/  IMAD.MOV.U32 R26, RZ, RZ, R2 ;  /* 0x000000ffff1a7224 */ /* 0x002fe400078e0002 */
[----:B------:R-:W-:Y:S01]  /*1c0b0*/  IMAD.MOV.U32 R27, RZ, RZ, R0 ;  /* 0x000000ffff1b7224 */ /* 0x000fe200078e0000 */
[----:B------:R-:W2:Y:S04]  /*1c0c0*/  LDL.LU R2, [R1+0xd04] ;  /* 0x000d040001027983 */ /* 0x000ea80000300800 */
[----:B------:R-:W2:Y:S01]  /*1c0d0*/  LDL.LU R0, [R1+0xd00] ;  /* 0x000d000001007983 */ /* 0x000ea20000300800 */
[C---:B---3--:R-:W-:Y:S06]  /*1c0e0*/  HMMA.16816.F32 R48, R4.reuse, R8, R48 ;  /* 0x000000080430723c */ /* 0x048fec0000001830 */
[----:B----4-:R-:W-:-:S15]  /*1c0f0*/  HMMA.16816.F32 R8, R4, R10, R12 ;  /* 0x0000000a0408723c */ /* 0x010fde000000180c */
[----:B------:R-:W-:-:S02]  /*1c100*/  NOP ;  /* 0x0000000000007918 */ /* 0x000fc40000000000 */
[----:B------:R-:W-:Y:S04]  /*1c110*/  STL.64 [R1+0x1f0], R48 ;  /* 0x0001f03001007387 */ /* 0x000fe80000100a00 */
[----:B------:R0:W-:Y:S04]  /*1c120*/  STL.64 [R1+0x1f8], R50 ;  /* 0x0001f83201007387 */ /* 0x0001e80000100a00 */
[----:B0-----:R-:W3:Y:S04]  /*1c130*/  LDL.LU.64 R50, [R1+0xcf8] ;  /* 0x000cf80001327983 */ /* 0x001ee80000300a00 */
[----:B------:R-:W4:Y:S04]  /*1c140*/  LDL.LU.64 R48, [R1+0xcf0] ;  /* 0x000cf00001307983 */ /* 0x000f280000300a00 */
[----:B------:R-:W2:Y:S04]  /*1c150*/  LDL.LU.64 R14, [R1+0xce8] ;  /* 0x000ce800010e7983 */ /* 0x000ea80000300a00 */
[----:B------:R-:W3:Y:S04]  /*1c160*/  LDL.LU.64 R12, [R1+0xce0] ;  /* 0x000ce000010c7983 */ /* 0x000ee80000300a00 */
[----:B------:R0:W-:Y:S04]  /*1c170*/  STL.64 [R1+0x1e0], R8 ;  /* 0x0001e00801007387 */ /* 0x0001e80000100a00 */
[----:B------:R1:W-:Y:S04]  /*1c180*/  STL.64 [R1+0x1e8], R10 ;  /* 0x0001e80a01007387 */ /* 0x0003e80000100a00 */
[----:B0-----:R-:W4:Y:S04]  /*1c190*/  LDL.LU R8, [R1+0x60] ;  /* 0x0000600001087983 */ /* 0x001f280000300800 */
[----:B------:R-:W4:Y:S04]  /*1c1a0*/  LDL.LU R9, [R1+0x64] ;  /* 0x0000640001097983 */ /* 0x000f280000300800 */
[----:B-1----:R-:W4:Y:S04]  /*1c1b0*/  LDL.LU R10, [R1+0x68] ;  /* 0x00006800010a7983 */ /* 0x002f280000300800 */
[----:B------:R-:W4:Y:S01]  /*1c1c0*/  LDL.LU R11, [R1+0x6c] ;  /* 0x00006c00010b7983 */ /* 0x000f220000300800 */
[C---:B---3--:R-:W-:Y:S06]  /*1c1d0*/  HMMA.16816.F32 R56, R4.reuse, R12, R56 ;  /* 0x0000000c0438723c */ /* 0x048fec0000001838 */
[----:B--2---:R-:W-:-:S15]  /*1c1e0*/  HMMA.16816.F32 R12, R4, R14, R16 ;  /* 0x0000000e040c723c */ /* 0x004fde0000001810 */
[----:B------:R-:W-:-:S02]  /*1c1f0*/  NOP ;  /* 0x0000000000007918 */ /* 0x000fc40000000000 */
        /* <DEDUP_REMOVED lines=8> */
[----:B0-----:R-:W3:Y:S01]  /*1c280*/  LDL.LU R12, [R1+0x80] ;  /* 0x00008000010c7983 */ /* 0x001ee20000300800 */
[----:B------:R-:W-:-:S03]  /*1c290*/  IMAD.MOV.U32 R13, RZ, RZ, R0 ;  /* 0x000000ffff0d7224 */ /* 0x000fc600078e0000 */
[----:B------:R-:W3:Y:S01]  /*1c2a0*/  LDL.LU R0, [R1+0xcb8] ;  /* 0x000cb80001007983 */ /* 0x000ee20000300800 */
[----:B-1----:R-:W-:Y:S02]  /*1c2b0*/  IMAD.MOV.U32 R14, RZ, RZ, R2 ;  /* 0x000000ffff0e7224 */ /* 0x002fe400078e0002 */
[----:B------:R-:W-:Y:S01]  /*1c2c0*/  IMAD.MOV.U32 R15, RZ, RZ, R60 ;  /* 0x000000ffff0f7224 */ /* 0x000fe200078e003c */
[----:B------:R-:W3:Y:S04]  /*1c2d0*/  LDL.LU R2, [R1+0xcb4] ;  /* 0x000cb40001027983 */ /* 0x000ee80000300800 */
[----:B------:R-:W3:Y:S01]  /*1c2e0*/  LDL.LU R60, [R1+0xcb0] ;  /* 0x000cb000013c7983 */ /* 0x000ee20000300800 */
[C---:B--2---:R-:W-:Y:S06]  /*1c2f0*/  HMMA.16816.F32 R52, R4.reuse, R16, R52 ;  /* 0x000000100434723c */ /* 0x044fec0000001834 */
[----:B----4-:R-:W-:-:S15]  /*1c300*/  HMMA.16816.F32 R16, R4, R18, R32 ;  /* 0x000000120410723c */ /* 0x010fde0000001820 */
[----:B------:R-:W-:-:S02]  /*1c310*/  NOP ;  /* 0x0000000000007918 */ /* 0x000fc40000000000 */
[----:B------:R-:W-:Y:S04]  /*1c320*/  STL.64 [R1+0x180], R52 ;  /* 0x0001803401007387 */ /* 0x000fe80000100a00 */
[----:B------:R0:W-:Y:S04]  /*1c330*/  STL.64 [R1+0x188], R54 ;  /* 0x0001883601007387 */ /* 0x0001e80000100a00 */
[----:B0-----:R-:W2:Y:S04]  /*1c340*/  LDL.LU.64 R54, [R1+0xca8] ;  /* 0x000ca80001367983 */ /* 0x001ea80000300a00 */
[----:B------:R-:W4:Y:S04]  /*1c350*/  LDL.LU.64 R52, [R1+0xca0] ;  /* 0x000ca00001347983 */ /* 0x000f280000300a00 */
[----:B------:R-:W3:Y:S04]  /*1c360*/  LDL.LU.64 R34, [R1+0xc98] ;  /* 0x000c980001227983 */ /* 0x000ee80000300a00 */
[----:B------:R-:W2:Y:S04]  /*1c370*/  LDL.LU.64 R32, [R1+0xc90] ;  /* 0x000c900001207983 */ /* 0x000ea80000300a00 */
[----:B------:R0:W-:Y:S04]  /*1c380*/  STL.64 [R1+0x160], R16 ;  /* 0x0001601001007387 */ /* 0x0001e80000100a00 */
[----:B------:R1:W-:Y:S04]  /*1c390*/  STL.64 [R1+0x168], R18 ;  /* 0x0001681201007387 */ /* 0x0003e80000100a00 */
[----:B0-----:R-:W4:Y:S04]  /*1c3a0*/  LDL.LU R16, [R1+0xa0] ;  /* 0x0000a00001107983 */ /* 0x001f280000300800 */
[----:B------:R-:W4:Y:S04]  /*1c3b0*/  LDL.LU R17, [R1+0xa4] ;  /* 0x0000a40001117983 */ /* 0x000f280000300800 */
[----:B-1----:R-:W4:Y:S04]  /*1c3c0*/  LDL.LU R18, [R1+0xa8] ;  /* 0x0000a80001127983 */ /* 0x002f280000300800 */
[----:B------:R-:W4:Y:S01]  /*1c3d0*/  LDL.LU R19, [R1+0xac] ;  /* 0x0000ac0001137983 */ /* 0x000f220000300800 */
[C---:B--2---:R-:W-:Y:S06]  /*1c3e0*/  HMMA.16816.F32 R20, R4.reuse, R32, R20 ;  /* 0x000000200414723c */ /* 0x044fec0000001814 */
[----:B---3--:R-:W-:-:S15]  /*1c3f0*/  HMMA.16816.F32 R32, R4, R34, R36 ;  /* 0x000000220420723c */ /* 0x008fde0000001824 */
[----:B------:R-:W-:-:S02]  /*1c400*/  NOP ;  /* 0x0000000000007918 */ /* 0x000fc40000000000 */
[----:B------:R0:W-:Y:S04]  /*1c410*/  STL.64 [R1+0x140], R20 ;  /* 0x0001401401007387 */ /* 0x0001e80000100a00 */
[----:B------:R1:W-:Y:S01]  /*1c420*/  STL.64 [R1+0x148], R22 ;  /* 0x0001481601007387 */ /* 0x0003e20000100a00 */
[----:B0-----:R-:W0:Y:S03]  /*1c430*/  LDC R21, c[0x0][0x230] ;  /* 0x00008c00ff157b82 */ /* 0x001e260000000800 */
[----:B-1----:R-:W2:Y:S04]  /*1c440*/  LDL.LU.64 R22, [R1+0xc88] ;  /* 0x000c880001167983 */ /* 0x002ea80000300a00 */
[----:B------:R-:W3:Y:S04]  /*1c450*/  LDL.LU.64 R38, [R1+0xc80] ;  /* 0x000c800001267983 */ /* 0x000ee80000300a00 */
[----:B------:R-:W4:Y:S04]  /*1c460*/  LDL.LU.64 R36, [R1+0xc78] ;  /* 0x000c780001247983 */ /* 0x000f280000300a00 */
[----:B------:R1:W-:Y:S04]  /*1c470*/  STL.64 [R1+0x120], R32 ;  /* 0x0001202001007387 */ /* 0x0003e80000100a00 */
[----:B------:R1:W-:Y:S04]  /*1c480*/  STL.64 [R1+0x128], R34 ;  /* 0x0001282201007387 */ /* 0x0003e80000100a00 */
[----:B-1----:R-:W2:Y:S01]  /*1c490*/  LDL.LU R32, [R1+0xc0] ;  /* 0x0000c00001207983 */ /* 0x002ea20000300800 */
[----:B------:R-:W-:-:S03]  /*1c4a0*/  IMAD.MOV.U32 R33, RZ, RZ, R60 ;  /* 0x000000ffff217224 */ /* 0x000fc600078e003c */
[----:B------:R1:W5:Y:S01]  /*1c4b0*/  LDL.LU R60, [R1+0xc70] ;  /* 0x000c7000013c7983 */ /* 0x0003620000300800 */
[----:B------:R-:W-:Y:S02]  /*1c4c0*/  IMAD.MOV.U32 R34, RZ, RZ, R2 ;  /* 0x000000ffff227224 */ /* 0x000fe400078e0002 */
[----:B------:R-:W-:Y:S01]  /*1c4d0*/  IMAD.MOV.U32 R35, RZ, RZ, R0 ;  /* 0x000000ffff237224 */ /* 0x000fe200078e0000 */
[----:B------:R1:W5:Y:S04]  /*1c4e0*/  LDL.LU R2, [R1+0xc6c] ;  /* 0x000c6c0001027983 */ /* 0x0003680000300800 */
[----:B------:R-:W2:Y:S01]  /*1c4f0*/  LDL.LU R0, [R1+0xc68] ;  /* 0x000c680001007983 */ /* 0x000ea20000300800 */
[----:B----4-:R-:W-:-:S15]  /*1c500*/  HMMA.16816.F32 R40, R4, R36, R40 ;  /* 0x000000240428723c */ /* 0x010fde0000001828 */
[----:B------:R-:W-:-:S08]  /*1c510*/  NOP ;  /* 0x0000000000007918 */ /* 0x000fd00000000000 */
[----:B------:R-:W-:Y:S04]  /*1c520*/  STL.64 [R1+0x100], R40 ;  /* 0x0001002801007387 */ /* 0x000fe80000100a00 */
[----:B------:R4:W-:Y:S04]  /*1c530*/  STL.64 [R1+0x108], R42 ;  /* 0x0001082a01007387 */ /* 0x0009e80000100a00 */
[----:B----4-:R-:W4:Y:S04]  /*1c540*/  LDL.LU.64 R42, [R1+0xc60] ;  /* 0x000c6000012a7983 */ /* 0x010f280000300a00 */
[----:B------:R-:W4:Y:S01]  /*1c550*/  LDL.LU.64 R40, [R1+0xc58] ;  /* 0x000c580001287983 */ /* 0x000f220000300a00 */
[----:B---3--:R-:W-:Y:S03]  /*1c560*/  HMMA.16816.F32 R36, R4, R38, R28 ;  /* 0x000000260424723c */ /* 0x008fe6000000181c */
[----:B------:R-:W3:Y:S04]  /*1c570*/  LDL.LU.64 R30, [R1+0xc50] ;  /* 0x000c5000011e7983 */ /* 0x000ee80000300a00 */
[----:B------:R-:W3:-:S15]  /*1c580*/  LDL.LU.64 R28, [R1+0xc48] ;  /* 0x000c4800011c7983 */ /* 0x000ede0000300a00 */
[----:B------:R-:W-:-:S01]  /*1c590*/  NOP ;  /* 0x0000000000007918 */ /* 0x000fc20000000000 */
[----:B------:R-:W-:Y:S04]  /*1c5a0*/  STL.64 [R1+0xe0], R36 ;  /* 0x0000e02401007387 */ /* 0x000fe80000100a00 */
[----:B------:R-:W-:Y:S01]  /*1c5b0*/  STL.64 [R1+0xe8], R38 ;  /* 0x0000e82601007387 */ /* 0x000fe20000100a00 */
[----:B--2---:R-:W-:Y:S01]  /*1c5c0*/  VIADD R22, R22, 0x1 ;  /* 0x0000000116167836 */ /* 0x004fe20000000000 */
[----:B------:R-:W-:Y:S02]  /*1c5d0*/  IADD3 R23, P4, R23, UR9, RZ ;  /* 0x0000000917177c10 */ /* 0x000fe4000ff9e0ff */
[----:B------:R-:W-:Y:S02]  /*1c5e0*/  IADD3 R52, P5, R52, UR9, RZ ;  /* 0x0000000934347c10 */ /* 0x000fe4000ffbe0ff */
[----:B------:R-:W-:-:S02]  /*1c5f0*/  IADD3 R54, P6, R54, UR9, RZ ;  /* 0x0000000936367c10 */ /* 0x000fc4000ffde0ff */
[----:B------:R-:W-:Y:S02]  /*1c600*/  IADD3 R53, P1, R53, UR9, RZ ;  /* 0x0000000935357c10 */ /* 0x000fe4000ff3e0ff */
[----:B------:R-:W-:Y:S02]  /*1c610*/  IADD3 R3, P2, R3, UR9, RZ ;  /* 0x0000000903037c10 */ /* 0x000fe4000ff5e0ff */
[----:B------:R-:W-:Y:S02]  /*1c620*/  IADD3 R55, P3, R55, UR9, RZ ;  /* 0x0000000937377c10 */ /* 0x000fe4000ff7e0ff */
[----:B------:R-:W-:Y:S01]  /*1c630*/  IADD3.X R59, R59, UR13, RZ, P4, !PT ;  /* 0x0000000d3b3b7c10 */ /* 0x000fe2000a7fe4ff */
[----:B0-----:R-:W-:Y:S01]  /*1c640*/  VIADD R21, R21, 0x1f ;  /* 0x0000001f15157836 */ /* 0x001fe20000000000 */
[----:B------:R-:W-:Y:S02]  /*1c650*/  IADD3 R58, P4, R58, UR9, RZ ;  /* 0x000000093a3a7c10 */ /* 0x000fe4000ff9e0ff */
[----:B------:R-:W-:-:S02]  /*1c660*/  IADD3.X R57, R57, UR13, RZ, P5, !PT ;  /* 0x0000000d39397c10 */ /* 0x000fc4000affe4ff */
[----:B------:R-:W-:Y:S02]  /*1c670*/  IADD3 R56, P5, R56, UR9, RZ ;  /* 0x0000000938387c10 */ /* 0x000fe4000ffbe0ff */
[----:B------:R-:W-:Y:S01]  /*1c680*/  IADD3.X R61, R61, UR13, RZ, P6, !PT ;  /* 0x0000000d3d3d7c10 */ /* 0x000fe2000b7fe4ff */
[C---:B----4-:R-:W-:Y:S06]  /*1c690*/  HMMA.16816.F32 R16, R4.reuse, R42, R16 ;  /* 0x0000002a0410723c */ /* 0x050fec0000001810 */
[----:B------:R-:W-:-:S15]  /*1c6a0*/  HMMA.16816.F32 R32, R4, R40, R32 ;  /* 0x000000280420723c */ /* 0x000fde0000001820 */
[----:B------:R-:W-:-:S08]  /*1c6b0*/  NOP ;  /* 0x0000000000007918 */ /* 0x000fd00000000000 */
[----:B------:R-:W-:Y:S04]  /*1c6c0*/  STL.64 [R1+0xc0], R32 ;  /* 0x0000c02001007387 */ /* 0x000fe80000100a00 */
[----:B------:R0:W-:Y:S04]  /*1c6d0*/  STL.64 [R1+0xc8], R34 ;  /* 0x0000c82201007387 */ /* 0x0001e80000100a00 */
[----:B------:R-:W-:Y:S04]  /*1c6e0*/  STL.64 [R1+0xa0], R16 ;  /* 0x0000a01001007387 */ /* 0x000fe80000100a00 */
[----:B------:R2:W-:Y:S01]  /*1c6f0*/  STL.64 [R1+0xa8], R18 ;  /* 0x0000a81201007387 */ /* 0x0005e20000100a00 */
[C---:B0-----:R-:W-:Y:S06]  /*1c700*/  HMMA.16816.F32 R32, R4.reuse, R46, R12 ;  /* 0x0000002e0420723c */ /* 0x041fec000000180c */
[C---:B------:R-:W-:Y:S06]  /*1c710*/  HMMA.16816.F32 R12, R4.reuse, R48, R24 ;  /* 0x00000030040c723c */ /* 0x040fec0000001818 */
[C---:B--2---:R-:W-:Y:S06]  /*1c720*/  HMMA.16816.F32 R16, R4.reuse, R50, R8 ;  /* 0x000000320410723c */ /* 0x044fec0000001808 */
[----:B---3--:R-:W-:Y:S05]  /*1c730*/  HMMA.16816.F32 R4, R4, R44, R28 ;  /* 0x0000002c0404723c */ /* 0x008fea000000181c */
[----:B------:R0:W-:Y:S04]  /*1c740*/  STL.64 [R1+0x80], R32 ;  /* 0x0000802001007387 */ /* 0x0001e80000100a00 */
[----:B------:R-:W-:Y:S08]  /*1c750*/  STL.64 [R1+0x88], R34 ;  /* 0x0000882201007387 */ /* 0x000ff00000100a00 */
[----:B------:R-:W-:Y:S04]  /*1c760*/  STL.64 [R1+0x60], R16 ;  /* 0x0000601001007387 */ /* 0x000fe80000100a00 */
[----:B------:R2:W-:Y:S04]  /*1c770*/  STL.64 [R1+0x68], R18 ;  /* 0x0000681201007387 */ /* 0x0005e80000100a00 */
[----:B------:R-:W-:Y:S04]  /*1c780*/  STL.64 [R1+0x50], R12 ;  /* 0x0000500c01007387 */ /* 0x000fe80000100a00 */
[----:B------:R3:W-:Y:S04]  /*1c790*/  STL.64 [R1+0x58], R14 ;  /* 0x0000580e01007387 */ /* 0x0007e80000100a00 */
[----:B------:R4:W-:Y:S04]  /*1c7a0*/  STL [R1+0x598], R22 ;  /* 0x0005981601007387 */ /* 0x0009e80000100800 */
[----:B------:R-:W-:Y:S04]  /*1c7b0*/  STL.64 [R1+0x40], R4 ;  /* 0x0000400401007387 */ /* 0x000fe80000100a00 */
[----:B------:R-:W-:Y:S04]  /*1c7c0*/  STL.64 [R1+0x48], R6 ;  /* 0x0000480601007387 */ /* 0x000fe80000100a00 */
[----:B------:R1:W-:Y:S04]  /*1c7d0*/  STL [R1+0x554], R23 ;  /* 0x0005541701007387 */ /* 0x0003e80000100800 */
[----:B------:R1:W-:Y:S04]  /*1c7e0*/  STL [R1+0x54c], R52 ;  /* 0x00054c3401007387 */ /* 0x0003e80000100800 */
[----:B------:R1:W-:Y:S04]  /*1c7f0*/  STL [R1+0x7c8], R54 ;  /* 0x0007c83601007387 */ /* 0x0003e80000100800 */
[----:B------:R1:W-:Y:S04]  /*1c800*/  STL [R1+0x7c0], R53 ;  /* 0x0007c03501007387 */ /* 0x0003e80000100800 */
[----:B------:R1:W-:Y:S01]  /*1c810*/  STL [R1+0x7b8], R3 ;  /* 0x0007b80301007387 */ /* 0x0003e20000100800 */
[----:B------:R-:W-:-:S03]  /*1c820*/  SHF.R.S32.HI R8, RZ, 0x1f, R21 ;  /* 0x0000001fff087819 */ /* 0x000fc60000011415 */
[----:B------:R1:W-:Y:S04]  /*1c830*/  STL [R1+0x7b0], R55 ;  /* 0x0007b03701007387 */ /* 0x0003e80000100800 */
[----:B------:R1:W-:Y:S04]  /*1c840*/  STL [R1+0x550], R59 ;  /* 0x0005503b01007387 */ /* 0x0003e80000100800 */
[----:B------:R1:W-:Y:S04]  /*1c850*/  STL [R1+0x7a8], R58 ;  /* 0x0007a83a01007387 */ /* 0x0003e80000100800 */
[----:B0-----:R-:W4:Y:S01]  /*1c860*/  LDL.LU R33, [R1+0x798] ;  /* 0x0007980001217983 */ /* 0x001f220000300800 */
[----:B------:R-:W-:-:S03]  /*1c870*/  LEA.HI R8, R8, R21, RZ, 0x5 ;  /* 0x0000001508087211 */ /* 0x000fc600078f28ff */
[----:B------:R0:W-:Y:S04]  /*1c880*/  STL [R1+0x548], R57 ;  /* 0x0005483901007387 */ /* 0x0001e80000100800 */
[----:B--2---:R-:W2:Y:S04]  /*1c890*/  LDL.LU R18, [R1+0x7bc] ;  /* 0x0007bc0001127983 */ /* 0x004ea80000300800 */
[----:B------:R0:W-:Y:S04]  /*1c8a0*/  STL [R1+0x7a0], R56 ;  /* 0x0007a03801007387 */ /* 0x0001e80000100800 */
[----:B------:R-:W2:Y:S01]  /*1c8b0*/  LDL.LU R19, [R1+0x790] ;  /* 0x0007900001137983 */ /* 0x000ea20000300800 */
[----:B------:R-:W-:-:S03]  /*1c8c0*/  SHF.R.S32.HI R8, RZ, 0x5, R8 ;  /* 0x00000005ff087819 */ /* 0x000fc60000011408 */
[----:B------:R0:W-:Y:S04]  /*1c8d0*/  STL [R1+0x7c4], R61 ;  /* 0x0007c43d01007387 */ /* 0x0001e80000100800 */
[----:B------:R-:W2:Y:S04]  /*1c8e0*/  LDL.LU R16, [R1+0x7b4] ;  /* 0x0007b40001107983 */ /* 0x000ea80000300800 */
[----:B------:R-:W2:Y:S04]  /*1c8f0*/  LDL.LU R17, [R1+0x788] ;  /* 0x0007880001117983 */ /* 0x000ea80000300800 */
[----:B---3--:R-:W3:Y:S04]  /*1c900*/  LDL.LU R14, [R1+0x7ac] ;  /* 0x0007ac00010e7983 */ /* 0x008ee80000300800 */
[----:B------:R-:W3:Y:S01]  /*1c910*/  LDL.LU R15, [R1+0x780] ;  /* 0x00078000010f7983 */ /* 0x000ee20000300800 */
[----:B------:R-:W-:-:S03]  /*1c920*/  ISETP.NE.U32.AND P0, PT, R22, R8, PT ;  /* 0x000000081600720c */ /* 0x000fc60003f05070 */
        /* <DEDUP_REMOVED lines=12> */
[----:B----4-:R-:W4:Y:S04]  /*1c9f0*/  LDL.LU R22, [R1+0x774] ;  /* 0x0007740001167983 */ /* 0x010f280000300800 */
[----:B-1----:R-:W4:Y:S04]  /*1ca00*/  LDL.LU R23, [R1+0x748] ;  /* 0x0007480001177983 */ /* 0x002f280000300800 */
        /* <DEDUP_REMOVED lines=9> */
[----:B------:R-:W4:Y:S01]  /*1caa0*/  LDL.LU R61, [R1+0x720] ;  /* 0x00072000013d7983 */ /* 0x000f220000300800 */
[----:B------:R-:W-:-:S02]  /*1cab0*/  IADD3 R33, P6, R33, UR9, RZ ;  /* 0x0000000921217c10 */ /* 0x000fc4000ffde0ff */
[----:B--2---:R-:W-:-:S03]  /*1cac0*/  IADD3.X R18, R18, UR13, RZ, P1, !PT ;  /* 0x0000000d12127c10 */ /* 0x004fc60008ffe4ff */
[----:B------:R0:W-:Y:S01]  /*1cad0*/  STL [R1+0x798], R33 ;  /* 0x0007982101007387 */ /* 0x0001e20000100800 */
[----:B------:R-:W-:-:S03]  /*1cae0*/  IADD3 R19, P1, R19, UR9, RZ ;  /* 0x0000000913137c10 */ /* 0x000fc6000ff3e0ff */
[----:B------:R1:W-:Y:S01]  /*1caf0*/  STL [R1+0x7bc], R18 ;  /* 0x0007bc1201007387 */ /* 0x0003e20000100800 */
[----:B------:R-:W-:-:S03]  /*1cb00*/  IADD3.X R16, R16, UR13, RZ, P2, !PT ;  /* 0x0000000d10107c10 */ /* 0x000fc600097fe4ff */
[----:B------:R2:W-:Y:S01]  /*1cb10*/  STL [R1+0x790], R19 ;  /* 0x0007901301007387 */ /* 0x0005e20000100800 */
[----:B------:R-:W-:-:S03]  /*1cb20*/  IADD3 R17, P2, R17, UR9, RZ ;  /* 0x0000000911117c10 */ /* 0x000fc6000ff5e0ff */
[----:B------:R2:W-:Y:S01]  /*1cb30*/  STL [R1+0x7b4], R16 ;  /* 0x0007b41001007387 */ /* 0x0005e20000100800 */
[----:B---3--:R-:W-:-:S03]  /*1cb40*/  IADD3.X R14, R14, UR13, RZ, P3, !PT ;  /* 0x0000000d0e0e7c10 */ /* 0x008fc60009ffe4ff */
[----:B------:R3:W-:Y:S01]  /*1cb50*/  STL [R1+0x788], R17 ;  /* 0x0007881101007387 */ /* 0x0007e20000100800 */
[----:B------:R-:W-:-:S03]  /*1cb60*/  IADD3 R15, P3, R15, UR9, RZ ;  /* 0x000000090f0f7c10 */ /* 0x000fc6000ff7e0ff */
[----:B------:R3:W-:Y:S01]  /*1cb70*/  STL [R1+0x7ac], R14 ;  /* 0x0007ac0e01007387 */ /* 0x0007e20000100800 */
[----:B------:R-:W-:-:S03]  /*1cb80*/  IADD3.X R12, R12, UR13, RZ, P4, !PT ;  /* 0x0000000d0c0c7c10 */ /* 0x000fc6000a7fe4ff */
        /* <DEDUP_REMOVED lines=23> */
[----:B----4-:R-:W-:-:S03]  /*1cd00*/  IADD3.X R22, R22, UR13, RZ, P4, !PT ;  /* 0x0000000d16167c10 */ /* 0x010fc6000a7fe4ff */
        /* <DEDUP_REMOVED lines=20> */
[----:B0-----:R-:W4:Y:S01]  /*1ce50*/  LDL.LU R33, [R1+0x744] ;  /* 0x0007440001217983 */ /* 0x001f220000300800 */
[----:B------:R-:W-:-:S03]  /*1ce60*/  IADD3 R61, P3, R61, UR9, RZ ;  /* 0x000000093d3d7c10 */ /* 0x000fc6000ff7e0ff */
[----:B------:R0:W-:Y:S04]  /*1ce70*/  STL [R1+0x728], R57 ;  /* 0x0007283901007387 */ /* 0x0001e80000100800 */
[----:B-1----:R-:W4:Y:S04]  /*1ce80*/  LDL.LU R18, [R1+0x718] ;  /* 0x0007180001127983 */ /* 0x002f280000300800 */
[----:B------:R1:W-:Y:S04]  /*1ce90*/  STL [R1+0x74c], R56 ;  /* 0x00074c3801007387 */ /* 0x0003e80000100800 */
[----:B--2---:R-:W2:Y:S04]  /*1cea0*/  LDL.LU R19, [R1+0x73c] ;  /* 0x00073c0001137983 */ /* 0x004ea80000300800 */
[----:B------:R1:W-:Y:S04]  /*1ceb0*/  STL [R1+0x720], R61 ;  /* 0x0007203d01007387 */ /* 0x0003e80000100800 */
[----:B------:R-:W2:Y:S04]  /*1cec0*/  LDL.LU R16, [R1+0x710] ;  /* 0x0007100001107983 */ /* 0x000ea80000300800 */
[----:B---3--:R-:W3:Y:S04]  /*1ced0*/  LDL.LU R17, [R1+0x734] ;  /* 0x0007340001117983 */ /* 0x008ee80000300800 */
        /* <DEDUP_REMOVED lines=24> */
[----:B-1----:R-:W4:Y:S04]  /*1d060*/  LDL.LU R56, [R1+0x6a8] ;  /* 0x0006a80001387983 */ /* 0x002f280000300800 */
[----:B------:R-:W4:Y:S01]  /*1d070*/  LDL.LU R61, [R1+0x6cc] ;  /* 0x0006cc00013d7983 */ /* 0x000f220000300800 */
[----:B------:R-:W-:-:S02]  /*1d080*/  IADD3.X R33, R33, UR13, RZ, P4, !PT ;  /* 0x0000000d21217c10 */ /* 0x000fc4000a7fe4ff */
[----:B------:R-:W-:-:S03]  /*1d090*/  IADD3 R18, P4, R18, UR9, RZ ;  /* 0x0000000912127c10 */ /* 0x000fc6000ff9e0ff */
[----:B------:R0:W-:Y:S01]  /*1d0a0*/  STL [R1+0x744], R33 ;  /* 0x0007442101007387 */ /* 0x0001e20000100800 */
[----:B--2---:R-:W-:-:S03]  /*1d0b0*/  IADD3.X R19, R19, UR13, RZ, P5, !PT ;  /* 0x0000000d13137c10 */ /* 0x004fc6000affe4ff */
        /* <DEDUP_REMOVED lines=54> */
[----:B0-----:R-:W4:Y:S01]  /*1d420*/  LDL.LU R33, [R1+0x6a0] ;  /* 0x0006a00001217983 */ /* 0x001f220000300800 */
[----:B------:R-:W-:-:S03]  /*1d430*/  IADD3.X R61, R61, UR13, RZ, P1, !PT ;  /* 0x0000000d3d3d7c10 */ /* 0x000fc60008ffe4ff */
[----:B------:R0:W-:Y:S04]  /*1d440*/  STL [R1+0x6d4], R57 ;  /* 0x0006d43901007387 */ /* 0x0001e80000100800 */
[----:B-1----:R-:W4:Y:S04]  /*1d450*/  LDL.LU R18, [R1+0x6c4] ;  /* 0x0006c40001127983 */ /* 0x002f280000300800 */
[----:B------:R1:W-:Y:S04]  /*1d460*/  STL [R1+0x6a8], R56 ;  /* 0x0006a83801007387 */ /* 0x0003e80000100800 */
[----:B--2---:R-:W2:Y:S04]  /*1d470*/  LDL.LU R19, [R1+0x698] ;  /* 0x0006980001137983 */ /* 0x004ea80000300800 */
[----:B------:R1:W-:Y:S04]  /*1d480*/  STL [R1+0x6cc], R61 ;  /* 0x0006cc3d01007387 */ /* 0x0003e80000100800 */
        /* <DEDUP_REMOVED lines=28> */
[----:B------:R-:W-:-:S02]  /*1d650*/  IADD3 R33, P1, R33, UR9, RZ ;  /* 0x0000000921217c10 */ /* 0x000fc4000ff3e0ff */
[----:B------:R-:W-:-:S03]  /*1d660*/  IADD3.X R18, R18, UR13, RZ, P2, !PT ;  /* 0x0000000d12127c10 */ /* 0x000fc600097fe4ff */
[----:B------:R0:W-:Y:S01]  /*1d670*/  STL [R1+0x6a0], R33 ;  /* 0x0006a02101007387 */ /* 0x0001e20000100800 */
[----:B--2---:R-:W-:-:S03]  /*1d680*/  IADD3 R19, P2, R19, UR9, RZ ;  /* 0x0000000913137c10 */ /* 0x004fc6000ff5e0ff */
        /* <DEDUP_REMOVED lines=94> */
[----:B---3--:R-:W-:-:S03]  /*1dc70*/  IADD3 R16, P6, R16, UR9, RZ ;  /* 0x0000000910107c10 */ /* 0x008fc6000ffde0ff */
        /* <DEDUP_REMOVED lines=740> */
[----:B------:R-:W-:Y:S01]  /*20ac0*/  STL [R1+0x85c], R33 ;  /* 0x00085c2101007387 */ /* 0x000fe20000100800 */
[----:B--2---:R-:W-:-:S03]  /*20ad0*/  IADD3.X R19, R19, UR10, RZ, P4, !PT ;  /* 0x0000000a13137c10 */ /* 0x004fc6000a7fe4ff */
[----:B------:R-:W-:Y:S01]  /*20ae0*/  STL [R1+0x830], R18 ;  /* 0x0008301201007387 */ /* 0x000fe20000100800 */
[----:B---3--:R-:W-:-:S03]  /*20af0*/  IADD3 R16, P4, R16, UR5, RZ ;  /* 0x0000000510107c10 */ /* 0x008fc6000ff9e0ff */
[----:B------:R-:W-:Y:S01]  /*20b00*/  STL [R1+0x854], R19 ;  /* 0x0008541301007387 */ /* 0x000fe20000100800 */
[----:B------:R-:W-:-:S03]  /*20b10*/  IADD3.X R17, R17, UR10, RZ, P5, !PT ;  /* 0x0000000a11117c10 */ /* 0x000fc6000affe4ff */
[----:B------:R-:W-:Y:S01]  /*20b20*/  STL [R1+0x828], R16 ;  /* 0x0008281001007387 */ /* 0x000fe20000100800 */
[----:B------:R-:W-:-:S03]  /*20b30*/  IADD3 R14, P5, R14, UR5, RZ ;  /* 0x000000050e0e7c10 */ /* 0x000fc6000ffbe0ff */
[----:B------:R-:W-:Y:S01]  /*20b40*/  STL [R1+0x84c], R17 ;  /* 0x00084c1101007387 */ /* 0x000fe20000100800 */
[----:B------:R-:W-:-:S03]  /*20b50*/  IADD3.X R15, R15, UR10, RZ, P6, !PT ;  /* 0x0000000a0f0f7c10 */ /* 0x000fc6000b7fe4ff */
[----:B------:R-:W-:Y:S01]  /*20b60*/  STL [R1+0x820], R14 ;  /* 0x0008200e01007387 */ /* 0x000fe20000100800 */
[----:B------:R-:W-:-:S03]  /*20b70*/  IADD3 R12, P6, R12, UR5, RZ ;  /* 0x000000050c0c7c10 */ /* 0x000fc6000ffde0ff */
[----:B------:R-:W-:Y:S01]  /*20b80*/  STL [R1+0x844], R15 ;  /* 0x0008440f01007387 */ /* 0x000fe20000100800 */
[----:B----4-:R-:W-:-:S03]  /*20b90*/  IADD3.X R13, R13, UR10, RZ, P1, !PT ;  /* 0x0000000a0d0d7c10 */ /* 0x010fc60008ffe4ff */
[----:B------:R-:W-:Y:S01]  /*20ba0*/  STL [R1+0x818], R12 ;  /* 0x0008180c01007387 */ /* 0x000fe20000100800 */
[----:B------:R-:W-:-:S03]  /*20bb0*/  IADD3 R10, P1, R10, UR5, RZ ;  /* 0x000000050a0a7c10 */ /* 0x000fc6000ff3e0ff */
        /* <DEDUP_REMOVED lines=35> */
[----:B------:R-:W-:Y:S02]  /*20df0*/  IADD3.X R0, R0, UR10, RZ, P3, !PT ;  /* 0x0000000a00007c10 */ /* 0x000fe40009ffe4ff */
[----:B------:R-:W-:Y:S01]  /*20e00*/  IADD3.X R58, R58, UR10, RZ, P5, !PT ;  /* 0x0000000a3a3a7c10 */ /* 0x000fe2000affe4ff */
[----:B------:R-:W-:Y:S01]  /*20e10*/  STL [R1+0x7f4], R59 ;  /* 0x0007f43b01007387 */ /* 0x000fe20000100800 */
[----:B------:R-:W-:-:S03]  /*20e20*/  IADD3.X R57, R57, UR10, RZ, P6, !PT ;  /* 0x0000000a39397c10 */ /* 0x000fc6000b7fe4ff */
[----:B------:R-:W-:Y:S01]  /*20e30*/  STL [R1+0x7ec], R58 ;  /* 0x0007ec3a01007387 */ /* 0x000fe20000100800 */
[----:B------:R-:W-:-:S03]  /*20e40*/  IADD3.X R56, R56, UR10, RZ, P1, !PT ;  /* 0x0000000a38387c10 */ /* 0x000fc60008ffe4ff */
[----:B------:R-:W-:Y:S01]  /*20e50*/  STL [R1+0x7e4], R57 ;  /* 0x0007e43901007387 */ /* 0x000fe20000100800 */
[----:B------:R-:W-:-:S03]  /*20e60*/  IADD3.X R61, R61, UR10, RZ, P2, !PT ;  /* 0x0000000a3d3d7c10 */ /* 0x000fc600097fe4ff */
[----:B------:R0:W-:Y:S04]  /*20e70*/  STL [R1+0x7cc], R0 ;  /* 0x0007cc0001007387 */ /* 0x0001e80000100800 */
[----:B------:R2:W-:Y:S04]  /*20e80*/  STL [R1+0x7dc], R56 ;  /* 0x0007dc3801007387 */ /* 0x0005e80000100800 */
[----:B0-----:R2:W5:Y:S04]  /*20e90*/  LDL.LU R0, [R1+0xc44] ;  /* 0x000c440001007983 */ /* 0x0015680000300800 */
[----:B------:R2:W-:Y:S01]  /*20ea0*/  STL [R1+0x7d4], R61 ;  /* 0x0007d43d01007387 */ /* 0x0005e20000100800 */
[----:B------:R-:W-:Y:S05]  /*20eb0*/  @P0 BRA `(.L_x_1) ;  /* 0xfffffee8006c0947 */ /* 0x000fea000383ffff */
.L_x_0:
[----:B-12---:R-:W2:Y:S01]  /*20ec0*/  LDL.LU R61, [R1+0x70] ;  /* 0x00007000013d7983 */ /* 0x006ea20000300800 */
[----:B------:R-:W-:Y:S01]  /*20ed0*/  ULDC.64 UR26, c[0x0][0x228] ;  /* 0x00008a00001a7ab9 */ /* 0x000fe20000000a00 */
[----:B------:R-:W-:Y:S01]  /*20ee0*/  ULDC UR4, c[0x0][0x22c] ;  /* 0x00008b0000047ab9 */ /* 0x000fe20000000800 */
[----:B------:R-:W-:Y:S01]  /*20ef0*/  ULDC UR5, c[0x0][0x22c] ;  /* 0x00008b0000057ab9 */ /* 0x000fe20000000800 */
[----:B------:R-:W2:Y:S01]  /*20f00*/  LDL.LU R33, [R1+0x74] ;  /* 0x0000740001217983 */ /* 0x000ea20000300800 */
[----:B------:R-:W-:Y:S01]  /*20f10*/  ULDC.64 UR8, c[0x0][0x228] ;  /* 0x00008a0000087ab9 */ /* 0x000fe20000000a00 */
[----:B------:R-:W-:Y:S01]  /*20f20*/  ULDC.64 UR28, c[0x0][0x228] ;  /* 0x00008a00001c7ab9 */ /* 0x000fe20000000a00 */
[----:B------:R-:W-:Y:S01]  /*20f30*/  ULDC UR10, c[0x0][0x248] ;  /* 0x00009200000a7ab9 */ /* 0x000fe20000000800 */
[----:B------:R-:W3:Y:S01]  /*20f40*/  LDL.LU R59, [R1+0x78] ;  /* 0x00007800013b7983 */ /* 0x000ee20000300800 */
[----:B------:R-:W-:Y:S01]  /*20f50*/  ULDC.64 UR12, c[0x0][0x228] ;  /* 0x00008a00000c7ab9 */ /* 0x000fe20000000a00 */
[----:B------:R-:W-:Y:S01]  /*20f60*/  ULDC.64 UR16, c[0x0][0x228] ;  /* 0x00008a0000107ab9 */ /* 0x000fe20000000a00 */
[----:B------:R-:W-:Y:S01]  /*20f70*/  ULDC.64 UR14, c[0x0][0x228] ;  /* 0x00008a00000e7ab9 */ /* 0x000fe20000000a00 */
[----:B------:R-:W3:Y:S01]  /*20f80*/  LDL.LU R58, [R1+0x7c] ;  /* 0x00007c00013a7983 */ /* 0x000ee20000300800 */
[----:B------:R-:W-:Y:S01]  /*20f90*/  ULDC.64 UR20, c[0x0][0x228] ;  /* 0x00008a0000147ab9 */ /* 0x000fe20000000a00 */
[----:B------:R-:W-:Y:S01]  /*20fa0*/  ULDC.64 UR18, c[0x0][0x228] ;  /* 0x00008a0000127ab9 */ /* 0x000fe20000000a00 */
[----:B------:R-:W-:Y:S01]  /*20fb0*/  ULDC.64 UR24, c[0x0][0x228] ;  /* 0x00008a0000187ab9 */ /* 0x000fe20000000a00 */
[----:B------:R-:W4:Y:S01]  /*20fc0*/  LDL.LU R57, [R1+0x90] ;  /* 0x0000900001397983 */ /* 0x000f220000300800 */
[----:B------:R-:W-:-:S03]  /*20fd0*/  ULDC.64 UR22, c[0x0][0x228] ;  /* 0x00008a0000167ab9 */ /* 0x000fc60000000a00 */
        /* <DEDUP_REMOVED lines=53> */
[----:B-----5:R-:W-:Y:S01]  /*21330*/  STL [R1+0xc94], R0 ;  /* 0x000c940001007387 */ /* 0x020fe20000100800 */
[----:B--2---:R-:W-:-:S05]  /*21340*/  F2FP.SATFINITE.E4M3.F32.PACK_AB_MERGE_C R33, R33, R61, RZ ;  /* 0x0000003d2121723e */ /* 0x004fca00048070ff */
[----:B------:R4:W-:Y:S01]  /*21350*/  STL [R1+0xc98], R33 ;  /* 0x000c982101007387 */ /* 0x0009e20000100800 */
[----:B---3--:R-:W-:-:S05]  /*21360*/  F2FP.SATFINITE.E4M3.F32.PACK_AB_MERGE_C R2, R58, R59, RZ ;  /* 0x0000003b3a02723e */ /* 0x008fca00048070ff */
[----:B------:R0:W-:Y:S01]  /*21370*/  STL [R1+0x7c], R2 ;  /* 0x00007c0201007387 */ /* 0x0001e20000100800 */
[----:B----4-:R-:W-:-:S05]  /*21380*/  F2FP.SATFINITE.E4M3.F32.PACK_AB_MERGE_C R33, R56, R57, RZ ;  /* 0x000000393821723e */ /* 0x010fca00048070ff */
[----:B------:R1:W-:Y:S01]  /*21390*/  STL [R1+0x78], R33 ;  /* 0x0000782101007387 */ /* 0x0003e20000100800 */
[----:B------:R-:W-:-:S05]  /*213a0*/  F2FP.SATFINITE.E4M3.F32.PACK_AB_MERGE_C R0, R54, R55, RZ ;  /* 0x000000373600723e */ /* 0x000fca00048070ff */
[----:B------:R2:W-:Y:S01]  /*213b0*/  STL [R1+0x440], R0 ;  /* 0x0004400001007387 */ /* 0x0005e20000100800 */
[----:B0-----:R-:W-:-:S05]  /*213c0*/  F2FP.SATFINITE.E4M3.F32.PACK_AB_MERGE_C R2, R52, R53, RZ ;  /* 0x000000353402723e */ /* 0x001fca00048070ff */
[----:B------:R0:W-:Y:S01]  /*213d0*/  STL [R1+0xb0], R2 ;  /* 0x0000b00201007387 */ /* 0x0001e20000100800 */
[----:B-1----:R-:W-:-:S05]  /*213e0*/  F2FP.SATFINITE.E4M3.F32.PACK_AB_MERGE_C R33, R50, R51, RZ ;  /* 0x000000333221723e */ /* 0x002fca00048070ff */
[----:B------:R1:W-:Y:S01]  /*213f0*/  STL [R1+0xb8], R33 ;  /* 0x0000b82101007387 */ /* 0x0003e20000100800 */
[----:B--2---:R-:W-:-:S05]  /*21400*/  F2FP.SATFINITE.E4M3.F32.PACK_AB_MERGE_C R0, R48, R49, RZ ;  /* 0x000000313000723e */ /* 0x004fca00048070ff */
        /* <DEDUP_REMOVED lines=10> */
[----:B------:R-:W-:Y:S01]  /*214b0*/  STL [R1+0x110], R33 ;  /* 0x0001102101007387 */ /* 0x000fe20000100800 */
[----:B--2---:R-:W-:-:S05]  /*214c0*/  F2FP.SATFINITE.E4M3.F32.PACK_AB_MERGE_C R0, R36, R37, RZ ;  /* 0x000000252400723e */ /* 0x004fca00048070ff */
[----:B------:R1:W-:Y:S01]  /*214d0*/  STL [R1+0xfc], R0 ;  /* 0x0000fc0001007387 */ /* 0x0003e20000100800 */
[----:B0-----:R-:W-:-:S05]  /*214e0*/  F2FP.SATFINITE.E4M3.F32.PACK_AB_MERGE_C R2, R34, R35, RZ ;  /* 0x000000232202723e */ /* 0x001fca00048070ff */
[----:B------:R0:W-:Y:S01]  /*214f0*/  STL [R1+0x118], R2 ;  /* 0x0001180201007387 */ /* 0x0001e20000100800 */
[----:B------:R-:W-:-:S05]  /*21500*/  F2FP.SATFINITE.E4M3.F32.PACK_AB_MERGE_C R31, R31, R32, RZ ;  /* 0x000000201f1f723e */ /* 0x000fca00048070ff */
[----:B------:R-:W-:Y:S01]  /*21510*/  STL [R1+0x114], R31 ;  /* 0x0001141f01007387 */ /* 0x000fe20000100800 */
[----:B-1----:R-:W-:-:S05]  /*21520*/  F2FP.SATFINITE.E4M3.F32.PACK_AB_MERGE_C R0, R29, R30, RZ ;  /* 0x0000001e1d00723e */ /* 0x002fca00048070ff */
        /* <DEDUP_REMOVED lines=23> */
[----:B-1----:R-:W-:-:S03]  /*216a0*/  F2FP.SATFINITE.E4M3.F32.PACK_AB_MERGE_C R0, R5, R6, RZ ;  /* 0x000000060500723e */ /* 0x002fc600048070ff */
[----:B------:R-:W2:Y:S04]  /*216b0*/  LDL.LU R33, [R1+0x42c] ;  /* 0x00042c0001217983 */ /* 0x000ea80000300800 */
[----:B------:R1:W-:Y:S01]  /*216c0*/  STL [R1+0x20c], R0 ;  /* 0x00020c0001007387 */ /* 0x0003e20000100800 */
[----:B0-----:R-:W-:-:S03]  /*216d0*/  F2FP.SATFINITE.E4M3.F32.PACK_AB_MERGE_C R2, R3, R4, RZ ;  /* 0x000000040302723e */ /* 0x001fc600048070ff */
[----:B-1----:R-:W3:Y:S04]  /*216e0*/  LDL.LU R0, [R1+0x3d0] ;  /* 0x0003d00001007983 */ /* 0x002ee80000300800 */
[----:B------:R-:W-:Y:S01]  /*216f0*/  STL [R1+0x208], R2 ;  /* 0x0002080201007387 */ /* 0x000fe20000100800 */
[----:B------:R-:W-:Y:S06]  /*21700*/  BAR.SYNC.DEFER_BLOCKING 0x0 ;  /* 0x0000000000007b1d */ /* 0x000fec0000010000 */
[----:B---3--:R0:W-:Y:S04]  /*21710*/  STL [R1+0xcfc], R0 ;  /* 0x000cfc0001007387 */ /* 0x0081e80000100800 */
[----:B0-----:R-:W2:Y:S04]  /*21720*/  LDL.LU R0, [R1+0x428] ;  /* 0x0004280001007983 */ /* 0x001ea80000300800 */
        /* <DEDUP_REMOVED lines=59> */
[----:B--2---:R-:W-:-:S03]  /*21ae0*/  F2FP.SATFINITE.E4M3.F32.PACK_AB_MERGE_C R33, R33, R0, RZ ;  /* 0x000000002121723e */ /* 0x004fc600048070ff */
[----:B------:R-:W2:Y:S04]  /*21af0*/  LDL.LU R0, [R1+0xcfc] ;  /* 0x000cfc0001007983 */ /* 0x000ea80000300800 */
[----:B------:R2:W-:Y:S01]  /*21b00*/  STL [R1+0x420], R33 ;  /* 0x0004202101007387 */ /* 0x0005e20000100800 */
[----:B---3--:R-:W-:Y:S02]  /*21b10*/  F2FP.SATFINITE.E4M3.F32.PACK_AB_MERGE_C R31, R31, R32, RZ ;  /* 0x000000201f1f723e */ /* 0x008fe400048070ff */
[----:B----4-:R-:W-:Y:S02]  /*21b20*/  F2FP.SATFINITE.E4M3.F32.PACK_AB_MERGE_C R25, R25, R26, RZ ;  /* 0x0000001a1919723e */ /* 0x010fe400048070ff */
[----:B------:R-:W-:Y:S02]  /*21b30*/  F2FP.SATFINITE.E4M3.F32.PACK_AB_MERGE_C R19, R19, R20, RZ ;  /* 0x000000141313723e */ /* 0x000fe400048070ff */
[----:B------:R-:W-:-:S02]  /*21b40*/  F2FP.SATFINITE.E4M3.F32.PACK_AB_MERGE_C R13, R13, R14, RZ ;  /* 0x0000000e0d0d723e */ /* 0x000fc400048070ff */
[----:B------:R-:W-:Y:S02]  /*21b50*/  F2FP.SATFINITE.E4M3.F32.PACK_AB_MERGE_C R7, R7, R8, RZ ;  /* 0x000000080707723e */ /* 0x000fe400048070ff */
[----:B--2---:R-:W-:Y:S02]  /*21b60*/  F2FP.SATFINITE.E4M3.F32.PACK_AB_MERGE_C R33, R2, R0, RZ ;  /* 0x000000000221723e */ /* 0x004fe400048070ff */
[----:B------:R-:W-:Y:S02]  /*21b70*/  F2FP.SATFINITE.E4M3.F32.PACK_AB_MERGE_C R2, R61, R60, RZ ;  /* 0x0000003c3d02723e */ /* 0x000fe400048070ff */
[----:B------:R-:W-:Y:S01]  /*21b80*/  F2FP.SATFINITE.E4M3.F32.PACK_AB_MERGE_C R0, R58, R59, RZ ;  /* 0x0000003b3a00723e */ /* 0x000fe200048070ff */
[----:B------:R0:W-:Y:S04]  /*21b90*/  STL [R1+0x3d0], R33 ;  /* 0x0003d02101007387 */ /* 0x0001e80000100800 */
[----:B------:R1:W-:Y:S04]  /*21ba0*/  STL [R1+0x3d4], R2 ;  /* 0x0003d40201007387 */ /* 0x0003e80000100800 */
[----:B------:R2:W-:Y:S01]  /*21bb0*/  STL [R1+0x14], R0 ;  /* 0x0000140001007387 */ /* 0x0005e20000100800 */
[----:B0-----:R-:W-:-:S02]  /*21bc0*/  F2FP.SATFINITE.E4M3.F32.PACK_AB_MERGE_C R33, R56, R57, RZ ;  /* 0x000000393821723e */ /* 0x001fc400048070ff */
[----:B-1----:R-:W-:-:S03]  /*21bd0*/  F2FP.SATFINITE.E4M3.F32.PACK_AB_MERGE_C R2, R54, R55, RZ ;  /* 0x000000373602723e */ /* 0x002fc600048070ff */
[----:B------:R0:W-:Y:S01]  /*21be0*/  STL [R1+0x10], R33 ;  /* 0x0000102101007387 */ /* 0x0001e20000100800 */
[----:B--2---:R-:W-:-:S03]  /*21bf0*/  F2FP.SATFINITE.E4M3.F32.PACK_AB_MERGE_C R0, R52, R53, RZ ;  /* 0x000000353400723e */ /* 0x004fc600048070ff */
[----:B------:R1:W-:Y:S04]  /*21c00*/  STL [R1+0x1c], R2 ;  /* 0x00001c0201007387 */ /* 0x0003e80000100800 */
[----:B------:R2:W-:Y:S01]  /*21c10*/  STL [R1+0x18], R0 ;  /* 0x0000180001007387 */ /* 0x0005e20000100800 */
[----:B0-----:R-:W-:Y:S02]  /*21c20*/  F2FP.SATFINITE.E4M3.F32.PACK_AB_MERGE_C R33, R50, R51, RZ ;  /* 0x000000333221723e */ /* 0x001fe400048070ff */
        /* <DEDUP_REMOVED lines=13> */
[----:B------:R-:W-:Y:S01]  /*21d00*/  STL [R1+0x98], R33 ;  /* 0x0000982101007387 */ /* 0x000fe20000100800 */
[----:B--2---:R-:W-:-:S03]  /*21d10*/  F2FP.SATFINITE.E4M3.F32.PACK_AB_MERGE_C R0, R34, R35, RZ ;  /* 0x000000232200723e */ /* 0x004fc600048070ff */
[----:B------:R0:W-:Y:S04]  /*21d20*/  STL [R1+0x34], R2 ;  /* 0x0000340201007387 */ /* 0x0001e80000100800 */
[----:B------:R1:W-:Y:S01]  /*21d30*/  STL [R1+0x94], R0 ;  /* 0x0000940001007387 */ /* 0x0003e20000100800 */
[----:B0-----:R-:W-:-:S03]  /*21d40*/  F2FP.SATFINITE.E4M3.F32.PACK_AB_MERGE_C R2, R29, R30, RZ ;  /* 0x0000001e1d02723e */ /* 0x001fc600048070ff */
[----:B------:R-:W-:Y:S01]  /*21d50*/  STL [R1+0x30], R31 ;  /* 0x0000301f01007387 */ /* 0x000fe20000100800 */
[----:B-1----:R-:W-:-:S03]  /*21d60*/  F2FP.SATFINITE.E4M3.F32.PACK_AB_MERGE_C R0, R27, R28, RZ ;  /* 0x0000001c1b00723e */ /* 0x002fc600048070ff */
        /* <DEDUP_REMOVED lines=18> */
[----:B------:R0:W-:Y:S01]  /*21e90*/  STL [R1+0x17c], R7 ;  /* 0x00017c0701007387 */ /* 0x0001e20000100800 */
[----:B-1----:R-:W-:-:S03]  /*21ea0*/  F2FP.SATFINITE.E4M3.F32.PACK_AB_MERGE_C R0, R3, R4, RZ ;  /* 0x000000040300723e */ /* 0x002fc600048070ff */
[----:B------:R-:W2:Y:S04]  /*21eb0*/  LDL.LU R43, [R1+0x400] ;  /* 0x00040000012b7983 */ /* 0x000ea80000300800 */
[----:B------:R-:W-:Y:S04]  /*21ec0*/  STL [R1+0x1b4], R2 ;  /* 0x0001b40201007387 */ /* 0x000fe80000100800 */
[----:B------:R-:W2:Y:S04]  /*21ed0*/  LDL.LU R42, [R1+0x404] ;  /* 0x00040400012a7983 */ /* 0x000ea80000300800 */
[----:B------:R2:W-:Y:S04]  /*21ee0*/  STL [R1+0x1b0], R0 ;  /* 0x0001b00001007387 */ /* 0x0005e80000100800 */
        /* <DEDUP_REMOVED lines=35> */
[----:B------:R-:W4:Y:S04]  /*22120*/  LDL.LU R5, [R1+0x274] ;  /* 0x0002740001057983 */ /* 0x000f280000300800 */
[----:B------:R-:W4:Y:S04]  /*22130*/  LDL.LU R4, [R1+0x278] ;  /* 0x0002780001047983 */ /* 0x000f280000300800 */
[----:B------:R-:W4:Y:S01]  /*22140*/  LDL.LU R3, [R1+0x27c] ;  /* 0x00027c0001037983 */ /* 0x000f220000300800 */
[----:B--2---:R-:W-:-:S05]  /*22150*/  F2FP.SATFINITE.E4M3.F32.PACK_AB_MERGE_C R0, R42, R43, RZ ;  /* 0x0000002b2a00723e */ /* 0x004fca00048070ff */
[----:B------:R0:W-:Y:S01]  /*22160*/  STL [R1+0x1d4], R0 ;  /* 0x0001d40001007387 */ /* 0x0001e20000100800 */
[----:B---3--:R-:W-:Y:S02]  /*22170*/  F2FP.SATFINITE.E4M3.F32.PACK_AB_MERGE_C R33, R40, R41, RZ ;  /* 0x000000292821723e */ /* 0x008fe400048070ff */
[----:B----4-:R-:W-:-:S03]  /*22180*/  F2FP.SATFINITE.E4M3.F32.PACK_AB_MERGE_C R2, R38, R39, RZ ;  /* 0x000000272602723e */ /* 0x010fc600048070ff */
[----:B------:R-:W-:Y:S04]  /*22190*/  STL [R1+0x1d0], R33 ;  /* 0x0001d02101007387 */ /* 0x000fe80000100800 */
[----:B------:R-:W-:Y:S01]  /*221a0*/  STL [R1+0x204], R2 ;  /* 0x0002040201007387 */ /* 0x000fe20000100800 */
[----:B0-----:R-:W-:Y:S02]  /*221b0*/  F2FP.SATFINITE.E4M3.F32.PACK_AB_MERGE_C R0, R36, R37, RZ ;  /* 0x000000252400723e */ /* 0x001fe400048070ff */
[----:B------:R-:W-:-:S05]  /*221c0*/  F2FP.SATFINITE.E4M3.F32.PACK_AB_MERGE_C R27, R27, R35, RZ ;  /* 0x000000231b1b723e */ /* 0x000fca00048070ff */
[----:B------:R-:W-:Y:S01]  /*221d0*/  STL [R1+0xc9c], R27 ;  /* 0x000c9c1b01007387 */ /* 0x000fe20000100800 */
[----:B------:R-:W-:-:S03]  /*221e0*/  F2FP.SATFINITE.E4M3.F32.PACK_AB_MERGE_C R60, R32, R34, RZ ;  /* 0x00000022203c723e */ /* 0x000fc600048070ff */
[----:B------:R0:W-:Y:S01]  /*221f0*/  STL [R1+0x200], R0 ;  /* 0x0002000001007387 */ /* 0x0001e20000100800 */
[----:B------:R-:W-:-:S03]  /*22200*/  F2FP.SATFINITE.E4M3.F32.PACK_AB_MERGE_C R43, R30, R31, RZ ;  /* 0x0000001f1e2b723e */ /* 0x000fc600048070ff */
[----:B------:R-:W-:Y:S01]  /*22210*/  STL [R1+0xca0], R60 ;  /* 0x000ca03c01007387 */ /* 0x000fe20000100800 */
[----:B0-----:R-:W-:-:S03]  /*22220*/  F2FP.SATFINITE.E4M3.F32.PACK_AB_MERGE_C R0, R28, R29, RZ ;  /* 0x0000001d1c00723e */ /* 0x001fc600048070ff */
[----:B------:R-:W-:Y:S04]  /*22230*/  STL [R1+0xca4], R43 ;  /* 0x000ca42b01007387 */ /* 0x000fe80000100800 */
[----:B------:R0:W-:Y:S01]  /*22240*/  STL [R1+0x4], R0 ;  /* 0x0000040001007387 */ /* 0x0001e20000100800 */
[----:B------:R-:W-:Y:S02]  /*22250*/  F2FP.SATFINITE.E4M3.F32.PACK_AB_MERGE_C R25, R25, R26, RZ ;  /* 0x0000001a1919723e */ /* 0x000fe400048070ff */
[----:B------:R-:W-:-:S03]  /*22260*/  F2FP.SATFINITE.E4M3.F32.PACK_AB_MERGE_C R2, R23, R24, RZ ;  /* 0x000000181702723e */ /* 0x000fc600048070ff */
[----:B------:R1:W-:Y:S04]  /*22270*/  STL [R1], R25 ;  /* 0x0000001901007387 */ /* 0x0003e80000100800 */
[----:B------:R2:W-:Y:S01]  /*22280*/  STL [R1+0xc], R2 ;  /* 0x00000c0201007387 */ /* 0x0005e20000100800 */
[----:B0-----:R-:W-:Y:S02]  /*22290*/  F2FP.SATFINITE.E4M3.F32.PACK_AB_MERGE_C R0, R21, R22, RZ ;  /* 0x000000161500723e */ /* 0x001fe400048070ff */
[----:B------:R-:W-:-:S05]  /*222a0*/  F2FP.SATFINITE.E4M3.F32.PACK_AB_MERGE_C R61, R19, R20, RZ ;  /* 0x00000014133d723e */ /* 0x000fca00048070ff */
[----:B------:R-:W-:Y:S01]  /*222b0*/  STL [R1+0xca8], R61 ;  /* 0x000ca83d01007387 */ /* 0x000fe20000100800 */
[----:B------:R-:W-:-:S03]  /*222c0*/  F2FP.SATFINITE.E4M3.F32.PACK_AB_MERGE_C R59, R17, R18, RZ ;  /* 0x00000012113b723e */ /* 0x000fc600048070ff */
[----:B------:R0:W-:Y:S01]  /*222d0*/  STL [R1+0x8], R0 ;  /* 0x0000080001007387 */ /* 0x0001e20000100800 */
[----:B------:R-:W-:-:S03]  /*222e0*/  F2FP.SATFINITE.E4M3.F32.PACK_AB_MERGE_C R24, R15, R16, RZ ;  /* 0x000000100f18723e */ /* 0x000fc600048070ff */
[----:B------:R-:W-:Y:S01]  /*222f0*/  STL [R1+0xcac], R59 ;  /* 0x000cac3b01007387 */ /* 0x000fe20000100800 */
        /* <DEDUP_REMOVED lines=8> */
[----:B-1----:R-:W-:-:S03]  /*22380*/  F2FP.SATFINITE.E4M3.F32.PACK_AB_MERGE_C R25, R5, R6, RZ ;  /* 0x000000060519723e */ /* 0x002fc600048070ff */
[----:B------:R-:W-:Y:S04]  /*22390*/  STL [R1+0xcc0], R26 ;  /* 0x000cc01a01007387 */ /* 0x000fe80000100800 */
[----:B------:R-:W-:Y:S04]  /*223a0*/  STL [R1+0xcc4], R25 ;  /* 0x000cc41901007387 */ /* 0x000fe80000100800 */
[----:B------:R-:W3:Y:S04]  /*223b0*/  LDL.LU R48, [R1+0x260] ;  /* 0x0002600001307983 */ /* 0x000ee80000300800 */
[----:B------:R-:W3:Y:S04]  /*223c0*/  LDL.LU R20, [R1+0x264] ;  /* 0x0002640001147983 */ /* 0x000ee80000300800 */
[----:B------:R-:W4:Y:S04]  /*223d0*/  LDL.LU R47, [R1+0x268] ;  /* 0x00026800012f7983 */ /* 0x000f280000300800 */
[----:B------:R-:W4:Y:S04]  /*223e0*/  LDL.LU R39, [R1+0x26c] ;  /* 0x00026c0001277983 */ /* 0x000f280000300800 */
        /* <DEDUP_REMOVED lines=20> */
[----:B------:R-:W0:Y:S04]  /*22530*/  LDL.LU R14, [R1+0x3e0] ;  /* 0x0003e000010e7983 */ /* 0x000e280000300800 */
[----:B------:R-:W0:Y:S04]  /*22540*/  LDL.LU R13, [R1+0x3e4] ;  /* 0x0003e400010d7983 */ /* 0x000e280000300800 */
[----:B------:R-:W2:Y:S04]  /*22550*/  LDL.LU R12, [R1+0x3e8] ;  /* 0x0003e800010c7983 */ /* 0x000ea80000300800 */
[----:B------:R-:W2:Y:S04]  /*22560*/  LDL.LU R11, [R1+0x3ec] ;  /* 0x0003ec00010b7983 */ /* 0x000ea80000300800 */
[----:B------:R-:W2:Y:S04]  /*22570*/  LDL.LU R10, [R1+0x210] ;  /* 0x00021000010a7983 */ /* 0x000ea80000300800 */
[----:B------:R-:W2:Y:S04]  /*22580*/  LDL.LU R9, [R1+0x214] ;  /* 0x0002140001097983 */ /* 0x000ea80000300800 */
[----:B------:R-:W2:Y:S04]  /*22590*/  LDL.LU R8, [R1+0x218] ;  /* 0x0002180001087983 */ /* 0x000ea80000300800 */
[----:B------:R-:W2:Y:S04]  /*225a0*/  LDL.LU R7, [R1+0x21c] ;  /* 0x00021c0001077983 */ /* 0x000ea80000300800 */
[----:B------:R-:W2:Y:S04]  /*225b0*/  LDL.LU R6, [R1+0x1f0] ;  /* 0x0001f00001067983 */ /* 0x000ea80000300800 */
[----:B------:R-:W2:Y:S01]  /*225c0*/  LDL.LU R5, [R1+0x1f4] ;  /* 0x0001f40001057983 */ /* 0x000ea20000300800 */
[----:B------:R-:W-:-:S03]  /*225d0*/  F2FP.SATFINITE.E4M3.F32.PACK_AB_MERGE_C R29, R3, R4, RZ ;  /* 0x00000004031d723e */ /* 0x000fc600048070ff */
[----:B------:R-:W2:Y:S04]  /*225e0*/  LDL.LU R4, [R1+0x1f8] ;  /* 0x0001f80001047983 */ /* 0x000ea80000300800 */
[----:B------:R-:W2:Y:S04]  /*225f0*/  LDL.LU R3, [R1+0x1fc] ;  /* 0x0001fc0001037983 */ /* 0x000ea80000300800 */
[----:B------:R-:W-:Y:S01]  /*22600*/  STL [R1+0xcc8], R29 ;  /* 0x000cc81d01007387 */ /* 0x000fe20000100800 */
[----:B---3--:R-:W-:Y:S02]  /*22610*/  F2FP.SATFINITE.E4M3.F32.PACK_AB_MERGE_C R20, R20, R48, RZ ;  /* 0x000000301414723e */ /* 0x008fe400048070ff */
[----:B----4-:R-:W-:-:S03]  /*22620*/  F2FP.SATFINITE.E4M3.F32.PACK_AB_MERGE_C R39, R39, R47, RZ ;  /* 0x0000002f2727723e */ /* 0x010fc600048070ff */
[----:B------:R-:W-:Y:S01]  /*22630*/  STL [R1+0xccc], R20 ;  /* 0x000ccc1401007387 */ /* 0x000fe20000100800 */
[----:B--2---:R-:W-:-:S03]  /*22640*/  F2FP.SATFINITE.E4M3.F32.PACK_AB_MERGE_C R37, R37, R46, RZ ;  /* 0x0000002e2525723e */ /* 0x004fc600048070ff */
        /* <DEDUP_REMOVED lines=19> */
[----:B0-----:R-:W-:-:S03]  /*22780*/  F2FP.SATFINITE.E4M3.F32.PACK_AB_MERGE_C R0, R13, R14, RZ ;  /* 0x0000000e0d00723e */ /* 0x001fc600048070ff */
[----:B------:R0:W-:Y:S04]  /*22790*/  STL [R1+0x150], R2 ;  /* 0x0001500201007387 */ /* 0x0001e80000100800 */
[----:B------:R1:W-:Y:S01]  /*227a0*/  STL [R1+0x11c], R0 ;  /* 0x00011c0001007387 */ /* 0x0003e20000100800 */
[----:B------:R-:W-:Y:S02]  /*227b0*/  F2FP.SATFINITE.E4M3.F32.PACK_AB_MERGE_C R11, R11, R12, RZ ;  /* 0x0000000c0b0b723e */ /* 0x000fe400048070ff */
[----:B0-----:R-:W-:-:S03]  /*227c0*/  F2FP.SATFINITE.E4M3.F32.PACK_AB_MERGE_C R2, R9, R10, RZ ;  /* 0x0000000a0902723e */ /* 0x001fc600048070ff */
[----:B------:R-:W-:Y:S01]  /*227d0*/  STL [R1+0x178], R11 ;  /* 0x0001780b01007387 */ /* 0x000fe20000100800 */
[----:B-1----:R-:W-:-:S03]  /*227e0*/  F2FP.SATFINITE.E4M3.F32.PACK_AB_MERGE_C R0, R7, R8, RZ ;  /* 0x000000080700723e */ /* 0x002fc600048070ff */
[----:B------:R-:W-:Y:S01]  /*227f0*/  STL [R1+0x174], R2 ;  /* 0x0001740201007387 */ /* 0x000fe20000100800 */
[----:B------:R-:W-:-:S05]  /*22800*/  F2FP.SATFINITE.E4M3.F32.PACK_AB_MERGE_C R7, R5, R6, RZ ;  /* 0x000000060507723e */ /* 0x000fca00048070ff */
[----:B------:R0:W-:Y:S01]  /*22810*/  STL [R1+0xcf8], R7 ;  /* 0x000cf80701007387 */ /* 0x0001e20000100800 */
[----:B------:R-:W-:-:S03]  /*22820*/  F2FP.SATFINITE.E4M3.F32.PACK_AB_MERGE_C R5, R3, R4, RZ ;  /* 0x000000040305723e */ /* 0x000fc600048070ff */
[----:B------:R1:W-:Y:S04]  /*22830*/  STL [R1+0x19c], R0 ;  /* 0x00019c0001007387 */ /* 0x0003e80000100800 */
[----:B0-----:R-:W2:Y:S04]  /*22840*/  LDL.LU R7, [R1+0x1e0] ;  /* 0x0001e00001077983 */ /* 0x001ea80000300800 */
[----:B------:R-:W2:Y:S04]  /*22850*/  LDL.LU R3, [R1+0x1e4] ;  /* 0x0001e40001037983 */ /* 0x000ea80000300800 */
        /* <DEDUP_REMOVED lines=59> */
[----:B------:R-:W2:Y:S01]  /*22c10*/  LDL.LU R7, [R1+0xcf8] ;  /* 0x000cf80001077983 */ /* 0x000ea20000300800 */
[----:B---3--:R-:W-:-:S03]  /*22c20*/  F2FP.SATFINITE.E4M3.F32.PACK_AB_MERGE_C R2, R2, R45, RZ ;  /* 0x0000002d0202723e */ /* 0x008fc600048070ff */
[----:B------:R-:W3:Y:S01]  /*22c30*/  LDL.LU R45, [R1+0xcf4] ;  /* 0x000cf400012d7983 */ /* 0x000ee20000300800 */
[----:B----4-:R-:W-:-:S03]  /*22c40*/  F2FP.SATFINITE.E4M3.F32.PACK_AB_MERGE_C R4, R4, R47, RZ ;  /* 0x0000002f0404723e */ /* 0x010fc600048070ff */
[----:B------:R-:W4:Y:S01]  /*22c50*/  LDL.LU R47, [R1+0xcf0] ;  /* 0x000cf000012f7983 */ /* 0x000f220000300800 */
[----:B------:R-:W-:-:S03]  /*22c60*/  F2FP.SATFINITE.E4M3.F32.PACK_AB_MERGE_C R6, R6, R54, RZ ;  /* 0x000000360606723e */ /* 0x000fc600048070ff */
[----:B------:R-:W3:Y:S01]  /*22c70*/  LDL.LU R54, [R1+0xcec] ;  /* 0x000cec0001367983 */ /* 0x000ee20000300800 */
[----:B------:R-:W-:-:S03]  /*22c80*/  F2FP.SATFINITE.E4M3.F32.PACK_AB_MERGE_C R8, R8, R56, RZ ;  /* 0x000000380808723e */ /* 0x000fc600048070ff */
        /* <DEDUP_REMOVED lines=36> */
[----:B------:R-:W2:Y:S01]  /*22ed0*/  LDL.LU R60, [R1+0xca0] ;  /* 0x000ca000013c7983 */ /* 0x000ea20000300800 */
[----:B------:R-:W-:-:S03]  /*22ee0*/  F2FP.SATFINITE.E4M3.F32.PACK_AB_MERGE_C R44, R44, R27, RZ ;  /* 0x0000001b2c2c723e */ /* 0x000fc600048070ff */
[----:B------:R-:W4:Y:S01]  /*22ef0*/  LDL.LU R27, [R1+0xc9c] ;  /* 0x000c9c00011b7983 */ /* 0x000f220000300800 */
[----:B------:R-:W-:-:S03]  /*22f00*/  F2FP.SATFINITE.E4M3.F32.PACK_AB_MERGE_C R46, R46, R33, RZ ;  /* 0x000000212e2e723e */ /* 0x000fc600048070ff */
[----:B------:R-:W3:Y:S01]  /*22f10*/  LDL.LU R33, [R1+0xc98] ;  /* 0x000c980001217983 */ /* 0x000ee20000300800 */
[----:B------:R-:W-:-:S03]  /*22f20*/  F2FP.SATFINITE.E4M3.F32.PACK_AB_MERGE_C R48, R48, R0, RZ ;  /* 0x000000003030723e */ /* 0x000fc600048070ff */
[----:B------:R-:W2:Y:S01]  /*22f30*/  LDL.LU R0, [R1+0xc94] ;  /* 0x000c940001007983 */ /* 0x000ea20000300800 */
[----:B------:R-:W-:Y:S02]  /*22f40*/  F2FP.SATFINITE.E4M3.F32.PACK_AB_MERGE_C R49, R49, R52, RZ ;  /* 0x000000343131723e */ /* 0x000fe400048070ff */
[----:B------:R-:W-:Y:S02]  /*22f50*/  F2FP.SATFINITE.E4M3.F32.PACK_AB_MERGE_C R52, R30, R51, RZ ;  /* 0x000000331e34723e */ /* 0x000fe400048070ff */
[----:B------:R-:W-:Y:S02]  /*22f60*/  F2FP.SATFINITE.E4M3.F32.PACK_AB_MERGE_C R50, R41, R50, RZ ;  /* 0x000000322932723e */ /* 0x000fe400048070ff */
[----:B------:R-:W-:Y:S01]  /*22f70*/  F2FP.SATFINITE.E4M3.F32.PACK_AB_MERGE_C R51, R34, R35, RZ ;  /* 0x000000232233723e */ /* 0x000fe200048070ff */
[----:B--2---:R-:W-:-:S05]  /*22f80*/  VIADD R30, R0, 0x7f ;  /* 0x0000007f001e7836 */ /* 0x004fca0000000000 */
[----:B------:R-:W-:Y:S02]  /*22f90*/  ISETP.GE.AND P0, PT, R30, UR27, PT ;  /* 0x0000001b1e007c0c */ /* 0x000fe4000bf06270 */
[----:B---3--:R-:W-:Y:S02]  /*22fa0*/  LOP3.LUT R30, R33, 0xffff, RZ, 0xc0, !PT ;  /* 0x0000ffff211e7812 */ /* 0x008fe400078ec0ff */
[----:B----4-:R-:W-:Y:S01]  /*22fb0*/  LOP3.LUT R33, R27, 0xffff, RZ, 0xc0, !PT ;  /* 0x0000ffff1b217812 */ /* 0x010fe200078ec0ff */
[C---:B------:R-:W-:Y:S02]  /*22fc0*/  VIADD R27, R0.reuse, 0x1 ;  /* 0x00000001001b7836 */ /* 0x040fe40000000000 */
[----:B------:R-:W-:Y:S01]  /*22fd0*/  VIADD R34, R0, 0x2 ;  /* 0x0000000200227836 */ /* 0x000fe20000000000 */
[----:B------:R0:W-:Y:S01]  /*22fe0*/  STL [R1+0xc90], R0 ;  /* 0x000c900001007387 */ /* 0x0001e20000100800 */
[----:B------:R-:W-:Y:S02]  /*22ff0*/  SHF.R.U32.HI R41, RZ, 0x8, R30 ;  /* 0x00000008ff297819 */ /* 0x000fe4000001161e */
[----:B------:R-:W-:-:S02]  /*23000*/  ISETP.GE.AND P2, PT, R27, UR4, PT ;  /* 0x000000041b007c0c */ /* 0x000fc4000bf46270 */
[----:B------:R-:W-:Y:S02]  /*23010*/  ISETP.GE.AND P3, PT, R34, UR5, PT ;  /* 0x0000000522007c0c */ /* 0x000fe4000bf66270 */
[--C-:B------:R-:W-:Y:S01]  /*23020*/  SHF.R.U32.HI R35, RZ, 0x8, R33.reuse ;  /* 0x00000008ff237819 */ /* 0x100fe20000011621 */
[----:B0-----:R-:W2:Y:S01]  /*23030*/  LDL.LU R0, [R1+0x10] ;  /* 0x0000100001007983 */ /* 0x001ea20000300800 */
[----:B------:R-:W-:-:S03]  /*23040*/  PRMT R30, R30, 0x3340, R33 ;  /* 0x000033401e1e7816 */ /* 0x000fc60000000021 */
[----:B------:R-:W3:Y:S04]  /*23050*/  LDL.LU R27, [R1+0x14] ;  /* 0x00001400011b7983 */ /* 0x000ee80000300800 */
[----:B------:R-:W4:Y:S04]  /*23060*/  LDL.LU R34, [R1+0x78] ;  /* 0x0000780001227983 */ /* 0x000f280000300800 */
[----:B------:R-:W3:Y:S01]  /*23070*/  LDL.LU R33, [R1+0x7c] ;  /* 0x00007c0001217983 */ /* 0x000ee20000300800 */
[----:B------:R-:W-:Y:S02]  /*23080*/  LOP3.LUT R41, R41, 0xffff, RZ, 0xc0, !PT ;  /* 0x0000ffff29297812 */ /* 0x000fe400078ec0ff */
[----:B------:R-:W-:Y:S01]  /*23090*/  LOP3.LUT R35, R35, 0xffff, RZ, 0xc0, !PT ;  /* 0x0000ffff23237812 */ /* 0x000fe200078ec0ff */
[----:B------:R0:W-:Y:S03]  /*230a0*/  STL [R1+0x1f4], R30 ;  /* 0x0001f41e01007387 */ /* 0x0001e60000100800 */
[----:B0-----:R-:W-:-:S02]  /*230b0*/  PRMT R30, R41, 0x3340, R35 ;  /* 0x00003340291e7816 */ /* 0x001fc40000000023 */
[----:B------:R-:W-:-:S03]  /*230c0*/  LOP3.LUT R35, R60, 0xffff, RZ, 0xc0, !PT ;  /* 0x0000ffff3c237812 */ /* 0x000fc600078ec0ff */
[----:B------:R2:W-:Y:S01]  /*230d0*/  STL [R1+0x6c], R30 ;  /* 0x00006c1e01007387 */ /* 0x0005e20000100800 */
[----:B------:R-:W-:Y:S02]  /*230e0*/  LOP3.LUT R7, R7, 0xffff, RZ, 0xc0, !PT ;  /* 0x0000ffff07077812 */ /* 0x000fe400078ec0ff */
[----:B------:R-:W-:Y:S02]  /*230f0*/  LOP3.LUT R5, R5, 0xffff, RZ, 0xc0, !PT ;  /* 0x0000ffff05057812 */ /* 0x000fe400078ec0ff */
[----:B--2---:R-:W-:Y:S02]  /*23100*/  LOP3.LUT R30, R0, 0xffff, RZ, 0xc0, !PT ;  /* 0x0000ffff001e7812 */ /* 0x004fe400078ec0ff */
[----:B------:R-:W2:Y:S04]  /*23110*/  LDL.LU R0, [R1] ;  /* 0x0000000001007983 */ /* 0x000ea80000300800 */
[----:B------:R-:W2:Y:S01]  /*23120*/  LDL.LU R60, [R1+0x4] ;  /* 0x00000400013c7983 */ /* 0x000ea20000300800 */
[----:B---3--:R-:W-:-:S02]  /*23130*/  LOP3.LUT R41, R33, 0xffff, RZ, 0xc0, !PT ;  /* 0x0000ffff21297812 */ /* 0x008fc400078ec0ff */
[----:B----4-:R-:W-:Y:S02]  /*23140*/  LOP3.LUT R33, R34, 0xffff, RZ, 0xc0, !PT ;  /* 0x0000ffff22217812 */ /* 0x010fe400078ec0ff */
[----:B------:R-:W-:Y:S02]  /*23150*/  LOP3.LUT R34, R27, 0xffff, RZ, 0xc0, !PT ;  /* 0x0000ffff1b227812 */ /* 0x000fe400078ec0ff */
[----:B------:R-:W-:Y:S02]  /*23160*/  LOP3.LUT R27, R43, 0xffff, RZ, 0xc0, !PT ;  /* 0x0000ffff2b1b7812 */ /* 0x000fe400078ec0ff */
[----:B------:R-:W-:Y:S02]  /*23170*/  SHF.R.U32.HI R43, RZ, 0x8, R41 ;  /* 0x00000008ff2b7819 */ /* 0x000fe40000011629 */
[----:B------:R-:W-:-:S05]  /*23180*/  PRMT R41, R41, 0x3340, R35 ;  /* 0x0000334029297816 */ /* 0x000fca0000000023 */
[----:B------:R0:W-:Y:S02]  /*23190*/  STL [R1+0x1f0], R41 ;  /* 0x0001f02901007387 */ /* 0x0001e40000100800 */
[----:B0-----:R-:W-:Y:S02]  /*231a0*/  SHF.R.U32.HI R41, RZ, 0x8, R35 ;  /* 0x00000008ff297819 */ /* 0x001fe40000011623 */
[----:B------:R-:W-:Y:S02]  /*231b0*/  SHF.R.U32.HI R35, RZ, 0x8, R34 ;  /* 0x00000008ff237819 */ /* 0x000fe40000011622 */
[----:B------:R-:W-:-:S05]  /*231c0*/  PRMT R34, R34, 0x3340, R7 ;  /* 0x0000334022227816 */ /* 0x000fca0000000007 */
[----:B------:R0:W-:Y:S01]  /*231d0*/  STL [R1+0x8c], R34 ;  /* 0x00008c2201007387 */ /* 0x0001e20000100800 */
[----:B------:R-:W-:Y:S02]  /*231e0*/  LOP3.LUT R43, R43, 0xffff, RZ, 0xc0, !PT ;  /* 0x0000ffff2b2b7812 */ /* 0x000fe400078ec0ff */
[----:B0-----:R-:W-:Y:S02]  /*231f0*/  SHF.R.U32.HI R34, RZ, 0x8, R7 ;  /* 0x00000008ff227819 */ /* 0x001fe40000011607 */
[----:B------:R-:W-:Y:S02]  /*23200*/  SHF.R.U32.HI R7, RZ, 0x8, R30 ;  /* 0x00000008ff077819 */ /* 0x000fe4000001161e */
[----:B------:R-:W-:Y:S02]  /*23210*/  PRMT R30, R30, 0x3340, R5 ;  /* 0x000033401e1e7816 */ /* 0x000fe40000000005 */
[----:B------:R-:W-:-:S03]  /*23220*/  LOP3.LUT R41, R41, 0xffff, RZ, 0xc0, !PT ;  /* 0x0000ffff29297812 */ /* 0x000fc600078ec0ff */
[----:B------:R0:W-:Y:S01]  /*23230*/  STL [R1+0x88], R30 ;  /* 0x0000881e01007387 */ /* 0x0001e20000100800 */
[----:B------:R-:W-:Y:S02]  /*23240*/  PRMT R41, R43, 0x3340, R41 ;  /* 0x000033402b297816 */ /* 0x000fe40000000029 */
[----:B------:R-:W-:Y:S02]  /*23250*/  LOP3.LUT R34, R34, 0xffff, RZ, 0xc0, !PT ;  /* 0x0000ffff22227812 */ /* 0x000fe400078ec0ff */
[----:B0-----:R-:W-:Y:S02]  /*23260*/  SHF.R.U32.HI R30, RZ, 0x8, R33 ;  /* 0x00000008ff1e7819 */ /* 0x001fe40000011621 */
[----:B------:R-:W-:Y:S02]  /*23270*/  PRMT R33, R33, 0x3340, R27 ;  /* 0x0000334021217816 */ /* 0x000fe4000000001b */
[----:B------:R-:W-:-:S03]  /*23280*/  LOP3.LUT R35, R35, 0xffff, RZ, 0xc0, !PT ;  /* 0x0000ffff23237812 */ /* 0x000fc600078ec0ff */
[----:B------:R0:W-:Y:S01]  /*23290*/  STL [R1+0x1f8], R33 ;  /* 0x0001f82101007387 */ /* 0x0001e20000100800 */
[----:B------:R-:W-:-:S03]  /*232a0*/  PRMT R35, R35, 0x3340, R34 ;  /* 0x0000334023237816 */ /* 0x000fc60000000022 */
[----:B0-----:R-:W3:Y:S04]  /*232b0*/  LDL.LU R33, [R1+0x18] ;  /* 0x0000180001217983 */ /* 0x001ee80000300800 */
[----:B------:R-:W4:Y:S04]  /*232c0*/  LDL.LU R43, [R1+0xb0] ;  /* 0x0000b000012b7983 */ /* 0x000f280000300800 */
[----:B------:R0:W-:Y:S04]  /*232d0*/  STL [R1+0x68], R41 ;  /* 0x0000682901007387 */ /* 0x0001e80000100800 */
[----:B0-----:R-:W4:Y:S04]  /*232e0*/  LDL.LU R41, [R1+0x1c] ;  /* 0x00001c0001297983 */ /* 0x001f280000300800 */
[----:B------:R-:W4:Y:S01]  /*232f0*/  LDL.LU R34, [R1+0x440] ;  /* 0x0004400001227983 */ /* 0x000f220000300800 */
[----:B------:R-:W-:-:S02]  /*23300*/  SHF.R.U32.HI R5, RZ, 0x8, R5 ;  /* 0x00000008ff057819 */ /* 0x000fc40000011605 */
[----:B------:R-:W-:Y:S02]  /*23310*/  SHF.R.U32.HI R27, RZ, 0x8, R27 ;  /* 0x00000008ff1b7819 */ /* 0x000fe4000001161b */
[----:B------:R-:W-:Y:S02]  /*23320*/  LOP3.LUT R7, R7, 0xffff, RZ, 0xc0, !PT ;  /* 0x0000ffff07077812 */ /* 0x000fe400078ec0ff */
[----:B------:R-:W-:Y:S02]  /*23330*/  LOP3.LUT R5, R5, 0xffff, RZ, 0xc0, !PT ;  /* 0x0000ffff05057812 */ /* 0x000fe400078ec0ff */
[----:B------:R-:W-:Y:S02]  /*23340*/  LOP3.LUT R30, R30, 0xffff, RZ, 0xc0, !PT ;  /* 0x0000ffff1e1e7812 */ /* 0x000fe400078ec0ff */
[----:B------:R-:W-:Y:S02]  /*23350*/  LOP3.LUT R27, R27, 0xffff, RZ, 0xc0, !PT ;  /* 0x0000ffff1b1b7812 */ /* 0x000fe400078ec0ff */
[----:B------:R-:W-:-:S02]  /*23360*/  PRMT R5, R7, 0x3340, R5 ;  /* 0x0000334007057816 */ /* 0x000fc40000000005 */
[----:B------:R-:W-:Y:S01]  /*23370*/  PRMT R7, R30, 0x3340, R27 ;  /* 0x000033401e077816 */ /* 0x000fe2000000001b */
[----:B------:R-:W-:Y:S04]  /*23380*/  STL [R1+0x64], R35 ;  /* 0x0000642301007387 */ /* 0x000fe80000100800 */
[----:B------:R4:W-:Y:S01]  /*23390*/  STL [R1+0x10], R5 ;  /* 0x0000100501007387 */ /* 0x0009e20000100800 */
[----:B------:R-:W-:-:S03]  /*233a0*/  LOP3.LUT R3, R3, 0xffff, RZ, 0xc0, !PT ;  /* 0x0000ffff03037812 */ /* 0x000fc600078ec0ff */
[----:B------:R0:W-:Y:S01]  /*233b0*/  STL [R1+0x16c], R7 ;  /* 0x00016c0701007387 */ /* 0x0001e20000100800 */
[----:B------:R-:W-:Y:S02]  /*233c0*/  LOP3.LUT R2, R2, 0xffff, RZ, 0xc0, !PT ;  /* 0x0000ffff02027812 */ /* 0x000fe400078ec0ff */
[----:B---3--:R-:W-:Y:S02]  /*233d0*/  LOP3.LUT R27, R33, 0xffff, RZ, 0xc0, !PT ;  /* 0x0000ffff211b7812 */ /* 0x008fe400078ec0ff */
[----:B--2---:R-:W-:Y:S02]  /*233e0*/  LOP3.LUT R33, R60, 0xffff, RZ, 0xc0, !PT ;  /* 0x0000ffff3c217812 */ /* 0x004fe400078ec0ff */
[----:B----4-:R-:W-:Y:S02]  /*233f0*/  LOP3.LUT R5, R43, 0xffff, RZ, 0xc0, !PT ;  /* 0x0000ffff2b057812 */ /* 0x010fe400078ec0ff */
[----:B------:R-:W2:Y:S01]  /*23400*/  LDL.LU R43, [R1+0xb4] ;  /* 0x0000b400012b7983 */ /* 0x000ea20000300800 */
[----:B------:R-:W-:-:S02]  /*23410*/  LOP3.LUT R30, R34, 0xffff, RZ, 0xc0, !PT ;  /* 0x0000ffff221e7812 */ /* 0x000fc400078ec0ff */
[----:B0-----:R-:W-:Y:S02]  /*23420*/  LOP3.LUT R7, R41, 0xffff, RZ, 0xc0, !PT ;  /* 0x0000ffff29077812 */ /* 0x001fe400078ec0ff */
[----:B------:R-:W-:Y:S01]  /*23430*/  SHF.R.U32.HI R35, RZ, 0x8, R30 ;  /* 0x00000008ff237819 */ /* 0x000fe2000001161e */
[----:B------:R-:W3:Y:S01]  /*23440*/  LDL.LU R41, [R1+0x2c] ;  /* 0x00002c0001297983 */ /* 0x000ee20000300800 */
[----:B------:R-:W-:Y:S02]  /*23450*/  PRMT R30, R30, 0x3340, R33 ;  /* 0x000033401e1e7816 */ /* 0x000fe40000000021 */
[----:B------:R-:W-:Y:S01]  /*23460*/  LOP3.LUT R34, R0, 0xffff, RZ, 0xc0, !PT ;  /* 0x0000ffff00227812 */ /* 0x000fe200078ec0ff */
[----:B------:R-:W4:Y:S04]  /*23470*/  LDL.LU R60, [R1+0x28] ;  /* 0x00002800013c7983 */ /* 0x000f280000300800 */
[----:B------:R-:W3:Y:S04]  /*23480*/  LDL.LU R0, [R1+0xc] ;  /* 0x00000c0001007983 */ /* 0x000ee80000300800 */
[----:B------:R0:W-:Y:S02]  /*23490*/  STL [R1+0x1e8], R30 ;  /* 0x0001e81e01007387 */ /* 0x0001e40000100800 */
[----:B0-----:R-:W-:-:S02]  /*234a0*/  SHF.R.U32.HI R30, RZ, 0x8, R7 ;  /* 0x00000008ff1e7819 */ /* 0x001fc40000011607 */
[----:B------:R-:W-:-:S05]  /*234b0*/  PRMT R7, R7, 0x3340, R3 ;  /* 0x0000334007077816 */ /* 0x000fca0000000003 */
[----:B------:R0:W-:Y:S02]  /*234c0*/  STL [R1+0x1e4], R7 ;  /* 0x0001e40701007387 */ /* 0x0001e40000100800 */
[----:B0-----:R-:W-:Y:S02]  /*234d0*/  SHF.R.U32.HI R7, RZ, 0x8, R3 ;  /* 0x00000008ff077819 */ /* 0x001fe40000011603 */
[----:B------:R-:W-:Y:S02]  /*234e0*/  SHF.R.U32.HI R3, RZ, 0x8, R27 ;  /* 0x00000008ff037819 */ /* 0x000fe4000001161b */
[----:B------:R-:W-:-:S05]  /*234f0*/  PRMT R27, R27, 0x3340, R2 ;  /* 0x000033401b1b7816 */ /* 0x000fca0000000002 */
[----:B------:R0:W-:Y:S02]  /*23500*/  STL [R1+0x1e0], R27 ;  /* 0x0001e01b01007387 */ /* 0x0001e40000100800 */
[----:B0-----:R-:W-:Y:S02]  /*23510*/  SHF.R.U32.HI R27, RZ, 0x8, R5 ;  /* 0x00000008ff1b7819 */ /* 0x001fe40000011605 */
[----:B------:R-:W-:-:S05]  /*23520*/  PRMT R5, R5, 0x3340, R34 ;  /* 0x0000334005057816 */ /* 0x000fca0000000022 */
[----:B------:R0:W-:Y:S04]  /*23530*/  STL [R1+0x1ec], R5 ;  /* 0x0001ec0501007387 */ /* 0x0001e80000100800 */
[----:B0-----:R-:W3:Y:S01]  /*23540*/  LDL.LU R5, [R1+0xb8] ;  /* 0x0000b80001057983 */ /* 0x001ee20000300800 */
[----:B------:R-:W-:Y:S02]  /*23550*/  SHF.R.U32.HI R33, RZ, 0x8, R33 ;  /* 0x00000008ff217819 */ /* 0x000fe40000011621 */
[----:B------:R-:W-:Y:S02]  /*23560*/  LOP3.LUT R35, R35, 0xffff, RZ, 0xc0, !PT ;  /* 0x0000ffff23237812 */ /* 0x000fe400078ec0ff */
[----:B------:R-:W-:-:S04]  /*23570*/  LOP3.LUT R33, R33, 0xffff, RZ, 0xc0, !PT ;  /* 0x0000ffff21217812 */ /* 0x000fc800078ec0ff */
[----:B------:R-:W-:Y:S02]  /*23580*/  PRMT R35, R35, 0x3340, R33 ;  /* 0x0000334023237816 */ /* 0x000fe40000000021 */
[----:B------:R-:W3:Y:S01]  /*23590*/  LDL.LU R33, [R1+0x8] ;  /* 0x0000080001217983 */ /* 0x000ee20000300800 */
[----:B------:R-:W-:Y:S02]  /*235a0*/  SHF.R.U32.HI R2, RZ, 0x8, R2 ;  /* 0x00000008ff027819 */ /* 0x000fe40000011602 */
[----:B------:R-:W-:Y:S02]  /*235b0*/  SHF.R.U32.HI R34, RZ, 0x8, R34 ;  /* 0x00000008ff227819 */ /* 0x000fe40000011622 */
[----:B------:R-:W-:Y:S02]  /*235c0*/  LOP3.LUT R30, R30, 0xffff, RZ, 0xc0, !PT ;  /* 0x0000ffff1e1e7812 */ /* 0x000fe400078ec0ff */
[----:B------:R-:W-:Y:S02]  /*235d0*/  LOP3.LUT R7, R7, 0xffff, RZ, 0xc0, !PT ;  /* 0x0000ffff07077812 */ /* 0x000fe400078ec0ff */
[----:B------:R-:W-:-:S02]  /*235e0*/  LOP3.LUT R3, R3, 0xffff, RZ, 0xc0, !PT ;  /* 0x0000ffff03037812 */ /* 0x000fc400078ec0ff */
[----:B------:R-:W-:Y:S02]  /*235f0*/  LOP3.LUT R2, R2, 0xffff, RZ, 0xc0, !PT ;  /* 0x0000ffff02027812 */ /* 0x000fe400078ec0ff */
[----:B------:R-:W-:Y:S02]  /*23600*/  LOP3.LUT R27, R27, 0xffff, RZ, 0xc0, !PT ;  /* 0x0000ffff1b1b7812 */ /* 0x000fe400078ec0ff */
[----:B------:R-:W-:Y:S02]  /*23610*/  LOP3.LUT R34, R34, 0xffff, RZ, 0xc0, !PT ;  /* 0x0000ffff22227812 */ /* 0x000fe400078ec0ff */
[----:B------:R-:W-:Y:S02]  /*23620*/  PRMT R30, R30, 0x3340, R7 ;  /* 0x000033401e1e7816 */ /* 0x000fe40000000007 */
[----:B------:R-:W-:Y:S02]  /*23630*/  PRMT R2, R3, 0x3340, R2 ;  /* 0x0000334003027816 */ /* 0x000fe40000000002 */
[----:B------:R-:W-:Y:S01]  /*23640*/  PRMT R7, R27, 0x3340, R34 ;  /* 0x000033401b077816 */ /* 0x000fe20000000022 */
[----:B------:R-:W-:Y:S04]  /*23650*/  STL [R1+0x144], R35 ;  /* 0x0001442301007387 */ /* 0x000fe80000100800 */
[----:B------:R-:W-:Y:S04]  /*23660*/  STL [R1+0x4], R30 ;  /* 0x0000041e01007387 */ /* 0x000fe80000100800 */
[----:B------:R2:W-:Y:S04]  /*23670*/  STL [R1], R2 ;  /* 0x0000000201007387 */ /* 0x0005e80000100800 */
[----:B------:R4:W-:Y:S01]  /*23680*/  STL [R1+0x148], R7 ;  /* 0x0001480701007387 */ /* 0x0009e20000100800 */
[----:B--2---:R-:W-:-:S03]  /*23690*/  LOP3.LUT R2, R43, 0xffff, RZ, 0xc0, !PT ;  /* 0x0000ffff2b027812 */ /* 0x004fc600078ec0ff */
[----:B------:R-:W2:Y:S01]  /*236a0*/  LDL.LU R43, [R1+0xd8] ;  /* 0x0000d800012b7983 */ /* 0x000ea20000300800 */
[----:B----4-:R-:W-:Y:S02]  /*236b0*/  LOP3.LUT R7, R60, 0xffff, RZ, 0xc0, !PT ;  /* 0x0000ffff3c077812 */ /* 0x010fe400078ec0ff */
[----:B---3--:R-:W-:Y:S02]  /*236c0*/  LOP3.LUT R27, R0, 0xffff, RZ, 0xc0, !PT ;  /* 0x0000ffff001b7812 */ /* 0x008fe400078ec0ff */
[----:B------:R-:W-:Y:S02]  /*236d0*/  LOP3.LUT R3, R5, 0xffff, RZ, 0xc0, !PT ;  /* 0x0000ffff05037812 */ /* 0x000fe400078ec0ff */
[----:B------:R-:W-:Y:S02]  /*236e0*/  LOP3.LUT R5, R41, 0xffff, RZ, 0xc0, !PT ;  /* 0x0000ffff29057812 */ /* 0x000fe400078ec0ff */
[----:B------:R-:W3:Y:S04]  /*236f0*/  LDL.LU R41, [R1+0xd4] ;  /* 0x0000d40001297983 */ /* 0x000ee80000300800 */
[----:B------:R-:W4:Y:S04]  /*23700*/  LDL.LU R60, [R1+0x74] ;  /* 0x00007400013c7983 */ /* 0x000f280000300800 */
[----:B------:R-:W4:Y:S01]  /*23710*/  LDL.LU R0, [R1+0x70] ;  /* 0x0000700001007983 */ /* 0x000f220000300800 */
[----:B------:R-:W-:-:S02]  /*23720*/  PRMT R34, R3, 0x3340, R27 ;  /* 0x0000334003227816 */ /* 0x000fc4000000001b */
[----:B------:R-:W-:-:S03]  /*23730*/  LOP3.LUT R4, R4, 0xffff, RZ, 0xc0, !PT ;  /* 0x0000ffff04047812 */ /* 0x000fc600078ec0ff */
[----:B------:R0:W-:Y:S01]  /*23740*/  STL [R1+0x1c8], R34 ;  /* 0x0001c82201007387 */ /* 0x0001e20000100800 */
[----:B------:R-:W-:Y:S02]  /*23750*/  LOP3.LUT R30, R33, 0xffff, RZ, 0xc0, !PT ;  /* 0x0000ffff211e7812 */ /* 0x000fe400078ec0ff */
[----:B------:R-:W-:Y:S02]  /*23760*/  LOP3.LUT R6, R6, 0xffff, RZ, 0xc0, !PT ;  /* 0x0000ffff06067812 */ /* 0x000fe400078ec0ff */
[----:B------:R-:W-:Y:S02]  /*23770*/  SHF.R.U32.HI R33, RZ, 0x8, R3 ;  /* 0x00000008ff217819 */ /* 0x000fe40000011603 */
[--C-:B0-----:R-:W-:Y:S02]  /*23780*/  PRMT R34, R5, 0x3340, R4.reuse ;  /* 0x0000334005227816 */ /* 0x101fe40000000004 */
[----:B------:R-:W-:Y:S02]  /*23790*/  SHF.R.U32.HI R3, RZ, 0x8, R5 ;  /* 0x00000008ff037819 */ /* 0x000fe40000011605 */
[----:B------:R-:W-:Y:S01]  /*237a0*/  SHF.R.U32.HI R5, RZ, 0x8, R4 ;  /* 0x00000008ff057819 */ /* 0x000fe20000011604 */
[----:B------:R0:W-:Y:S01]  /*237b0*/  STL [R1+0x1c4], R34 ;  /* 0x0001c42201007387 */ /* 0x0001e20000100800 */
[----:B------:R-:W-:-:S02]  /*237c0*/  SHF.R.U32.HI R27, RZ, 0x8, R27 ;  /* 0x00000008ff1b7819 */ /* 0x000fc4000001161b */
[----:B------:R-:W-:Y:S02]  /*237d0*/  SHF.R.U32.HI R4, RZ, 0x8, R7 ;  /* 0x00000008ff047819 */ /* 0x000fe40000011607 */
[----:B------:R-:W-:Y:S02]  /*237e0*/  LOP3.LUT R33, R33, 0xffff, RZ, 0xc0, !PT ;  /* 0x0000ffff21217812 */ /* 0x000fe400078ec0ff */
[----:B0-----:R-:W-:Y:S02]  /*237f0*/  PRMT R34, R7, 0x3340, R6 ;  /* 0x0000334007227816 */ /* 0x001fe40000000006 */
[----:B------:R-:W-:Y:S02]  /*23800*/  SHF.R.U32.HI R7, RZ, 0x8, R2 ;  /* 0x00000008ff077819 */ /* 0x000fe40000011602 */
[----:B------:R-:W-:Y:S02]  /*23810*/  SHF.R.U32.HI R6, RZ, 0x8, R6 ;  /* 0x00000008ff067819 */ /* 0x000fe40000011606 */
[----:B------:R-:W-:-:S02]  /*23820*/  PRMT R2, R2, 0x3340, R30 ;  /* 0x0000334002027816 */ /* 0x000fc4000000001e */
[----:B------:R-:W-:Y:S02]  /*23830*/  SHF.R.U32.HI R30, RZ, 0x8, R30 ;  /* 0x00000008ff1e7819 */ /* 0x000fe4000001161e */
[----:B------:R-:W-:Y:S02]  /*23840*/  LOP3.LUT R27, R27, 0xffff, RZ, 0xc0, !PT ;  /* 0x0000ffff1b1b7812 */ /* 0x000fe400078ec0ff */
[----:B------:R-:W-:Y:S02]  /*23850*/  LOP3.LUT R3, R3, 0xffff, RZ, 0xc0, !PT ;  /* 0x0000ffff03037812 */ /* 0x000fe400078ec0ff */
[----:B------:R-:W-:Y:S02]  /*23860*/  LOP3.LUT R5, R5, 0xffff, RZ, 0xc0, !PT ;  /* 0x0000ffff05057812 */ /* 0x000fe400078ec0ff */
[----:B------:R-:W-:Y:S02]  /*23870*/  LOP3.LUT R4, R4, 0xffff, RZ, 0xc0, !PT ;  /* 0x0000ffff04047812 */ /* 0x000fe400078ec0ff */
[----:B------:R-:W-:Y:S01]  /*23880*/  LOP3.LUT R6, R6, 0xffff, RZ, 0xc0, !PT ;  /* 0x0000ffff06067812 */ /* 0x000fe200078ec0ff */
[----:B------:R-:W-:Y:S01]  /*23890*/  STL [R1+0x1c0], R34 ;  /* 0x0001c02201007387 */ /* 0x000fe20000100800 */
[----:B------:R-:W-:-:S02]  /*238a0*/  LOP3.LUT R7, R7, 0xffff, RZ, 0xc0, !PT ;  /* 0x0000ffff07077812 */ /* 0x000fc400078ec0ff */
[----:B------:R-:W-:Y:S01]  /*238b0*/  LOP3.LUT R30, R30, 0xffff, RZ, 0xc0, !PT ;  /* 0x0000ffff1e1e7812 */ /* 0x000fe200078ec0ff */
[----:B------:R0:W-:Y:S01]  /*238c0*/  STL [R1+0x1cc], R2 ;  /* 0x0001cc0201007387 */ /* 0x0001e20000100800 */
[----:B------:R-:W-:Y:S02]  /*238d0*/  PRMT R27, R33, 0x3340, R27 ;  /* 0x00003340211b7816 */ /* 0x000fe4000000001b */
[----:B------:R-:W-:-:S03]  /*238e0*/  PRMT R3, R3, 0x3340, R5 ;  /* 0x0000334003037816 */ /* 0x000fc60000000005 */
[----:B------:R-:W-:Y:S01]  /*238f0*/  STL [R1+0x128], R27 ;  /* 0x0001281b01007387 */ /* 0x000fe20000100800 */
[----:B0-----:R-:W-:Y:S02]  /*23900*/  PRMT R2, R4, 0x3340, R6 ;  /* 0x0000334004027816 */ /* 0x001fe40000000006 */
[----:B------:R-:W-:Y:S01]  /*23910*/  PRMT R4, R7, 0x3340, R30 ;  /* 0x0000334007047816 */ /* 0x000fe2000000001e */
[----:B------:R2:W-:Y:S04]  /*23920*/  STL [R1+0x124], R3 ;  /* 0x0001240301007387 */ /* 0x0005e80000100800 */
[----:B------:R3:W-:Y:S04]  /*23930*/  STL [R1+0x120], R2 ;  /* 0x0001200201007387 */ /* 0x0007e80000100800 */
[----:B------:R4:W-:Y:S01]  /*23940*/  STL [R1+0x12c], R4 ;  /* 0x00012c0401007387 */ /* 0x0009e20000100800 */
[----:B--2---:R-:W-:-:S03]  /*23950*/  LOP3.LUT R3, R43, 0xffff, RZ, 0xc0, !PT ;  /* 0x0000ffff2b037812 */ /* 0x004fc600078ec0ff */
[----:B------:R-:W2:Y:S01]  /*23960*/  LDL.LU R43, [R1+0xf8] ;  /* 0x0000f800012b7983 */ /* 0x000ea20000300800 */
[----:B---3--:R-:W-:-:S03]  /*23970*/  LOP3.LUT R2, R41, 0xffff, RZ, 0xc0, !PT ;  /* 0x0000ffff29027812 */ /* 0x008fc600078ec0ff */
[----:B------:R-:W3:Y:S01]  /*23980*/  LDL.LU R41, [R1+0xf4] ;  /* 0x0000f40001297983 */ /* 0x000ee20000300800 */
[----:B----4-:R-:W-:-:S03]  /*23990*/  LOP3.LUT R4, R60, 0xffff, RZ, 0xc0, !PT ;  /* 0x0000ffff3c047812 */ /* 0x010fc600078ec0ff */
[----:B------:R-:W4:Y:S01]  /*239a0*/  LDL.LU R60, [R1+0x9c] ;  /* 0x00009c00013c7983 */ /* 0x000f220000300800 */
[----:B------:R-:W-:-:S03]  /*239b0*/  LOP3.LUT R5, R0, 0xffff, RZ, 0xc0, !PT ;  /* 0x0000ffff00057812 */ /* 0x000fc600078ec0ff */
[----:B------:R-:W4:Y:S01]  /*239c0*/  LDL.LU R0, [R1+0x38] ;  /* 0x0000380001007983 */ /* 0x000f220000300800 */
[----:B------:R-:W-:Y:S02]  /*239d0*/  LOP3.LUT R61, R61, 0xffff, RZ, 0xc0, !PT ;  /* 0x0000ffff3d3d7812 */ /* 0x000fe400078ec0ff */
[----:B------:R-:W-:Y:S02]  /*239e0*/  LOP3.LUT R8, R8, 0xffff, RZ, 0xc0, !PT ;  /* 0x0000ffff08087812 */ /* 0x000fe400078ec0ff */
[----:B------:R-:W-:Y:S02]  /*239f0*/  PRMT R7, R3, 0x3340, R61 ;  /* 0x0000334003077816 */ /* 0x000fe4000000003d */
[----:B------:R-:W-:-:S03]  /*23a00*/  LOP3.LUT R9, R9, 0xffff, RZ, 0xc0, !PT ;  /* 0x0000ffff09097812 */ /* 0x000fc600078ec0ff */
[----:B------:R0:W-:Y:S01]  /*23a10*/  STL [R1+0x1a8], R7 ;  /* 0x0001a80701007387 */ /* 0x0001e20000100800 */
[----:B------:R-:W-:Y:S02]  /*23a20*/  LOP3.LUT R59, R59, 0xffff, RZ, 0xc0, !PT ;  /* 0x0000ffff3b3b7812 */ /* 0x000fe400078ec0ff */
[----:B------:R-:W-:Y:S02]  /*23a30*/  SHF.R.U32.HI R6, RZ, 0x8, R3 ;  /* 0x00000008ff067819 */ /* 0x000fe40000011603 */
[----:B------:R-:W-:Y:S02]  /*23a40*/  SHF.R.U32.HI R3, RZ, 0x8, R4 ;  /* 0x00000008ff037819 */ /* 0x000fe40000011604 */
[--C-:B0-----:R-:W-:Y:S02]  /*23a50*/  PRMT R7, R4, 0x3340, R8.reuse ;  /* 0x0000334004077816 */ /* 0x101fe40000000008 */
[----:B------:R-:W-:Y:S02]  /*23a60*/  SHF.R.U32.HI R61, RZ, 0x8, R61 ;  /* 0x00000008ff3d7819 */ /* 0x000fe4000001163d */
[----:B------:R-:W-:Y:S01]  /*23a70*/  SHF.R.U32.HI R4, RZ, 0x8, R5 ;  /* 0x00000008ff047819 */ /* 0x000fe20000011605 */
[----:B------:R0:W-:Y:S01]  /*23a80*/  STL [R1+0x1a4], R7 ;  /* 0x0001a40701007387 */ /* 0x0001e20000100800 */
[----:B------:R-:W-:-:S02]  /*23a90*/  SHF.R.U32.HI R8, RZ, 0x8, R8 ;  /* 0x00000008ff087819 */ /* 0x000fc40000011608 */
[----:B------:R-:W-:Y:S02]  /*23aa0*/  LOP3.LUT R6, R6, 0xffff, RZ, 0xc0, !PT ;  /* 0x0000ffff06067812 */ /* 0x000fe400078ec0ff */
[----:B------:R-:W-:Y:S02]  /*23ab0*/  LOP3.LUT R61, R61, 0xffff, RZ, 0xc0, !PT ;  /* 0x0000ffff3d3d7812 */ /* 0x000fe400078ec0ff */
[--C-:B0-----:R-:W-:Y:S02]  /*23ac0*/  PRMT R7, R5, 0x3340, R9.reuse ;  /* 0x0000334005077816 */ /* 0x101fe40000000009 */
[----:B------:R-:W-:Y:S02]  /*23ad0*/  SHF.R.U32.HI R5, RZ, 0x8, R2 ;  /* 0x00000008ff057819 */ /* 0x000fe40000011602 */
[----:B------:R-:W-:Y:S02]  /*23ae0*/  SHF.R.U32.HI R9, RZ, 0x8, R9 ;  /* 0x00000008ff097819 */ /* 0x000fe40000011609 */
[----:B------:R-:W-:-:S02]  /*23af0*/  PRMT R2, R2, 0x3340, R59 ;  /* 0x0000334002027816 */ /* 0x000fc4000000003b */
[----:B------:R-:W-:Y:S02]  /*23b00*/  SHF.R.U32.HI R59, RZ, 0x8, R59 ;  /* 0x00000008ff3b7819 */ /* 0x000fe4000001163b */
        /* <DEDUP_REMOVED lines=36> */
[----:B------:R-:W-:-:S02]  /*23d50*/  LOP3.LUT R3, R3, 0xffff, RZ, 0xc0, !PT ;  /* 0x0000ffff03037812 */ /* 0x000fc400078ec0ff */
[----:B------:R-:W-:Y:S02]  /*23d60*/  LOP3.LUT R10, R10, 0xffff, RZ, 0xc0, !PT ;  /* 0x0000ffff0a0a7812 */ /* 0x000fe400078ec0ff */
[--C-:B0-----:R-:W-:Y:S02]  /*23d70*/  PRMT R7, R5, 0x3340, R11.reuse ;  /* 0x0000334005077816 */ /* 0x101fe4000000000b */
[----:B------:R-:W-:Y:S02]  /*23d80*/  SHF.R.U32.HI R5, RZ, 0x8, R2 ;  /* 0x00000008ff057819 */ /* 0x000fe40000011602 */
[----:B------:R-:W-:Y:S02]  /*23d90*/  SHF.R.U32.HI R11, RZ, 0x8, R11 ;  /* 0x00000008ff0b7819 */ /* 0x000fe4000001160b */
[--C-:B------:R-:W-:Y:S02]  /*23da0*/  PRMT R2, R2, 0x3340, R22.reuse ;  /* 0x0000334002027816 */ /* 0x100fe40000000016 */
[----:B------:R-:W-:-:S02]  /*23db0*/  SHF.R.U32.HI R22, RZ, 0x8, R22 ;  /* 0x00000008ff167819 */ /* 0x000fc40000011616 */
[----:B------:R-:W-:Y:S02]  /*23dc0*/  LOP3.LUT R4, R4, 0xffff, RZ, 0xc0, !PT ;  /* 0x0000ffff04047812 */ /* 0x000fe400078ec0ff */
[----:B------:R-:W-:Y:S01]  /*23dd0*/  LOP3.LUT R11, R11, 0xffff, RZ, 0xc0, !PT ;  /* 0x0000ffff0b0b7812 */ /* 0x000fe200078ec0ff */
[----:B------:R-:W-:Y:S01]  /*23de0*/  STL [R1+0x180], R7 ;  /* 0x0001800701007387 */ /* 0x000fe20000100800 */
[----:B------:R-:W-:Y:S02]  /*23df0*/  LOP3.LUT R5, R5, 0xffff, RZ, 0xc0, !PT ;  /* 0x0000ffff05057812 */ /* 0x000fe400078ec0ff */
[----:B------:R-:W-:Y:S01]  /*23e00*/  LOP3.LUT R22, R22, 0xffff, RZ, 0xc0, !PT ;  /* 0x0000ffff16167812 */ /* 0x000fe200078ec0ff */
[----:B------:R3:W-:Y:S01]  /*23e10*/  STL [R1+0x18c], R2 ;  /* 0x00018c0201007387 */ /* 0x0007e20000100800 */
[----:B------:R-:W-:Y:S02]  /*23e20*/  PRMT R34, R3, 0x3340, R10 ;  /* 0x0000334003227816 */ /* 0x000fe4000000000a */
[----:B------:R-:W-:-:S02]  /*23e30*/  PRMT R33, R4, 0x3340, R11 ;  /* 0x0000334004217816 */ /* 0x000fc4000000000b */
[----:B------:R-:W-:Y:S02]  /*23e40*/  PRMT R22, R5, 0x3340, R22 ;  /* 0x0000334005167816 */ /* 0x000fe40000000016 */
[----:B--2---:R-:W-:Y:S02]  /*23e50*/  LOP3.LUT R3, R43, 0xffff, RZ, 0xc0, !PT ;  /* 0x0000ffff2b037812 */ /* 0x004fe400078ec0ff */
        /* <DEDUP_REMOVED lines=8> */
[----:B------:R-:W-:Y:S02]  /*23ee0*/  SHF.R.U32.HI R24, RZ, 0x8, R24 ;  /* 0x00000008ff187819 */ /* 0x000fe40000011618 */
[----:B------:R-:W-:Y:S02]  /*23ef0*/  PRMT R7, R3, 0x3340, R23 ;  /* 0x0000334003077816 */ /* 0x000fe40000000017 */
[----:B------:R-:W-:Y:S02]  /*23f00*/  LOP3.LUT R12, R12, 0xffff, RZ, 0xc0, !PT ;  /* 0x0000ffff0c0c7812 */ /* 0x000fe400078ec0ff */
[----:B------:R-:W-:Y:S01]  /*23f10*/  LOP3.LUT R6, R6, 0xffff, RZ, 0xc0, !PT ;  /* 0x0000ffff06067812 */ /* 0x000fe200078ec0ff */
[----:B------:R0:W-:Y:S01]  /*23f20*/  STL [R1+0x164], R7 ;  /* 0x0001640701007387 */ /* 0x0001e20000100800 */
[----:B------:R-:W-:-:S02]  /*23f30*/  LOP3.LUT R24, R24, 0xffff, RZ, 0xc0, !PT ;  /* 0x0000ffff18187812 */ /* 0x000fc400078ec0ff */
[----:B------:R-:W-:Y:S02]  /*23f40*/  LOP3.LUT R13, R13, 0xffff, RZ, 0xc0, !PT ;  /* 0x0000ffff0d0d7812 */ /* 0x000fe400078ec0ff */
[----:B------:R-:W-:Y:S02]  /*23f50*/  PRMT R35, R6, 0x3340, R24 ;  /* 0x0000334006237816 */ /* 0x000fe40000000018 */
[----:B0-----:R-:W-:Y:S02]  /*23f60*/  PRMT R7, R4, 0x3340, R12 ;  /* 0x0000334004077816 */ /* 0x001fe4000000000c */
[----:B------:R-:W-:Y:S02]  /*23f70*/  LOP3.LUT R21, R21, 0xffff, RZ, 0xc0, !PT ;  /* 0x0000ffff15157812 */ /* 0x000fe400078ec0ff */
[----:B------:R-:W-:Y:S01]  /*23f80*/  SHF.R.U32.HI R6, RZ, 0x8, R3 ;  /* 0x00000008ff067819 */ /* 0x000fe20000011603 */
[----:B------:R0:W-:Y:S01]  /*23f90*/  STL [R1+0x160], R7 ;  /* 0x0001600701007387 */ /* 0x0001e20000100800 */
[----:B------:R-:W-:-:S02]  /*23fa0*/  SHF.R.U32.HI R3, RZ, 0x8, R4 ;  /* 0x00000008ff037819 */ /* 0x000fc40000011604 */
[----:B------:R-:W-:Y:S02]  /*23fb0*/  SHF.R.U32.HI R23, RZ, 0x8, R23 ;  /* 0x00000008ff177819 */ /* 0x000fe40000011617 */
[----:B------:R-:W-:Y:S02]  /*23fc0*/  SHF.R.U32.HI R4, RZ, 0x8, R5 ;  /* 0x00000008ff047819 */ /* 0x000fe40000011605 */
[----:B------:R-:W-:Y:S02]  /*23fd0*/  SHF.R.U32.HI R12, RZ, 0x8, R12 ;  /* 0x00000008ff0c7819 */ /* 0x000fe4000001160c */
[--C-:B0-----:R-:W-:Y:S02]  /*23fe0*/  PRMT R7, R5, 0x3340, R13.reuse ;  /* 0x0000334005077816 */ /* 0x101fe4000000000d */
[----:B------:R-:W-:Y:S02]  /*23ff0*/  SHF.R.U32.HI R5, RZ, 0x8, R2 ;  /* 0x00000008ff057819 */ /* 0x000fe40000011602 */
[----:B------:R-:W-:-:S02]  /*24000*/  SHF.R.U32.HI R13, RZ, 0x8, R13 ;  /* 0x00000008ff0d7819 */ /* 0x000fc4000001160d */
[--C-:B------:R-:W-:Y:S02]  /*24010*/  PRMT R2, R2, 0x3340, R21.reuse ;  /* 0x0000334002027816 */ /* 0x100fe40000000015 */
        /* <DEDUP_REMOVED lines=9> */
[----:B------:R-:W-:Y:S02]  /*240b0*/  LOP3.LUT R5, R5, 0xffff, RZ, 0xc0, !PT ;  /* 0x0000ffff05057812 */ /* 0x000fe400078ec0ff */
[----:B------:R-:W-:Y:S02]  /*240c0*/  LOP3.LUT R24, R21, 0xffff, RZ, 0xc0, !PT ;  /* 0x0000ffff15187812 */ /* 0x000fe400078ec0ff */
[----:B------:R-:W-:Y:S02]  /*240d0*/  PRMT R30, R6, 0x3340, R23 ;  /* 0x00003340061e7816 */ /* 0x000fe40000000017 */
        /* <DEDUP_REMOVED lines=10> */
[----:B------:R-:W3:Y:S01]  /*24180*/  LDL.LU R0, [R1+0x24] ;  /* 0x0000240001007983 */ /* 0x000ee20000300800 */
        /* <DEDUP_REMOVED lines=8> */
[----:B0-----:R-:W-:Y:S02]  /*24210*/  PRMT R7, R4, 0x3340, R14 ;  /* 0x0000334004077816 */ /* 0x001fe4000000000e */
[----:B------:R-:W-:-:S03]  /*24220*/  SHF.R.U32.HI R4, RZ, 0x8, R5 ;  /* 0x00000008ff047819 */ /* 0x000fc60000011605 */
[----:B------:R0:W-:Y:S01]  /*24230*/  STL [R1+0x114], R7 ;  /* 0x0001140701007387 */ /* 0x0001e20000100800 */
[----:B------:R-:W-:Y:S02]  /*24240*/  SHF.R.U32.HI R26, RZ, 0x8, R26 ;  /* 0x00000008ff1a7819 */ /* 0x000fe4000001161a */
[----:B------:R-:W-:Y:S02]  /*24250*/  SHF.R.U32.HI R14, RZ, 0x8, R14 ;  /* 0x00000008ff0e7819 */ /* 0x000fe4000001160e */
[----:B0-----:R-:W-:Y:S02]  /*24260*/  PRMT R7, R5, 0x3340, R15 ;  /* 0x0000334005077816 */ /* 0x001fe4000000000f */
[----:B------:R-:W-:Y:S02]  /*24270*/  SHF.R.U32.HI R5, RZ, 0x8, R3 ;  /* 0x00000008ff057819 */ /* 0x000fe40000011603 */
[--C-:B------:R-:W-:Y:S02]  /*24280*/  PRMT R3, R3, 0x3340, R25.reuse ;  /* 0x0000334003037816 */ /* 0x100fe40000000019 */
[----:B------:R-:W-:Y:S01]  /*24290*/  SHF.R.U32.HI R25, RZ, 0x8, R25 ;  /* 0x00000008ff197819 */ /* 0x000fe20000011619 */
[----:B------:R-:W-:Y:S01]  /*242a0*/  STL [R1+0x110], R7 ;  /* 0x0001100701007387 */ /* 0x000fe20000100800 */
[----:B------:R-:W-:-:S02]  /*242b0*/  LOP3.LUT R6, R6, 0xffff, RZ, 0xc0, !PT ;  /* 0x0000ffff06067812 */ /* 0x000fc400078ec0ff */
[----:B------:R-:W-:Y:S01]  /*242c0*/  LOP3.LUT R26, R26, 0xffff, RZ, 0xc0, !PT ;  /* 0x0000ffff1a1a7812 */ /* 0x000fe200078ec0ff */
[----:B------:R0:W-:Y:S01]  /*242d0*/  STL [R1+0x140], R3 ;  /* 0x0001400301007387 */ /* 0x0001e20000100800 */
[----:B------:R-:W-:Y:S02]  /*242e0*/  LOP3.LUT R2, R2, 0xffff, RZ, 0xc0, !PT ;  /* 0x0000ffff02027812 */ /* 0x000fe400078ec0ff */
[----:B------:R-:W-:Y:S01]  /*242f0*/  LOP3.LUT R14, R14, 0xffff, RZ, 0xc0, !PT ;  /* 0x0000ffff0e0e7812 */ /* 0x000fe200078ec0ff */
[----:B------:R-:W3:Y:S01]  /*24300*/  LDL.LU R61, [R1+0x13c] ;  /* 0x00013c00013d7983 */ /* 0x000ee20000300800 */
[----:B------:R-:W-:Y:S02]  /*24310*/  LOP3.LUT R5, R5, 0xffff, RZ, 0xc0, !PT ;  /* 0x0000ffff05057812 */ /* 0x000fe400078ec0ff */
[----:B0-----:R-:W-:Y:S02]  /*24320*/  LOP3.LUT R3, R25, 0xffff, RZ, 0xc0, !PT ;  /* 0x0000ffff19037812 */ /* 0x001fe400078ec0ff */
[----:B------:R-:W-:-:S02]  /*24330*/  PRMT R25, R6, 0x3340, R26 ;  /* 0x0000334006197816 */ /* 0x000fc4000000001a */
[----:B------:R-:W-:Y:S02]  /*24340*/  PRMT R26, R2, 0x3340, R14 ;  /* 0x00003340021a7816 */ /* 0x000fe4000000000e */
[----:B------:R-:W-:Y:S02]  /*24350*/  PRMT R2, R5, 0x3340, R3 ;  /* 0x0000334005027816 */ /* 0x000fe40000000003 */
[----:B--2---:R-:W-:Y:S02]  /*24360*/  LOP3.LUT R3, R43, 0xffff, RZ, 0xc0, !PT ;  /* 0x0000ffff2b037812 */ /* 0x004fe400078ec0ff */
[----:B------:R-:W2:Y:S01]  /*24370*/  LDL.LU R43, [R1+0x130] ;  /* 0x00013000012b7983 */ /* 0x000ea20000300800 */
[----:B----4-:R-:W-:-:S03]  /*24380*/  LOP3.LUT R5, R60, 0xffff, RZ, 0xc0, !PT ;  /* 0x0000ffff3c057812 */ /* 0x010fc600078ec0ff */
[----:B------:R-:W4:Y:S01]  /*24390*/  LDL.LU R60, [R1+0x3c] ;  /* 0x00003c00013c7983 */ /* 0x000f220000300800 */
[----:B---3--:R-:W-:-:S03]  /*243a0*/  LOP3.LUT R6, R0, 0xffff, RZ, 0xc0, !PT ;  /* 0x0000ffff00067812 */ /* 0x008fc600078ec0ff */
[----:B------:R-:W3:Y:S01]  /*243b0*/  LDL.LU R0, [R1+0x20] ;  /* 0x0000200001007983 */ /* 0x000ee20000300800 */
        /* <DEDUP_REMOVED lines=9> */
[----:B------:R-:W-:Y:S02]  /*24450*/  LOP3.LUT R4, R41, 0xffff, RZ, 0xc0, !PT ;  /* 0x0000ffff29047812 */ /* 0x000fe400078ec0ff */
        /* <DEDUP_REMOVED lines=20> */
[----:B------:R-:W-:Y:S01]  /*245a0*/  STL [R1+0xfc], R4 ;  /* 0x0000fc0401007387 */ /* 0x000fe20000100800 */
[----:B------:R-:W-:Y:S02]  /*245b0*/  LOP3.LUT R41, R20, 0xffff, RZ, 0xc0, !PT ;  /* 0x0000ffff14297812 */ /* 0x000fe400078ec0ff */
[----:B------:R-:W-:Y:S01]  /*245c0*/  PRMT R29, R7, 0x3340, R29 ;  /* 0x00003340071d7816 */ /* 0x000fe2000000001d */
[----:B------:R-:W2:Y:S01]  /*245d0*/  LDL.LU R59, [R1+0x170] ;  /* 0x00017000013b7983 */ /* 0x000ea20000300800 */
[----:B------:R-:W-:Y:S02]  /*245e0*/  PRMT R20, R3, 0x3340, R16 ;  /* 0x0000334003147816 */ /* 0x000fe40000000010 */
[----:B------:R-:W-:Y:S01]  /*245f0*/  PRMT R3, R5, 0x3340, R17 ;  /* 0x0000334005037816 */ /* 0x000fe20000000011 */
[----:B------:R-:W2:Y:S01]  /*24600*/  LDL.LU R9, [R1+0x15c] ;  /* 0x00015c0001097983 */ /* 0x000ea20000300800 */
[----:B------:R-:W-:-:S03]  /*24610*/  LOP3.LUT R7, R61, 0xffff, RZ, 0xc0, !PT ;  /* 0x0000ffff3d077812 */ /* 0x000fc600078ec0ff */
[----:B------:R-:W2:Y:S01]  /*24620*/  LDL.LU R61, [R1+0xd0] ;  /* 0x0000d000013d7983 */ /* 0x000ea20000300800 */
[----:B---3--:R-:W-:-:S03]  /*24630*/  LOP3.LUT R5, R0, 0xffff, RZ, 0xc0, !PT ;  /* 0x0000ffff00057812 */ /* 0x008fc600078ec0ff */
[----:B------:R-:W3:Y:S01]  /*24640*/  LDL.LU R0, [R1+0xbc] ;  /* 0x0000bc0001007983 */ /* 0x000ee20000300800 */
[----:B------:R-:W-:Y:S02]  /*24650*/  LOP3.LUT R39, R39, 0xffff, RZ, 0xc0, !PT ;  /* 0x0000ffff27277812 */ /* 0x000fe400078ec0ff */
[----:B------:R-:W-:Y:S02]  /*24660*/  LOP3.LUT R6, R6, 0xffff, RZ, 0xc0, !PT ;  /* 0x0000ffff06067812 */ /* 0x000fe400078ec0ff */
[----:B------:R-:W-:Y:S02]  /*24670*/  PRMT R10, R7, 0x3340, R39 ;  /* 0x00003340070a7816 */ /* 0x000fe40000000027 */
[----:B------:R-:W-:Y:S02]  /*24680*/  PRMT R41, R6, 0x3340, R41 ;  /* 0x0000334006297816 */ /* 0x000fe40000000029 */
[----:B----4-:R-:W-:Y:S02]  /*24690*/  LOP3.LUT R6, R60, 0xffff, RZ, 0xc0, !PT ;  /* 0x0000ffff3c067812 */ /* 0x010fe400078ec0ff */
[----:B------:R-:W-:Y:S01]  /*246a0*/  LOP3.LUT R18, R18, 0xffff, RZ, 0xc0, !PT ;  /* 0x0000ffff12127812 */ /* 0x000fe200078ec0ff */
[----:B------:R0:W-:Y:S01]  /*246b0*/  STL [R1+0x50], R10 ;  /* 0x0000500a01007387 */ /* 0x0001e20000100800 */
[----:B------:R-:W-:-:S02]  /*246c0*/  LOP3.LUT R19, R19, 0xffff, RZ, 0xc0, !PT ;  /* 0x0000ffff13137812 */ /* 0x000fc400078ec0ff */
[----:B0-----:R-:W-:Y:S02]  /*246d0*/  PRMT R10, R6, 0x3340, R18 ;  /* 0x00003340060a7816 */ /* 0x001fe40000000012 */
[----:B--2---:R-:W-:-:S03]  /*246e0*/  LOP3.LUT R4, R43, 0xffff, RZ, 0xc0, !PT ;  /* 0x0000ffff2b047812 */ /* 0x004fc600078ec0ff */
[----:B------:R0:W-:Y:S01]  /*246f0*/  STL [R1+0x70], R10 ;  /* 0x0000700a01007387 */ /* 0x0001e20000100800 */
[----:B------:R-:W-:Y:S02]  /*24700*/  LOP3.LUT R37, R37, 0xffff, RZ, 0xc0, !PT ;  /* 0x0000ffff25257812 */ /* 0x000fe400078ec0ff */
[----:B------:R-:W-:Y:S02]  /*24710*/  SHF.R.U32.HI R8, RZ, 0x8, R7 ;  /* 0x00000008ff087819 */ /* 0x000fe40000011607 */
[----:B------:R-:W-:Y:S02]  /*24720*/  SHF.R.U32.HI R7, RZ, 0x8, R39 ;  /* 0x00000008ff077819 */ /* 0x000fe40000011627 */
[----:B0-----:R-:W-:Y:S02]  /*24730*/  PRMT R10, R5, 0x3340, R19 ;  /* 0x00003340050a7816 */ /* 0x001fe40000000013 */
[----:B------:R-:W-:-:S03]  /*24740*/  SHF.R.U32.HI R60, RZ, 0x8, R4 ;  /* 0x00000008ff3c7819 */ /* 0x000fc60000011604 */
[----:B------:R0:W-:Y:S01]  /*24750*/  STL [R1+0x74], R10 ;  /* 0x0000740a01007387 */ /* 0x0001e20000100800 */
[----:B------:R-:W-:Y:S02]  /*24760*/  LOP3.LUT R7, R7, 0xffff, RZ, 0xc0, !PT ;  /* 0x0000ffff07077812 */ /* 0x000fe400078ec0ff */
[----:B------:R-:W-:Y:S02]  /*24770*/  LOP3.LUT R60, R60, 0xffff, RZ, 0xc0, !PT ;  /* 0x0000ffff3c3c7812 */ /* 0x000fe400078ec0ff */
[--C-:B0-----:R-:W-:Y:S02]  /*24780*/  PRMT R10, R4, 0x3340, R37.reuse ;  /* 0x00003340040a7816 */ /* 0x101fe40000000025 */
[----:B------:R-:W-:Y:S02]  /*24790*/  SHF.R.U32.HI R4, RZ, 0x8, R37 ;  /* 0x00000008ff047819 */ /* 0x000fe40000011625 */
[----:B------:R-:W-:Y:S01]  /*247a0*/  LOP3.LUT R37, R8, 0xffff, RZ, 0xc0, !PT ;  /* 0x0000ffff08257812 */ /* 0x000fe200078ec0ff */
[----:B------:R0:W-:Y:S01]  /*247b0*/  STL [R1+0xe8], R10 ;  /* 0x0000e80a01007387 */ /* 0x0001e20000100800 */
[----:B------:R-:W-:-:S02]  /*247c0*/  LOP3.LUT R4, R4, 0xffff, RZ, 0xc0, !PT ;  /* 0x0000ffff04047812 */ /* 0x000fc400078ec0ff */
[----:B------:R-:W-:Y:S01]  /*247d0*/  PRMT R37, R37, 0x3340, R7 ;  /* 0x0000334025257816 */ /* 0x000fe20000000007 */
[----:B------:R-:W2:Y:S01]  /*247e0*/  LDL.LU R12, [R1+0x198] ;  /* 0x00019800010c7983 */ /* 0x000ea20000300800 */
[----:B------:R-:W-:-:S03]  /*247f0*/  LOP3.LUT R7, R59, 0xffff, RZ, 0xc0, !PT ;  /* 0x0000ffff3b077812 */ /* 0x000fc600078ec0ff */
[----:B------:R-:W4:Y:S01]  /*24800*/  LDL.LU R11, [R1+0x194] ;  /* 0x00019400010b7983 */ /* 0x000f220000300800 */
[----:B------:R-:W-:-:S03]  /*24810*/  PRMT R60, R60, 0x3340, R4 ;  /* 0x000033403c3c7816 */ /* 0x000fc60000000004 */
[----:B------:R-:W2:Y:S01]  /*24820*/  LDL.LU R59, [R1+0xf0] ;  /* 0x0000f000013b7983 */ /* 0x000ea20000300800 */
[----:B---3--:R-:W-:-:S03]  /*24830*/  LOP3.LUT R4, R0, 0xffff, RZ, 0xc0, !PT ;  /* 0x0000ffff00047812 */ /* 0x008fc600078ec0ff */
[----:B------:R-:W3:Y:S01]  /*24840*/  LDL.LU R0, [R1+0xdc] ;  /* 0x0000dc0001007983 */ /* 0x000ee20000300800 */
[----:B------:R-:W-:Y:S02]  /*24850*/  SHF.R.U32.HI R39, RZ, 0x8, R6 ;  /* 0x00000008ff277819 */ /* 0x000fe40000011606 */
[----:B------:R-:W-:Y:S02]  /*24860*/  SHF.R.U32.HI R6, RZ, 0x8, R18 ;  /* 0x00000008ff067819 */ /* 0x000fe40000011612 */
[----:B------:R-:W-:Y:S02]  /*24870*/  LOP3.LUT R55, R55, 0xffff, RZ, 0xc0, !PT ;  /* 0x0000ffff37377812 */ /* 0x000fe400078ec0ff */
[----:B------:R-:W-:Y:S02]  /*24880*/  LOP3.LUT R39, R39, 0xffff, RZ, 0xc0, !PT ;  /* 0x0000ffff27277812 */ /* 0x000fe400078ec0ff */
[----:B------:R-:W-:Y:S02]  /*24890*/  LOP3.LUT R6, R6, 0xffff, RZ, 0xc0, !PT ;  /* 0x0000ffff06067812 */ /* 0x000fe400078ec0ff */
[----:B0-----:R-:W-:-:S02]  /*248a0*/  SHF.R.U32.HI R10, RZ, 0x8, R7 ;  /* 0x00000008ff0a7819 */ /* 0x001fc40000011607 */
[----:B------:R-:W-:Y:S02]  /*248b0*/  PRMT R7, R7, 0x3340, R55 ;  /* 0x0000334007077816 */ /* 0x000fe40000000037 */
[----:B------:R-:W-:Y:S02]  /*248c0*/  PRMT R39, R39, 0x3340, R6 ;  /* 0x0000334027277816 */ /* 0x000fe40000000006 */
[----:B------:R-:W-:Y:S02]  /*248d0*/  LOP3.LUT R6, R61, 0xffff, RZ, 0xc0, !PT ;  /* 0x0000ffff3d067812 */ /* 0x000fe400078ec0ff */
[----:B------:R-:W-:Y:S01]  /*248e0*/  LOP3.LUT R28, R28, 0xffff, RZ, 0xc0, !PT ;  /* 0x0000ffff1c1c7812 */ /* 0x000fe200078ec0ff */
[----:B------:R0:W-:Y:S01]  /*248f0*/  STL [R1+0x78], R7 ;  /* 0x0000780701007387 */ /* 0x0001e20000100800 */
[----:B------:R-:W-:Y:S02]  /*24900*/  SHF.R.U32.HI R43, RZ, 0x8, R5 ;  /* 0x00000008ff2b7819 */ /* 0x000fe40000011605 */
[----:B------:R-:W-:-:S02]  /*24910*/  SHF.R.U32.HI R5, RZ, 0x8, R19 ;  /* 0x00000008ff057819 */ /* 0x000fc40000011613 */
[----:B------:R-:W-:Y:S02]  /*24920*/  LOP3.LUT R31, R31, 0xffff, RZ, 0xc0, !PT ;  /* 0x0000ffff1f1f7812 */ /* 0x000fe400078ec0ff */
[----:B------:R-:W-:Y:S02]  /*24930*/  LOP3.LUT R43, R43, 0xffff, RZ, 0xc0, !PT ;  /* 0x0000ffff2b2b7812 */ /* 0x000fe400078ec0ff */
[----:B0-----:R-:W-:Y:S02]  /*24940*/  PRMT R7, R6, 0x3340, R28 ;  /* 0x0000334006077816 */ /* 0x001fe4000000001c */
[----:B------:R-:W-:-:S03]  /*24950*/  LOP3.LUT R5, R5, 0xffff, RZ, 0xc0, !PT ;  /* 0x0000ffff05057812 */ /* 0x000fc600078ec0ff */
[----:B------:R0:W-:Y:S01]  /*24960*/  STL [R1+0x80], R7 ;  /* 0x0000800701007387 */ /* 0x0001e20000100800 */
[----:B------:R-:W-:Y:S02]  /*24970*/  PRMT R43, R43, 0x3340, R5 ;  /* 0x000033402b2b7816 */ /* 0x000fe40000000005 */
[----:B------:R-:W-:Y:S02]  /*24980*/  LOP3.LUT R5, R9, 0xffff, RZ, 0xc0, !PT ;  /* 0x0000ffff09057812 */ /* 0x000fe400078ec0ff */
[----:B------:R-:W-:Y:S02]  /*24990*/  LOP3.LUT R53, R53, 0xffff, RZ, 0xc0, !PT ;  /* 0x0000ffff35357812 */ /* 0x000fe400078ec0ff */
[----:B0-----:R-:W-:Y:S02]  /*249a0*/  PRMT R7, R4, 0x3340, R31 ;  /* 0x0000334004077816 */ /* 0x001fe4000000001f */
[----:B------:R-:W-:Y:S02]  /*249b0*/  SHF.R.U32.HI R61, RZ, 0x8, R4 ;  /* 0x00000008ff3d7819 */ /* 0x000fe40000011604 */
[----:B------:R-:W-:Y:S01]  /*249c0*/  SHF.R.U32.HI R4, RZ, 0x8, R5 ;  /* 0x00000008ff047819 */ /* 0x000fe20000011605 */
[----:B------:R0:W-:Y:S01]  /*249d0*/  STL [R1+0x84], R7 ;  /* 0x0000840701007387 */ /* 0x0001e20000100800 */
[----:B------:R-:W-:-:S02]  /*249e0*/  SHF.R.U32.HI R8, RZ, 0x8, R55 ;  /* 0x00000008ff087819 */ /* 0x000fc40000011637 */
[----:B------:R-:W-:Y:S02]  /*249f0*/  LOP3.LUT R4, R4, 0xffff, RZ, 0xc0, !PT ;  /* 0x0000ffff04047812 */ /* 0x000fe400078ec0ff */
[----:B------:R-:W-:Y:S02]  /*24a00*/  SHF.R.U32.HI R55, RZ, 0x8, R6 ;  /* 0x00000008ff377819 */ /* 0x000fe40000011606 */
[--C-:B0-----:R-:W-:Y:S02]  /*24a10*/  SHF.R.U32.HI R7, RZ, 0x8, R53.reuse ;  /* 0x00000008ff077819 */ /* 0x101fe40000011635 */
[----:B------:R-:W-:Y:S02]  /*24a20*/  SHF.R.U32.HI R6, RZ, 0x8, R28 ;  /* 0x00000008ff067819 */ /* 0x000fe4000001161c */
[----:B------:R-:W-:Y:S02]  /*24a30*/  LOP3.LUT R7, R7, 0xffff, RZ, 0xc0, !PT ;  /* 0x0000ffff07077812 */ /* 0x000fe400078ec0ff */
[----:B------:R-:W-:-:S02]  /*24a40*/  PRMT R5, R5, 0x3340, R53 ;  /* 0x0000334005057816 */ /* 0x000fc40000000035 */
[----:B------:R-:W-:Y:S02]  /*24a50*/  PRMT R4, R4, 0x3340, R7 ;  /* 0x0000334004047816 */ /* 0x000fe40000000007 */
[----:B------:R-:W-:Y:S02]  /*24a60*/  LOP3.LUT R55, R55, 0xffff, RZ, 0xc0, !PT ;  /* 0x0000ffff37377812 */ /* 0x000fe400078ec0ff */
[----:B------:R-:W-:Y:S01]  /*24a70*/  LOP3.LUT R6, R6, 0xffff, RZ, 0xc0, !PT ;  /* 0x0000ffff06067812 */ /* 0x000fe200078ec0ff */
[----:B------:R-:W-:Y:S03]  /*24a80*/  STL [R1+0xe4], R5 ;  /* 0x0000e40501007387 */ /* 0x000fe60000100800 */
[----:B------:R-:W-:Y:S01]  /*24a90*/  PRMT R55, R55, 0x3340, R6 ;  /* 0x0000334037377816 */ /* 0x000fe20000000006 */
[----:B------:R3:W-:Y:S01]  /*24aa0*/  STL [R1+0x20], R4 ;  /* 0x0000200401007387 */ /* 0x0007e20000100800 */
[----:B--2---:R-:W-:-:S03]  /*24ab0*/  LOP3.LUT R6, R59, 0xffff, RZ, 0xc0, !PT ;  /* 0x0000ffff3b067812 */ /* 0x004fc600078ec0ff */
[----:B------:R-:W2:Y:S04]  /*24ac0*/  LDL.LU R14, [R1+0x1bc] ;  /* 0x0001bc00010e7983 */ /* 0x000ea80000300800 */
[----:B------:R-:W2:Y:S04]  /*24ad0*/  LDL.LU R13, [R1+0x1b8] ;  /* 0x0001b800010d7983 */ /* 0x000ea80000300800 */
[----:B------:R-:W2:Y:S01]  /*24ae0*/  LDL.LU R59, [R1+0x158] ;  /* 0x00015800013b7983 */ /* 0x000ea20000300800 */
[----:B---3--:R-:W-:-:S03]  /*24af0*/  LOP3.LUT R4, R0, 0xffff, RZ, 0xc0, !PT ;  /* 0x0000ffff00047812 */ /* 0x008fc600078ec0ff */
[----:B------:R-:W3:Y:S01]  /*24b00*/  LDL.LU R0, [R1+0x154] ;  /* 0x0001540001007983 */ /* 0x000ee20000300800 */
[----:B------:R-:W-:Y:S02]  /*24b10*/  SHF.R.U32.HI R9, RZ, 0x8, R31 ;  /* 0x00000008ff097819 */ /* 0x000fe4000001161f */
[----:B------:R-:W-:Y:S02]  /*24b20*/  LOP3.LUT R53, R10, 0xffff, RZ, 0xc0, !PT ;  /* 0x0000ffff0a357812 */ /* 0x000fe400078ec0ff */
[----:B------:R-:W-:Y:S02]  /*24b30*/  LOP3.LUT R8, R8, 0xffff, RZ, 0xc0, !PT ;  /* 0x0000ffff08087812 */ /* 0x000fe400078ec0ff */
[----:B------:R-:W-:Y:S02]  /*24b40*/  LOP3.LUT R61, R61, 0xffff, RZ, 0xc0, !PT ;  /* 0x0000ffff3d3d7812 */ /* 0x000fe400078ec0ff */
[----:B------:R-:W-:Y:S02]  /*24b50*/  LOP3.LUT R5, R9, 0xffff, RZ, 0xc0, !PT ;  /* 0x0000ffff09057812 */ /* 0x000fe400078ec0ff */
[----:B------:R-:W-:-:S02]  /*24b60*/  LOP3.LUT R7, R12, 0xffff, RZ, 0xc0, !PT ;  /* 0x0000ffff0c077812 */ /* 0x000fc400078ec0ff */
[----:B------:R-:W-:Y:S02]  /*24b70*/  LOP3.LUT R58, R58, 0xffff, RZ, 0xc0, !PT ;  /* 0x0000ffff3a3a7812 */ /* 0x000fe400078ec0ff */
[----:B------:R-:W-:Y:S02]  /*24b80*/  LOP3.LUT R32, R32, 0xffff, RZ, 0xc0, !PT ;  /* 0x0000ffff20207812 */ /* 0x000fe400078ec0ff */
[----:B------:R-:W-:Y:S02]  /*24b90*/  PRMT R53, R53, 0x3340, R8 ;  /* 0x0000334035357816 */ /* 0x000fe40000000008 */
[----:B------:R-:W-:Y:S02]  /*24ba0*/  LOP3.LUT R36, R36, 0xffff, RZ, 0xc0, !PT ;  /* 0x0000ffff24247812 */ /* 0x000fe400078ec0ff */
[----:B------:R-:W-:Y:S02]  /*24bb0*/  PRMT R61, R61, 0x3340, R5 ;  /* 0x000033403d3d7816 */ /* 0x000fe40000000005 */
[----:B------:R-:W-:-:S02]  /*24bc0*/  SHF.R.U32.HI R10, RZ, 0x8, R7 ;  /* 0x00000008ff0a7819 */ /* 0x000fc40000011607 */
[----:B------:R-:W-:Y:S02]  /*24bd0*/  PRMT R8, R7, 0x3340, R58 ;  /* 0x0000334007087816 */ /* 0x000fe4000000003a */
[----:B----4-:R-:W-:Y:S02]  /*24be0*/  LOP3.LUT R5, R11, 0xffff, RZ, 0xc0, !PT ;  /* 0x0000ffff0b057812 */ /* 0x010fe400078ec0ff */
[----:B------:R-:W-:Y:S02]  /*24bf0*/  SHF.R.U32.HI R7, RZ, 0x8, R6 ;  /* 0x00000008ff077819 */ /* 0x000fe40000011606 */
[----:B------:R-:W-:Y:S02]  /*24c00*/  LOP3.LUT R57, R57, 0xffff, RZ, 0xc0, !PT ;  /* 0x0000ffff39397812 */ /* 0x000fe400078ec0ff */
[----:B------:R-:W-:Y:S02]  /*24c10*/  PRMT R6, R6, 0x3340, R32 ;  /* 0x0000334006067816 */ /* 0x000fe40000000020 */
[----:B------:R-:W-:-:S02]  /*24c20*/  PRMT R9, R4, 0x3340, R36 ;  /* 0x0000334004097816 */ /* 0x000fc40000000024 */
[----:B------:R-:W-:Y:S01]  /*24c30*/  SHF.R.U32.HI R12, RZ, 0x8, R4 ;  /* 0x00000008ff0c7819 */ /* 0x000fe20000011604 */
[----:B------:R0:W-:Y:S01]  /*24c40*/  STL [R1+0xa4], R8 ;  /* 0x0000a40801007387 */ /* 0x0001e20000100800 */
[----:B------:R-:W-:Y:S02]  /*24c50*/  SHF.R.U32.HI R4, RZ, 0x8, R5 ;  /* 0x00000008ff047819 */ /* 0x000fe40000011605 */
[----:B------:R-:W-:Y:S01]  /*24c60*/  SHF.R.U32.HI R11, RZ, 0x8, R58 ;  /* 0x00000008ff0b7819 */ /* 0x000fe2000001163a */
[----:B------:R1:W-:Y:S01]  /*24c70*/  STL [R1+0xdc], R6 ;  /* 0x0000dc0601007387 */ /* 0x0003e20000100800 */
[----:B------:R-:W-:-:S03]  /*24c80*/  PRMT R5, R5, 0x3340, R57 ;  /* 0x0000334005057816 */ /* 0x000fc60000000039 */
[----:B------:R4:W-:Y:S01]  /*24c90*/  STL [R1+0xd0], R9 ;  /* 0x0000d00901007387 */ /* 0x0009e20000100800 */
[----:B0-----:R-:W-:Y:S02]  /*24ca0*/  SHF.R.U32.HI R8, RZ, 0x8, R32 ;  /* 0x00000008ff087819 */ /* 0x001fe40000011620 */
[----:B------:R-:W-:Y:S02]  /*24cb0*/  LOP3.LUT R10, R10, 0xffff, RZ, 0xc0, !PT ;  /* 0x0000ffff0a0a7812 */ /* 0x000fe400078ec0ff */
[----:B-1----:R-:W-:Y:S01]  /*24cc0*/  SHF.R.U32.HI R6, RZ, 0x8, R36 ;  /* 0x00000008ff067819 */ /* 0x002fe20000011624 */
[----:B------:R0:W-:Y:S01]  /*24cd0*/  STL [R1+0xe0], R5 ;  /* 0x0000e00501007387 */ /* 0x0001e20000100800 */
[----:B------:R-:W-:Y:S02]  /*24ce0*/  LOP3.LUT R11, R11, 0xffff, RZ, 0xc0, !PT ;  /* 0x0000ffff0b0b7812 */ /* 0x000fe400078ec0ff */
[----:B----4-:R-:W-:Y:S02]  /*24cf0*/  SHF.R.U32.HI R9, RZ, 0x8, R57 ;  /* 0x00000008ff097819 */ /* 0x010fe40000011639 */
[----:B------:R-:W-:-:S02]  /*24d00*/  LOP3.LUT R7, R7, 0xffff, RZ, 0xc0, !PT ;  /* 0x0000ffff07077812 */ /* 0x000fc400078ec0ff */
[----:B------:R-:W-:Y:S02]  /*24d10*/  LOP3.LUT R8, R8, 0xffff, RZ, 0xc0, !PT ;  /* 0x0000ffff08087812 */ /* 0x000fe400078ec0ff */
[----:B------:R-:W-:Y:S02]  /*24d20*/  LOP3.LUT R6, R6, 0xffff, RZ, 0xc0, !PT ;  /* 0x0000ffff06067812 */ /* 0x000fe400078ec0ff */
[----:B0-----:R-:W-:Y:S02]  /*24d30*/  LOP3.LUT R5, R12, 0xffff, RZ, 0xc0, !PT ;  /* 0x0000ffff0c057812 */ /* 0x001fe400078ec0ff */
[----:B------:R-:W-:Y:S02]  /*24d40*/  LOP3.LUT R4, R4, 0xffff, RZ, 0xc0, !PT ;  /* 0x0000ffff04047812 */ /* 0x000fe400078ec0ff */
[----:B------:R-:W-:Y:S02]  /*24d50*/  LOP3.LUT R9, R9, 0xffff, RZ, 0xc0, !PT ;  /* 0x0000ffff09097812 */ /* 0x000fe400078ec0ff */
[----:B------:R-:W-:-:S02]  /*24d60*/  PRMT R10, R10, 0x3340, R11 ;  /* 0x000033400a0a7816 */ /* 0x000fc4000000000b */
[----:B------:R-:W-:Y:S02]  /*24d70*/  PRMT R7, R7, 0x3340, R8 ;  /* 0x0000334007077816 */ /* 0x000fe40000000008 */
[----:B------:R-:W-:Y:S02]  /*24d80*/  PRMT R5, R5, 0x3340, R6 ;  /* 0x0000334005057816 */ /* 0x000fe40000000006 */
[----:B------:R-:W-:Y:S01]  /*24d90*/  PRMT R4, R4, 0x3340, R9 ;  /* 0x0000334004047816 */ /* 0x000fe20000000009 */
[----:B------:R-:W-:Y:S01]  /*24da0*/  STL [R1+0x14], R10 ;  /* 0x0000140a01007387 */ /* 0x000fe20000100800 */
[----:B--2---:R-:W-:-:S03]  /*24db0*/  LOP3.LUT R6, R14, 0xffff, RZ, 0xc0, !PT ;  /* 0x0000ffff0e067812 */ /* 0x004fc600078ec0ff */
[----:B------:R0:W-:Y:S04]  /*24dc0*/  STL [R1+0x18], R7 ;  /* 0x0000180701007387 */ /* 0x0001e80000100800 */
[----:B------:R1:W-:Y:S04]  /*24dd0*/  STL [R1+0x1c], R5 ;  /* 0x00001c0501007387 */ /* 0x0003e80000100800 */
[----:B------:R3:W-:Y:S01]  /*24de0*/  STL [R1+0x2c], R4 ;  /* 0x00002c0401007387 */ /* 0x0007e20000100800 */
[----:B0-----:R-:W-:-:S03]  /*24df0*/  LOP3.LUT R7, R13, 0xffff, RZ, 0xc0, !PT ;  /* 0x0000ffff0d077812 */ /* 0x001fc600078ec0ff */
[----:B------:R-:W2:Y:S01]  /*24e00*/  LDL.LU R14, [R1+0x1dc] ;  /* 0x0001dc00010e7983 */ /* 0x000ea20000300800 */
[----:B-1----:R-:W-:-:S03]  /*24e10*/  LOP3.LUT R5, R59, 0xffff, RZ, 0xc0, !PT ;  /* 0x0000ffff3b057812 */ /* 0x002fc600078ec0ff */
[----:B------:R-:W4:Y:S04]  /*24e20*/  LDL.LU R13, [R1+0x1d8] ;  /* 0x0001d800010d7983 */ /* 0x000f280000300800 */
        /* <DEDUP_REMOVED lines=10> */
[----:B------:R-:W-:Y:S02]  /*24ed0*/  SHF.R.U32.HI R11, RZ, 0x8, R5 ;  /* 0x00000008ff0b7819 */ /* 0x000fe40000011605 */
[----:B------:R-:W-:Y:S02]  /*24ee0*/  PRMT R9, R4, 0x3340, R40 ;  /* 0x0000334004097816 */ /* 0x000fe40000000028 */
[----:B0-----:R-:W-:Y:S02]  /*24ef0*/  PRMT R6, R5, 0x3340, R38 ;  /* 0x0000334005067816 */ /* 0x001fe40000000026 */
[----:B------:R-:W-:Y:S02]  /*24f00*/  SHF.R.U32.HI R5, RZ, 0x8, R4 ;  /* 0x00000008ff057819 */ /* 0x000fe40000011604 */
[----:B------:R-:W-:Y:S02]  /*24f10*/  SHF.R.U32.HI R4, RZ, 0x8, R7 ;  /* 0x00000008ff047819 */ /* 0x000fe40000011607 */
[----:B------:R-:W-:Y:S01]  /*24f20*/  PRMT R7, R7, 0x3340, R54 ;  /* 0x0000334007077816 */ /* 0x000fe20000000036 */
[----:B------:R0:W-:Y:S01]  /*24f30*/  STL [R1+0xcc], R6 ;  /* 0x0000cc0601007387 */ /* 0x0001e20000100800 */
[----:B------:R-:W-:-:S03]  /*24f40*/  SHF.R.U32.HI R8, RZ, 0x8, R38 ;  /* 0x00000008ff087819 */ /* 0x000fc60000011626 */
[----:B------:R1:W-:Y:S01]  /*24f50*/  STL [R1+0xc0], R9 ;  /* 0x0000c00901007387 */ /* 0x0003e20000100800 */
[----:B------:R-:W-:-:S03]  /*24f60*/  LOP3.LUT R8, R8, 0xffff, RZ, 0xc0, !PT ;  /* 0x0000ffff08087812 */ /* 0x000fc600078ec0ff */
[----:B------:R1:W-:Y:S01]  /*24f70*/  STL [R1+0xd8], R7 ;  /* 0x0000d80701007387 */ /* 0x0003e20000100800 */
[----:B0-----:R-:W-:Y:S02]  /*24f80*/  SHF.R.U32.HI R6, RZ, 0x8, R40 ;  /* 0x00000008ff067819 */ /* 0x001fe40000011628 */
[----:B-1----:R-:W-:Y:S02]  /*24f90*/  SHF.R.U32.HI R9, RZ, 0x8, R54 ;  /* 0x00000008ff097819 */ /* 0x002fe40000011636 */
[----:B------:R-:W-:Y:S02]  /*24fa0*/  LOP3.LUT R5, R5, 0xffff, RZ, 0xc0, !PT ;  /* 0x0000ffff05057812 */ /* 0x000fe400078ec0ff */
[----:B------:R-:W-:Y:S02]  /*24fb0*/  LOP3.LUT R7, R11, 0xffff, RZ, 0xc0, !PT ;  /* 0x0000ffff0b077812 */ /* 0x000fe400078ec0ff */
[----:B------:R-:W-:Y:S02]  /*24fc0*/  LOP3.LUT R6, R6, 0xffff, RZ, 0xc0, !PT ;  /* 0x0000ffff06067812 */ /* 0x000fe400078ec0ff */
[----:B------:R-:W-:-:S02]  /*24fd0*/  LOP3.LUT R4, R4, 0xffff, RZ, 0xc0, !PT ;  /* 0x0000ffff04047812 */ /* 0x000fc400078ec0ff */
[----:B------:R-:W-:Y:S02]  /*24fe0*/  LOP3.LUT R9, R9, 0xffff, RZ, 0xc0, !PT ;  /* 0x0000ffff09097812 */ /* 0x000fe400078ec0ff */
[----:B------:R-:W-:Y:S02]  /*24ff0*/  PRMT R7, R7, 0x3340, R8 ;  /* 0x0000334007077816 */ /* 0x000fe40000000008 */
[----:B------:R-:W-:Y:S02]  /*25000*/  PRMT R5, R5, 0x3340, R6 ;  /* 0x0000334005057816 */ /* 0x000fe40000000006 */
[----:B------:R-:W-:Y:S01]  /*25010*/  PRMT R4, R4, 0x3340, R9 ;  /* 0x0000334004047816 */ /* 0x000fe20000000009 */
[----:B------:R4:W-:Y:S04]  /*25020*/  STL [R1+0x24], R7 ;  /* 0x0000240701007387 */ /* 0x0009e80000100800 */
[----:B------:R0:W-:Y:S04]  /*25030*/  STL [R1+0x28], R5 ;  /* 0x0000280501007387 */ /* 0x0001e80000100800 */
[----:B------:R3:W-:Y:S04]  /*25040*/  STL [R1+0x3c], R4 ;  /* 0x00003c0401007387 */ /* 0x0007e80000100800 */
[----:B------:R-:W3:Y:S04]  /*25050*/  LDL.LU R16, [R1+0x20c] ;  /* 0x00020c0001107983 */ /* 0x000ee80000300800 */
[----:B------:R-:W3:Y:S01]  /*25060*/  LDL.LU R15, [R1+0x208] ;  /* 0x00020800010f7983 */ /* 0x000ee20000300800 */
[----:B--2---:R-:W-:-:S03]  /*25070*/  LOP3.LUT R6, R14, 0xffff, RZ, 0xc0, !PT ;  /* 0x0000ffff0e067812 */ /* 0x004fc600078ec0ff */
[----:B------:R-:W2:Y:S01]  /*25080*/  LDL.LU R14, [R1+0x1b4] ;  /* 0x0001b400010e7983 */ /* 0x000ea20000300800 */
[----:B----4-:R-:W-:-:S03]  /*25090*/  LOP3.LUT R7, R13, 0xffff, RZ, 0xc0, !PT ;  /* 0x0000ffff0d077812 */ /* 0x010fc600078ec0ff */
[----:B------:R-:W4:Y:S01]  /*250a0*/  LDL.LU R13, [R1+0x1b0] ;  /* 0x0001b000010d7983 */ /* 0x000f220000300800 */
[----:B0-----:R-:W-:-:S03]  /*250b0*/  LOP3.LUT R5, R59, 0xffff, RZ, 0xc0, !PT ;  /* 0x0000ffff3b057812 */ /* 0x001fc600078ec0ff */
[----:B------:R-:W4:Y:S01]  /*250c0*/  LDL.LU R59, [R1+0x150] ;  /* 0x00015000013b7983 */ /* 0x000f220000300800 */
[----:B---3--:R-:W-:-:S03]  /*250d0*/  LOP3.LUT R4, R0, 0xffff, RZ, 0xc0, !PT ;  /* 0x0000ffff00047812 */ /* 0x008fc600078ec0ff */
[----:B------:R-:W3:Y:S01]  /*250e0*/  LDL.LU R0, [R1+0x11c] ;  /* 0x00011c0001007983 */ /* 0x000ee20000300800 */
[----:B------:R-:W-:Y:S02]  /*250f0*/  SHF.R.U32.HI R10, RZ, 0x8, R56 ;  /* 0x00000008ff0a7819 */ /* 0x000fe40000011638 */
[----:B------:R-:W-:Y:S02]  /*25100*/  LOP3.LUT R54, R12, 0xffff, RZ, 0xc0, !PT ;  /* 0x0000ffff0c367812 */ /* 0x000fe400078ec0ff */
[----:B------:R-:W-:Y:S02]  /*25110*/  LOP3.LUT R10, R10, 0xffff, RZ, 0xc0, !PT ;  /* 0x0000ffff0a0a7812 */ /* 0x000fe400078ec0ff */
[----:B------:R-:W-:Y:S02]  /*25120*/  LOP3.LUT R47, R47, 0xffff, RZ, 0xc0, !PT ;  /* 0x0000ffff2f2f7812 */ /* 0x000fe400078ec0ff */
[----:B------:R-:W-:Y:S02]  /*25130*/  PRMT R54, R54, 0x3340, R10 ;  /* 0x0000334036367816 */ /* 0x000fe4000000000a */
[----:B------:R-:W-:-:S02]  /*25140*/  SHF.R.U32.HI R10, RZ, 0x8, R6 ;  /* 0x00000008ff0a7819 */ /* 0x000fc40000011606 */
[----:B------:R-:W-:Y:S02]  /*25150*/  PRMT R6, R6, 0x3340, R47 ;  /* 0x0000334006067816 */ /* 0x000fe4000000002f */
[----:B------:R-:W-:Y:S02]  /*25160*/  LOP3.LUT R42, R42, 0xffff, RZ, 0xc0, !PT ;  /* 0x0000ffff2a2a7812 */ /* 0x000fe400078ec0ff */
[----:B------:R-:W-:Y:S01]  /*25170*/  LOP3.LUT R44, R44, 0xffff, RZ, 0xc0, !PT ;  /* 0x0000ffff2c2c7812 */ /* 0x000fe200078ec0ff */
[----:B------:R0:W-:Y:S01]  /*25180*/  STL [R1+0xc4], R6 ;  /* 0x0000c40601007387 */ /* 0x0001e20000100800 */
[----:B------:R-:W-:Y:S02]  /*25190*/  LOP3.LUT R45, R45, 0xffff, RZ, 0xc0, !PT ;  /* 0x0000ffff2d2d7812 */ /* 0x000fe400078ec0ff */
[----:B------:R-:W-:Y:S02]  /*251a0*/  SHF.R.U32.HI R12, RZ, 0x8, R5 ;  /* 0x00000008ff0c7819 */ /* 0x000fe40000011605 */
[----:B------:R-:W-:-:S02]  /*251b0*/  PRMT R9, R4, 0x3340, R44 ;  /* 0x0000334004097816 */ /* 0x000fc4000000002c */
[----:B0-----:R-:W-:Y:S02]  /*251c0*/  PRMT R6, R5, 0x3340, R42 ;  /* 0x0000334005067816 */ /* 0x001fe4000000002a */
[----:B------:R-:W-:Y:S02]  /*251d0*/  SHF.R.U32.HI R5, RZ, 0x8, R4 ;  /* 0x00000008ff057819 */ /* 0x000fe40000011604 */
[----:B------:R-:W-:Y:S02]  /*251e0*/  SHF.R.U32.HI R4, RZ, 0x8, R7 ;  /* 0x00000008ff047819 */ /* 0x000fe40000011607 */
[----:B------:R-:W-:Y:S01]  /*251f0*/  PRMT R7, R7, 0x3340, R45 ;  /* 0x0000334007077816 */ /* 0x000fe2000000002d */
[----:B------:R0:W-:Y:S01]  /*25200*/  STL [R1+0xbc], R6 ;  /* 0x0000bc0601007387 */ /* 0x0001e20000100800 */
[----:B------:R-:W-:Y:S02]  /*25210*/  SHF.R.U32.HI R11, RZ, 0x8, R47 ;  /* 0x00000008ff0b7819 */ /* 0x000fe4000001162f */
[----:B------:R-:W-:Y:S01]  /*25220*/  SHF.R.U32.HI R8, RZ, 0x8, R42 ;  /* 0x00000008ff087819 */ /* 0x000fe2000001162a */
[----:B------:R1:W-:Y:S01]  /*25230*/  STL [R1+0xa8], R9 ;  /* 0x0000a80901007387 */ /* 0x0003e20000100800 */
[----:B------:R-:W-:-:S02]  /*25240*/  LOP3.LUT R10, R10, 0xffff, RZ, 0xc0, !PT ;  /* 0x0000ffff0a0a7812 */ /* 0x000fc400078ec0ff */
[----:B------:R-:W-:Y:S01]  /*25250*/  LOP3.LUT R11, R11, 0xffff, RZ, 0xc0, !PT ;  /* 0x0000ffff0b0b7812 */ /* 0x000fe200078ec0ff */
[----:B------:R1:W-:Y:S01]  /*25260*/  STL [R1+0xc8], R7 ;  /* 0x0000c80701007387 */ /* 0x0003e20000100800 */
[----:B0-----:R-:W-:Y:S02]  /*25270*/  SHF.R.U32.HI R6, RZ, 0x8, R44 ;  /* 0x00000008ff067819 */ /* 0x001fe4000001162c */
[----:B------:R-:W-:Y:S02]  /*25280*/  LOP3.LUT R8, R8, 0xffff, RZ, 0xc0, !PT ;  /* 0x0000ffff08087812 */ /* 0x000fe400078ec0ff */
[----:B-1----:R-:W-:Y:S02]  /*25290*/  SHF.R.U32.HI R9, RZ, 0x8, R45 ;  /* 0x00000008ff097819 */ /* 0x002fe4000001162d */
[----:B------:R-:W-:Y:S02]  /*252a0*/  LOP3.LUT R5, R5, 0xffff, RZ, 0xc0, !PT ;  /* 0x0000ffff05057812 */ /* 0x000fe400078ec0ff */
[----:B------:R-:W-:-:S02]  /*252b0*/  LOP3.LUT R7, R12, 0xffff, RZ, 0xc0, !PT ;  /* 0x0000ffff0c077812 */ /* 0x000fc400078ec0ff */
[----:B------:R-:W-:Y:S02]  /*252c0*/  LOP3.LUT R6, R6, 0xffff, RZ, 0xc0, !PT ;  /* 0x0000ffff06067812 */ /* 0x000fe400078ec0ff */
[----:B------:R-:W-:Y:S02]  /*252d0*/  LOP3.LUT R4, R4, 0xffff, RZ, 0xc0, !PT ;  /* 0x0000ffff04047812 */ /* 0x000fe400078ec0ff */
[----:B------:R-:W-:Y:S02]  /*252e0*/  LOP3.LUT R9, R9, 0xffff, RZ, 0xc0, !PT ;  /* 0x0000ffff09097812 */ /* 0x000fe400078ec0ff */
[----:B------:R-:W-:Y:S02]  /*252f0*/  PRMT R10, R10, 0x3340, R11 ;  /* 0x000033400a0a7816 */ /* 0x000fe4000000000b */
[----:B------:R-:W-:Y:S02]  /*25300*/  PRMT R7, R7, 0x3340, R8 ;  /* 0x0000334007077816 */ /* 0x000fe40000000008 */
[----:B------:R-:W-:-:S02]  /*25310*/  PRMT R5, R5, 0x3340, R6 ;  /* 0x0000334005057816 */ /* 0x000fc40000000006 */
[----:B------:R-:W-:Y:S01]  /*25320*/  PRMT R4, R4, 0x3340, R9 ;  /* 0x0000334004047816 */ /* 0x000fe20000000009 */
[----:B------:R-:W-:Y:S01]  /*25330*/  STL [R1+0x30], R10 ;  /* 0x0000300a01007387 */ /* 0x000fe20000100800 */
[----:B------:R-:W-:-:S03]  /*25340*/  LOP3.LUT R6, R16, 0xffff, RZ, 0xc0, !PT ;  /* 0x0000ffff10067812 */ /* 0x000fc600078ec0ff */
[----:B------:R-:W-:Y:S01]  /*25350*/  STL [R1+0x34], R7 ;  /* 0x0000340701007387 */ /* 0x000fe20000100800 */
[----:B------:R-:W-:-:S03]  /*25360*/  LOP3.LUT R9, R15, 0xffff, RZ, 0xc0, !PT ;  /* 0x0000ffff0f097812 */ /* 0x000fc600078ec0ff */
        /* <DEDUP_REMOVED lines=8> */
[----:B------:R-:W-:-:S03]  /*253f0*/  LOP3.LUT R11, R59, 0xffff, RZ, 0xc0, !PT ;  /* 0x0000ffff3b0b7812 */ /* 0x000fc600078ec0ff */
[----:B------:R-:W2:Y:S01]  /*25400*/  LDL.LU R59, [R1+0x178] ;  /* 0x00017800013b7983 */ /* 0x000ea20000300800 */
[----:B---3--:R-:W-:-:S03]  /*25410*/  LOP3.LUT R10, R0, 0xffff, RZ, 0xc0, !PT ;  /* 0x0000ffff000a7812 */ /* 0x008fc600078ec0ff */
[----:B------:R-:W3:Y:S01]  /*25420*/  LDL.LU R0, [R1+0x174] ;  /* 0x0001740001007983 */ /* 0x000ee20000300800 */
[----:B------:R-:W-:Y:S02]  /*25430*/  SHF.R.U32.HI R12, RZ, 0x8, R6 ;  /* 0x00000008ff0c7819 */ /* 0x000fe40000011606 */
[----:B------:R-:W-:Y:S02]  /*25440*/  PRMT R6, R6, 0x3340, R11 ;  /* 0x0000334006067816 */ /* 0x000fe4000000000b */
[----:B------:R-:W-:Y:S02]  /*25450*/  LOP3.LUT R46, R46, 0xffff, RZ, 0xc0, !PT ;  /* 0x0000ffff2e2e7812 */ /* 0x000fe400078ec0ff */
[----:B------:R-:W-:Y:S01]  /*25460*/  LOP3.LUT R48, R48, 0xffff, RZ, 0xc0, !PT ;  /* 0x0000ffff30307812 */ /* 0x000fe200078ec0ff */
[----:B------:R0:W-:Y:S03]  /*25470*/  STL [R1+0xb4], R6 ;  /* 0x0000b40601007387 */ /* 0x0001e60000100800 */
[----:B------:R-:W-:-:S02]  /*25480*/  PRMT R17, R4, 0x3340, R48 ;  /* 0x0000334004117816 */ /* 0x000fc40000000030 */
[----:B------:R-:W-:Y:S02]  /*25490*/  SHF.R.U32.HI R11, RZ, 0x8, R11 ;  /* 0x00000008ff0b7819 */ /* 0x000fe4000001160b */
[--C-:B0-----:R-:W-:Y:S02]  /*254a0*/  PRMT R6, R5, 0x3340, R46.reuse ;  /* 0x0000334005067816 */ /* 0x101fe4000000002e */
[----:B------:R-:W-:Y:S02]  /*254b0*/  SHF.R.U32.HI R7, RZ, 0x8, R5 ;  /* 0x00000008ff077819 */ /* 0x000fe40000011605 */
[----:B------:R-:W-:Y:S01]  /*254c0*/  SHF.R.U32.HI R8, RZ, 0x8, R46 ;  /* 0x00000008ff087819 */ /* 0x000fe2000001162e */
[----:B------:R0:W-:Y:S01]  /*254d0*/  STL [R1+0xb0], R6 ;  /* 0x0000b00601007387 */ /* 0x0001e20000100800 */
[----:B------:R-:W-:Y:S02]  /*254e0*/  SHF.R.U32.HI R5, RZ, 0x8, R4 ;  /* 0x00000008ff057819 */ /* 0x000fe40000011604 */
[----:B------:R-:W-:Y:S01]  /*254f0*/  SHF.R.U32.HI R4, RZ, 0x8, R9 ;  /* 0x00000008ff047819 */ /* 0x000fe20000011609 */
[----:B------:R1:W-:Y:S01]  /*25500*/  STL [R1+0xac], R17 ;  /* 0x0000ac1101007387 */ /* 0x0003e20000100800 */
[----:B------:R-:W-:-:S02]  /*25510*/  LOP3.LUT R11, R11, 0xffff, RZ, 0xc0, !PT ;  /* 0x0000ffff0b0b7812 */ /* 0x000fc400078ec0ff */
[----:B------:R-:W-:Y:S02]  /*25520*/  LOP3.LUT R7, R7, 0xffff, RZ, 0xc0, !PT ;  /* 0x0000ffff07077812 */ /* 0x000fe400078ec0ff */
[----:B0-----:R-:W-:Y:S02]  /*25530*/  SHF.R.U32.HI R6, RZ, 0x8, R48 ;  /* 0x00000008ff067819 */ /* 0x001fe40000011630 */
[--C-:B-1----:R-:W-:Y:S02]  /*25540*/  PRMT R17, R9, 0x3340, R10.reuse ;  /* 0x0000334009117816 */ /* 0x102fe4000000000a */
[----:B------:R-:W-:Y:S02]  /*25550*/  SHF.R.U32.HI R9, RZ, 0x8, R10 ;  /* 0x00000008ff097819 */ /* 0x000fe4000001160a */
[----:B------:R-:W-:Y:S02]  /*25560*/  LOP3.LUT R10, R12, 0xffff, RZ, 0xc0, !PT ;  /* 0x0000ffff0c0a7812 */ /* 0x000fe400078ec0ff */
[----:B------:R-:W-:-:S02]  /*25570*/  LOP3.LUT R8, R8, 0xffff, RZ, 0xc0, !PT ;  /* 0x0000ffff08087812 */ /* 0x000fc400078ec0ff */
[----:B------:R-:W-:Y:S02]  /*25580*/  LOP3.LUT R5, R5, 0xffff, RZ, 0xc0, !PT ;  /* 0x0000ffff05057812 */ /* 0x000fe400078ec0ff */
[----:B------:R-:W-:Y:S02]  /*25590*/  LOP3.LUT R6, R6, 0xffff, RZ, 0xc0, !PT ;  /* 0x0000ffff06067812 */ /* 0x000fe400078ec0ff */
[----:B------:R-:W-:Y:S02]  /*255a0*/  LOP3.LUT R4, R4, 0xffff, RZ, 0xc0, !PT ;  /* 0x0000ffff04047812 */ /* 0x000fe400078ec0ff */
[----:B------:R-:W-:Y:S02]  /*255b0*/  LOP3.LUT R9, R9, 0xffff, RZ, 0xc0, !PT ;  /* 0x0000ffff09097812 */ /* 0x000fe400078ec0ff */
[----:B------:R-:W-:Y:S02]  /*255c0*/  PRMT R10, R10, 0x3340, R11 ;  /* 0x000033400a0a7816 */ /* 0x000fe4000000000b */
[----:B------:R-:W-:-:S02]  /*255d0*/  PRMT R7, R7, 0x3340, R8 ;  /* 0x0000334007077816 */ /* 0x000fc40000000008 */
[----:B------:R-:W-:Y:S01]  /*255e0*/  PRMT R5, R5, 0x3340, R6 ;  /* 0x0000334005057816 */ /* 0x000fe20000000006 */
[----:B------:R-:W-:Y:S01]  /*255f0*/  STL [R1+0xb8], R17 ;  /* 0x0000b81101007387 */ /* 0x000fe20000100800 */
[----:B------:R-:W-:-:S03]  /*25600*/  PRMT R4, R4, 0x3340, R9 ;  /* 0x0000334004047816 */ /* 0x000fc60000000009 */
[----:B------:R-:W-:Y:S04]  /*25610*/  STL [R1+0x40], R10 ;  /* 0x0000400a01007387 */ /* 0x000fe80000100800 */
[----:B------:R-:W-:Y:S04]  /*25620*/  STL [R1+0x44], R7 ;  /* 0x0000440701007387 */ /* 0x000fe80000100800 */
[----:B------:R0:W-:Y:S04]  /*25630*/  STL [R1+0x4c], R5 ;  /* 0x00004c0501007387 */ /* 0x0001e80000100800 */
[----:B------:R4:W-:Y:S04]  /*25640*/  STL [R1+0x58], R4 ;  /* 0x0000580401007387 */ /* 0x0009e80000100800 */
[----:B------:R-:W3:Y:S01]  /*25650*/  LDL.LU R32, [R1+0x6c] ;  /* 0x00006c0001207983 */ /* 0x000ee20000300800 */
[----:B------:R-:W-:-:S03]  /*25660*/  LOP3.LUT R6, R16, 0xffff, RZ, 0xc0, !PT ;  /* 0x0000ffff10067812 */ /* 0x000fc600078ec0ff */
[----:B------:R-:W3:Y:S04]  /*25670*/  LDL.LU R58, [R1+0x1f4] ;  /* 0x0001f400013a7983 */ /* 0x000ee80000300800 */
[----:B------:R-:W3:Y:S04]  /*25680*/  LDL.LU R31, [R1+0x68] ;  /* 0x00006800011f7983 */ /* 0x000ee80000300800 */
[----:B------:R-:W3:Y:S01]  /*25690*/  LDL.LU R28, [R1+0x1f0] ;  /* 0x0001f000011c7983 */ /* 0x000ee20000300800 */
[----:B------:R-:W-:-:S03]  /*256a0*/  LOP3.LUT R9, R15, 0xffff, RZ, 0xc0, !PT ;  /* 0x0000ffff0f097812 */ /* 0x000fc600078ec0ff */
[----:B------:R-:W3:Y:S01]  /*256b0*/  LDL.LU R19, [R1+0x64] ;  /* 0x0000640001137983 */ /* 0x000ee20000300800 */
[----:B--2---:R-:W-:-:S03]  /*256c0*/  LOP3.LUT R11, R59, 0xffff, RZ, 0xc0, !PT ;  /* 0x0000ffff3b0b7812 */ /* 0x004fc600078ec0ff */
[----:B------:R-:W2:Y:S01]  /*256d0*/  LDL.LU R18, [R1+0x8c] ;  /* 0x00008c0001127983 */ /* 0x000ea20000300800 */
[----:B0-----:R-:W-:-:S03]  /*256e0*/  LOP3.LUT R5, R14, 0xffff, RZ, 0xc0, !PT ;  /* 0x0000ffff0e057812 */ /* 0x001fc600078ec0ff */
[----:B------:R-:W2:Y:S01]  /*256f0*/  LDL.LU R17, [R1+0x10] ;  /* 0x0000100001117983 */ /* 0x000ea20000300800 */
[----:B----4-:R-:W-:-:S03]  /*25700*/  LOP3.LUT R4, R13, 0xffff, RZ, 0xc0, !PT ;  /* 0x0000ffff0d047812 */ /* 0x010fc600078ec0ff */
[----:B------:R-:W4:Y:S04]  /*25710*/  LDL.LU R16, [R1+0x88] ;  /* 0x0000880001107983 */ /* 0x000f280000300800 */
[----:B------:R-:W2:Y:S04]  /*25720*/  LDL.LU R15, [R1+0x3d4] ;  /* 0x0003d400010f7983 */ /* 0x000ea80000300800 */
[----:B------:R-:W4:Y:S01]  /*25730*/  LDL.LU R14, [R1+0x204] ;  /* 0x00020400010e7983 */ /* 0x000f220000300800 */
[----:B---3--:R-:W-:Y:S02]  /*25740*/  LOP3.LUT R10, R0, 0xffff, RZ, 0xc0, !PT ;  /* 0x0000ffff000a7812 */ /* 0x008fe400078ec0ff */
[----:B------:R-:W-:-:S05]  /*25750*/  PRMT R0, R6, 0x3340, R11 ;  /* 0x0000334006007816 */ /* 0x000fca000000000b */
[----:B------:R0:W-:Y:S04]  /*25760*/  STL [R1+0x9c], R0 ;  /* 0x00009c0001007387 */ /* 0x0001e80000100800 */
[----:B------:R-:W3:Y:S04]  /*25770*/  LDL.LU R13, [R1+0x200] ;  /* 0x00020000010d7983 */ /* 0x000ee80000300800 */
[----:B------:R-:W3:Y:S01]  /*25780*/  LDL.LU R59, [R1+0x19c] ;  /* 0x00019c00013b7983 */ /* 0x000ee20000300800 */
[----:B------:R-:W-:Y:S02]  /*25790*/  LOP3.LUT R49, R49, 0xffff, RZ, 0xc0, !PT ;  /* 0x0000ffff31317812 */ /* 0x000fe400078ec0ff */
[----:B------:R-:W-:-:S02]  /*257a0*/  LOP3.LUT R52, R52, 0xffff, RZ, 0xc0, !PT ;  /* 0x0000ffff34347812 */ /* 0x000fc400078ec0ff */
[----:B0-----:R-:W-:Y:S02]  /*257b0*/  PRMT R0, R5, 0x3340, R49 ;  /* 0x0000334005007816 */ /* 0x001fe40000000031 */
[----:B------:R-:W-:Y:S02]  /*257c0*/  SHF.R.U32.HI R12, RZ, 0x8, R6 ;  /* 0x00000008ff0c7819 */ /* 0x000fe40000011606 */
[----:B------:R-:W-:Y:S01]  /*257d0*/  SHF.R.U32.HI R7, RZ, 0x8, R5 ;  /* 0x00000008ff077819 */ /* 0x000fe20000011605 */
[----:B------:R0:W-:Y:S01]  /*257e0*/  STL [R1+0x98], R0 ;  /* 0x0000980001007387 */ /* 0x0001e20000100800 */
[----:B------:R-:W-:Y:S02]  /*257f0*/  SHF.R.U32.HI R5, RZ, 0x8, R4 ;  /* 0x00000008ff057819 */ /* 0x000fe40000011604 */
[----:B------:R-:W-:Y:S02]  /*25800*/  PRMT R36, R9, 0x3340, R10 ;  /* 0x0000334009247816 */ /* 0x000fe4000000000a */
[----:B------:R-:W-:-:S02]  /*25810*/  SHF.R.U32.HI R11, RZ, 0x8, R11 ;  /* 0x00000008ff0b7819 */ /* 0x000fc4000001160b */
[----:B0-----:R-:W-:Y:S02]  /*25820*/  PRMT R0, R4, 0x3340, R52 ;  /* 0x0000334004007816 */ /* 0x001fe40000000034 */
[----:B------:R-:W-:Y:S02]  /*25830*/  SHF.R.U32.HI R4, RZ, 0x8, R9 ;  /* 0x00000008ff047819 */ /* 0x000fe40000011609 */
[----:B------:R-:W-:Y:S02]  /*25840*/  SHF.R.U32.HI R9, RZ, 0x8, R10 ;  /* 0x00000008ff097819 */ /* 0x000fe4000001160a */
[----:B------:R-:W-:Y:S02]  /*25850*/  LOP3.LUT R10, R12, 0xffff, RZ, 0xc0, !PT ;  /* 0x0000ffff0c0a7812 */ /* 0x000fe400078ec0ff */
[----:B------:R-:W-:Y:S02]  /*25860*/  SHF.R.U32.HI R6, RZ, 0x8, R52 ;  /* 0x00000008ff067819 */ /* 0x000fe40000011634 */
[----:B------:R-:W-:-:S02]  /*25870*/  SHF.R.U32.HI R8, RZ, 0x8, R49 ;  /* 0x00000008ff087819 */ /* 0x000fc40000011631 */
[----:B------:R-:W-:Y:S02]  /*25880*/  LOP3.LUT R11, R11, 0xffff, RZ, 0xc0, !PT ;  /* 0x0000ffff0b0b7812 */ /* 0x000fe400078ec0ff */
[----:B------:R-:W-:Y:S02]  /*25890*/  LOP3.LUT R5, R5, 0xffff, RZ, 0xc0, !PT ;  /* 0x0000ffff05057812 */ /* 0x000fe400078ec0ff */
[----:B------:R-:W-:Y:S02]  /*258a0*/  LOP3.LUT R6, R6, 0xffff, RZ, 0xc0, !PT ;  /* 0x0000ffff06067812 */ /* 0x000fe400078ec0ff */
[----:B------:R-:W-:Y:S02]  /*258b0*/  LOP3.LUT R4, R4, 0xffff, RZ, 0xc0, !PT ;  /* 0x0000ffff04047812 */ /* 0x000fe400078ec0ff */
[----:B------:R-:W-:Y:S02]  /*258c0*/  LOP3.LUT R9, R9, 0xffff, RZ, 0xc0, !PT ;  /* 0x0000ffff09097812 */ /* 0x000fe400078ec0ff */
[----:B------:R-:W-:-:S02]  /*258d0*/  LOP3.LUT R7, R7, 0xffff, RZ, 0xc0, !PT ;  /* 0x0000ffff07077812 */ /* 0x000fc400078ec0ff */
[----:B------:R-:W-:Y:S01]  /*258e0*/  LOP3.LUT R8, R8, 0xffff, RZ, 0xc0, !PT ;  /* 0x0000ffff08087812 */ /* 0x000fe200078ec0ff */
[----:B------:R-:W0:Y:S01]  /*258f0*/  S2UR UR5, SR_CgaCtaId ;  /* 0x00000000000579c3 */ /* 0x000e220000008800 */
[----:B------:R-:W-:Y:S02]  /*25900*/  PRMT R10, R10, 0x3340, R11 ;  /* 0x000033400a0a7816 */ /* 0x000fe4000000000b */
[----:B------:R-:W-:Y:S02]  /*25910*/  PRMT R5, R5, 0x3340, R6 ;  /* 0x0000334005057816 */ /* 0x000fe40000000006 */
[----:B------:R-:W-:Y:S02]  /*25920*/  PRMT R6, R4, 0x3340, R9 ;  /* 0x0000334004067816 */ /* 0x000fe40000000009 */
[----:B------:R-:W-:Y:S01]  /*25930*/  PRMT R7, R7, 0x3340, R8 ;  /* 0x0000334007077816 */ /* 0x000fe20000000008 */
[----:B------:R-:W-:Y:S01]  /*25940*/  STL [R1+0xa0], R36 ;  /* 0x0000a02401007387 */ /* 0x000fe20000100800 */
[----:B------:R-:W-:-:S02]  /*25950*/  LOP3.LUT R50, R50, 0xffff, RZ, 0xc0, !PT ;  /* 0x0000ffff32327812 */ /* 0x000fc400078ec0ff */
[----:B------:R-:W-:Y:S01]  /*25960*/  LOP3.LUT R51, R51, 0xffff, RZ, 0xc0, !PT ;  /* 0x0000ffff33337812 */ /* 0x000fe200078ec0ff */
[----:B------:R-:W-:Y:S04]  /*25970*/  STL [R1+0x54], R10 ;  /* 0x0000540a01007387 */ /* 0x000fe80000100800 */
[----:B------:R-:W-:Y:S04]  /*25980*/  STL [R1+0x5c], R7 ;  /* 0x00005c0701007387 */ /* 0x000fe80000100800 */
[----:B------:R1:W-:Y:S04]  /*25990*/  STL [R1+0x60], R5 ;  /* 0x0000600501007387 */ /* 0x0003e80000100800 */
[----:B------:R-:W-:Y:S01]  /*259a0*/  STL [R1+0x7c], R6 ;  /* 0x00007c0601007387 */ /* 0x000fe20000100800 */
[----:B------:R-:W-:-:S02]  /*259b0*/  UMOV UR4, 0x400 ;  /* 0x0000040000047882 */ /* 0x000fc40000000000 */
[----:B0-----:R-:W-:Y:S01]  /*259c0*/  ULEA UR4, UR5, UR4, 0x18 ;  /* 0x0000000405047291 */ /* 0x001fe2000f8ec03f */
[----:B-1----:R-:W-:Y:S02]  /*259d0*/  PRMT R5, R28, 0x5410, R31 ;  /* 0x000054101c057816 */ /* 0x002fe4000000001f */
[----:B--2---:R-:W-:Y:S02]  /*259e0*/  LOP3.LUT R9, R15, 0xffff, RZ, 0xc0, !PT ;  /* 0x0000ffff0f097812 */ /* 0x004fe400078ec0ff */
[----:B----4-:R-:W-:Y:S02]  /*259f0*/  LOP3.LUT R8, R14, 0xffff, RZ, 0xc0, !PT ;  /* 0x0000ffff0e087812 */ /* 0x010fe400078ec0ff */
[----:B------:R-:W-:Y:S02]  /*25a00*/  SHF.R.U32.HI R14, RZ, 0x8, R9 ;  /* 0x00000008ff0e7819 */ /* 0x000fe40000011609 */
[----:B------:R-:W-:Y:S02]  /*25a10*/  PRMT R4, R58, 0x5410, R32 ;  /* 0x000054103a047816 */ /* 0x000fe40000000020 */
[----:B---3--:R-:W-:-:S02]  /*25a20*/  LOP3.LUT R12, R59, 0xffff, RZ, 0xc0, !PT ;  /* 0x0000ffff3b0c7812 */ /* 0x008fc400078ec0ff */
[----:B------:R-:W0:Y:S01]  /*25a30*/  S2R R59, SR_TID.X ;  /* 0x00000000003b7919 */ /* 0x000e220000002100 */
[----:B------:R-:W-:Y:S02]  /*25a40*/  LOP3.LUT R11, R13, 0xffff, RZ, 0xc0, !PT ;  /* 0x0000ffff0d0b7812 */ /* 0x000fe400078ec0ff */
[----:B------:R-:W-:Y:S02]  /*25a50*/  PRMT R10, R9, 0x3340, R12 ;  /* 0x00003340090a7816 */ /* 0x000fe4000000000c */
[----:B------:R-:W-:Y:S02]  /*25a60*/  PRMT R13, R8, 0x3340, R50 ;  /* 0x00003340080d7816 */ /* 0x000fe40000000032 */
[----:B------:R-:W-:Y:S02]  /*25a70*/  SHF.R.U32.HI R9, RZ, 0x8, R8 ;  /* 0x00000008ff097819 */ /* 0x000fe40000011608 */
[----:B------:R-:W-:Y:S01]  /*25a80*/  SHF.R.U32.HI R8, RZ, 0x8, R11 ;  /* 0x00000008ff087819 */ /* 0x000fe2000001160b */
[----:B------:R1:W-:Y:S01]  /*25a90*/  STL [R1+0x90], R10 ;  /* 0x0000900a01007387 */ /* 0x0003e20000100800 */
[----:B------:R-:W-:-:S03]  /*25aa0*/  PRMT R11, R11, 0x3340, R51 ;  /* 0x000033400b0b7816 */ /* 0x000fc60000000033 */
[----:B------:R2:W-:Y:S01]  /*25ab0*/  STL [R1+0x8c], R13 ;  /* 0x00008c0d01007387 */ /* 0x0005e20000100800 */
[----:B-1----:R-:W-:-:S03]  /*25ac0*/  SHF.R.U32.HI R10, RZ, 0x8, R50 ;  /* 0x00000008ff0a7819 */ /* 0x002fc60000011632 */
[----:B------:R-:W3:Y:S04]  /*25ad0*/  LDL.LU R50, [R1+0x1f8] ;  /* 0x0001f80001327983 */ /* 0x000ee80000300800 */
[----:B------:R-:W4:Y:S04]  /*25ae0*/  LDL.LU R52, [R1+0x144] ;  /* 0x0001440001347983 */ /* 0x000f280000300800 */
[----:B------:R1:W-:Y:S04]  /*25af0*/  STL [R1+0x88], R11 ;  /* 0x0000880b01007387 */ /* 0x0003e80000100800 */
[----:B------:R-:W4:Y:S04]  /*25b00*/  LDL.LU R49, [R1+0x1e8] ;  /* 0x0001e80001317983 */ /* 0x000f280000300800 */
[----:B------:R-:W3:Y:S04]  /*25b10*/  LDL.LU R48, [R1+0x4] ;  /* 0x0000040001307983 */ /* 0x000ee80000300800 */
[----:B------:R-:W3:Y:S04]  /*25b20*/  LDL.LU R46, [R1+0x1e4] ;  /* 0x0001e400012e7983 */ /* 0x000ee80000300800 */
[----:B------:R-:W3:Y:S04]  /*25b30*/  LDL.LU R47, [R1] ;  /* 0x00000000012f7983 */ /* 0x000ee80000300800 */
[----:B------:R-:W3:Y:S01]  /*25b40*/  LDL.LU R15, [R1+0x1e0] ;  /* 0x0001e000010f7983 */ /* 0x000ee20000300800 */
[----:B--2---:R-:W-:-:S03]  /*25b50*/  SHF.R.U32.HI R13, RZ, 0x8, R51 ;  /* 0x00000008ff0d7819 */ /* 0x004fc60000011633 */
[----:B------:R-:W2:Y:S01]  /*25b60*/  LDL.LU R38, [R1+0x148] ;  /* 0x0001480001267983 */ /* 0x000ea20000300800 */
[----:B0-----:R-:W-:-:S03]  /*25b70*/  LOP3.LUT R59, R59, 0x1f, RZ, 0xc0, !PT ;  /* 0x0000001f3b3b7812 */ /* 0x001fc600078ec0ff */
[----:B------:R-:W2:Y:S04]  /*25b80*/  LDL.LU R56, [R1+0x1ec] ;  /* 0x0001ec0001387983 */ /* 0x000ea80000300800 */
[----:B------:R-:W2:Y:S04]  /*25b90*/  LDL.LU R36, [R1+0x128] ;  /* 0x0001280001247983 */ /* 0x000ea80000300800 */
[----:B------:R-:W2:Y:S04]  /*25ba0*/  LDL.LU R31, [R1+0x1c8] ;  /* 0x0001c800011f7983 */ /* 0x000ea80000300800 */
[----:B------:R-:W2:Y:S01]  /*25bb0*/  LDL.LU R51, [R1+0x16c] ;  /* 0x00016c0001337983 */ /* 0x000ea20000300800 */
[----:B------:R-:W-:Y:S01]  /*25bc0*/  LEA R45, R59, UR4, 0x4 ;  /* 0x000000043b2d7c11 */ /* 0x000fe2000f8e20ff */
[----:B------:R-:W-:-:S02]  /*25bd0*/  ULDC UR4, c[0x0][0x244] ;  /* 0x0000910000047ab9 */ /* 0x000fc40000000800 */
[----:B------:R-:W2:Y:S04]  /*25be0*/  LDL.LU R57, [R1+0x124] ;  /* 0x0001240001397983 */ /* 0x000ea80000300800 */
[----:B------:R-:W2:Y:S04]  /*25bf0*/  LDL.LU R28, [R1+0x1c4] ;  /* 0x0001c400011c7983 */ /* 0x000ea80000300800 */
[----:B------:R-:W2:Y:S04]  /*25c00*/  LDL.LU R58, [R1+0x120] ;  /* 0x00012000013a7983 */ /* 0x000ea80000300800 */
[----:B------:R-:W2:Y:S01]  /*25c10*/  LDL.LU R59, [R1+0x1c0] ;  /* 0x0001c000013b7983 */ /* 0x000ea20000300800 */
[----:B------:R-:W-:-:S02]  /*25c20*/  PRMT R6, R18, 0x5410, R19 ;  /* 0x0000541012067816 */ /* 0x000fc40000000013 */
[----:B------:R-:W-:Y:S01]  /*25c30*/  PRMT R7, R16, 0x5410, R17 ;  /* 0x0000541010077816 */ /* 0x000fe20000000011 */
[----:B------:R-:W2:Y:S04]  /*25c40*/  LDL.LU R44, [R1+0x12c] ;  /* 0x00012c00012c7983 */ /* 0x000ea80000300800 */
[----:B------:R-:W-:Y:S01]  /*25c50*/  STSM.16.M88.4 [R45], R4 ;  /* 0x000000042d007844 */ /* 0x000fe20000000200 */
[----:B------:R-:W-:-:S03]  /*25c60*/  NOP ;  /* 0x0000000000007918 */ /* 0x000fc60000000000 */
[----:B------:R-:W0:Y:S01]  /*25c70*/  LDS.128 R4, [R45] ;  /* 0x000000002d047984 */ /* 0x000e220000000c00 */
[----:B------:R-:W-:Y:S02]  /*25c80*/  SHF.R.U32.HI R12, RZ, 0x8, R12 ;  /* 0x00000008ff0c7819 */ /* 0x000fe4000001160c */
[----:B-1----:R-:W-:Y:S02]  /*25c90*/  LOP3.LUT R11, R14, 0xffff, RZ, 0xc0, !PT ;  /* 0x0000ffff0e0b7812 */ /* 0x002fe400078ec0ff */
[----:B------:R-:W-:Y:S02]  /*25ca0*/  LOP3.LUT R12, R12, 0xffff, RZ, 0xc0, !PT ;  /* 0x0000ffff0c0c7812 */ /* 0x000fe400078ec0ff */
[----:B------:R-:W-:Y:S02]  /*25cb0*/  LOP3.LUT R9, R9, 0xffff, RZ, 0xc0, !PT ;  /* 0x0000ffff09097812 */ /* 0x000fe400078ec0ff */
[----:B------:R-:W-:Y:S02]  /*25cc0*/  LOP3.LUT R10, R10, 0xffff, RZ, 0xc0, !PT ;  /* 0x0000ffff0a0a7812 */ /* 0x000fe400078ec0ff */
[----:B------:R-:W-:-:S02]  /*25cd0*/  PRMT R11, R11, 0x3340, R12 ;  /* 0x000033400b0b7816 */ /* 0x000fc4000000000c */
[----:B------:R-:W-:Y:S02]  /*25ce0*/  PRMT R9, R9, 0x3340, R10 ;  /* 0x0000334009097816 */ /* 0x000fe4000000000a */
[----:B------:R-:W-:Y:S01]  /*25cf0*/  LOP3.LUT R8, R8, 0xffff, RZ, 0xc0, !PT ;  /* 0x0000ffff08087812 */ /* 0x000fe200078ec0ff */
[----:B------:R-:W-:Y:S01]  /*25d00*/  STL [R1+0x64], R11 ;  /* 0x0000640b01007387 */ /* 0x000fe20000100800 */
[----:B------:R-:W-:-:S03]  /*25d10*/  LOP3.LUT R13, R13, 0xffff, RZ, 0xc0, !PT ;  /* 0x0000ffff0d0d7812 */ /* 0x000fc600078ec0ff */
[----:B------:R-:W-:Y:S01]  /*25d20*/  STL [R1+0x10], R45 ;  /* 0x0000102d01007387 */ /* 0x000fe20000100800 */
[----:B------:R-:W-:-:S03]  /*25d30*/  PRMT R8, R8, 0x3340, R13 ;  /* 0x0000334008087816 */ /* 0x000fc6000000000d */
[----:B------:R-:W-:Y:S04]  /*25d40*/  STL [R1+0x68], R9 ;  /* 0x0000680901007387 */ /* 0x000fe80000100800 */
[----:B------:R-:W2:Y:S04]  /*25d50*/  LDL.LU R42, [R1+0x1cc] ;  /* 0x0001cc00012a7983 */ /* 0x000ea80000300800 */
[----:B------:R-:W2:Y:S04]  /*25d60*/  LDL.LU R40, [R1+0x108] ;  /* 0x0001080001287983 */ /* 0x000ea80000300800 */
[----:B------:R-:W2:Y:S04]  /*25d70*/  LDL.LU R32, [R1+0x1a8] ;  /* 0x0001a80001207983 */ /* 0x000ea80000300800 */
[----:B------:R-:W2:Y:S04]  /*25d80*/  LDL.LU R19, [R1+0x104] ;  /* 0x0001040001137983 */ /* 0x000ea80000300800 */
[----:B------:R-:W2:Y:S04]  /*25d90*/  LDL.LU R18, [R1+0x1a4] ;  /* 0x0001a40001127983 */ /* 0x000ea80000300800 */
[----:B------:R-:W2:Y:S04]  /*25da0*/  LDL.LU R17, [R1+0x100] ;  /* 0x0001000001117983 */ /* 0x000ea80000300800 */
[----:B------:R-:W2:Y:S04]  /*25db0*/  LDL.LU R16, [R1+0x1a0] ;  /* 0x0001a00001107983 */ /* 0x000ea80000300800 */
[----:B------:R-:W-:Y:S04]  /*25dc0*/  STL [R1+0x6c], R8 ;  /* 0x00006c0801007387 */ /* 0x000fe80000100800 */
[----:B0-----:R2:W-:Y:S04]  /*25dd0*/  STL.64 [R1], R4 ;  /* 0x0000000401007387 */ /* 0x0015e80000100a00 */
[----:B------:R0:W-:Y:S01]  /*25de0*/  STL.64 [R1+0x8], R6 ;  /* 0x0000080601007387 */ /* 0x0001e20000100a00 */
[----:B----4-:R-:W-:-:S02]  /*25df0*/  PRMT R13, R49, 0x5410, R52 ;  /* 0x00005410310d7816 */ /* 0x010fc40000000034 */
[----:B---3--:R-:W-:Y:S02]  /*25e00*/  PRMT R14, R46, 0x5410, R48 ;  /* 0x000054102e0e7816 */ /* 0x008fe40000000030 */
[----:B------:R-:W-:Y:S02]  /*25e10*/  PRMT R15, R15, 0x5410, R47 ;  /* 0x000054100f0f7816 */ /* 0x000fe4000000002f */
[----:B------:R-:W3:Y:S01]  /*25e20*/  LDL.LU R47, [R1+0x10c] ;  /* 0x00010c00012f7983 */ /* 0x000ee20000300800 */
[----:B--2---:R-:W-:-:S03]  /*25e30*/  PRMT R4, R56, 0x5410, R38 ;  /* 0x0000541038047816 */ /* 0x004fc60000000026 */
[----:B------:R-:W3:Y:S01]  /*25e40*/  LDL.LU R38, [R1+0x1ac] ;  /* 0x0001ac0001267983 */ /* 0x000ee20000300800 */
[----:B------:R-:W-:Y:S01]  /*25e50*/  PRMT R12, R50, 0x5410, R51 ;  /* 0x00005410320c7816 */ /* 0x000fe20000000033 */
[----:B------:R-:W-:-:S04]  /*25e60*/  NOP ;  /* 0x0000000000007918 */ /* 0x000fc80000000000 */
[----:B------:R-:W-:Y:S01]  /*25e70*/  STSM.16.M88.4 [R45], R12 ;  /* 0x0000000c2d007844 */ /* 0x000fe20000000200 */
[----:B0-----:R-:W-:Y:S02]  /*25e80*/  PRMT R6, R28, 0x5410, R57 ;  /* 0x000054101c067816 */ /* 0x001fe40000000039 */
[----:B------:R-:W-:Y:S01]  /*25e90*/  PRMT R7, R59, 0x5410, R58 ;  /* 0x000054103b077816 */ /* 0x000fe2000000003a */
[----:B------:R-:W-:Y:S01]  /*25ea0*/  NOP ;  /* 0x0000000000007918 */ /* 0x000fe20000000000 */
[----:B------:R-:W0:Y:S01]  /*25eb0*/  LDS.128 R56, [R45] ;  /* 0x000000002d387984 */ /* 0x000e220000000c00 */
[----:B------:R-:W-:-:S03]  /*25ec0*/  PRMT R5, R31, 0x5410, R36 ;  /* 0x000054101f057816 */ /* 0x000fc60000000024 */
[----:B------:R-:W2:Y:S04]  /*25ed0*/  LDL.LU R36, [R1+0x188] ;  /* 0x0001880001247983 */ /* 0x000ea80000300800 */
[----:B------:R-:W4:Y:S04]  /*25ee0*/  LDL.LU R31, [R1+0x184] ;  /* 0x00018400011f7983 */ /* 0x000f280000300800 */
[----:B------:R-:W4:Y:S04]  /*25ef0*/  LDL.LU R28, [R1+0x180] ;  /* 0x00018000011c7983 */ /* 0x000f280000300800 */
[----:B0-----:R0:W-:Y:S04]  /*25f00*/  STL.64 [R1+0xc78], R56 ;  /* 0x000c783801007387 */ /* 0x0011e80000100a00 */
[----:B0-----:R-:W4:Y:S01]  /*25f10*/  LDL R56, [R1+0x10] ;  /* 0x0000100001387983 */ /* 0x001f220000100800 */
[----:B------:R-:W-:Y:S01]  /*25f20*/  PRMT R10, R18, 0x5410, R19 ;  /* 0x00005410120a7816 */ /* 0x000fe20000000013 */
[----:B------:R-:W-:-:S02]  /*25f30*/  NOP ;  /* 0x0000000000007918 */ /* 0x000fc40000000000 */
[----:B------:R-:W-:Y:S01]  /*25f40*/  STL [R1+0xc70], R59 ;  /* 0x000c703b01007387 */ /* 0x000fe20000100800 */
[----:B------:R-:W-:-:S03]  /*25f50*/  PRMT R11, R16, 0x5410, R17 ;  /* 0x00005410100b7816 */ /* 0x000fc60000000011 */
[----:B------:R-:W4:Y:S04]  /*25f60*/  LDL.LU R16, [R1+0x18c] ;  /* 0x00018c0001107983 */ /* 0x000f280000300800 */
[----:B------:R-:W4:Y:S01]  /*25f70*/  LDL.LU R17, [R1+0x164] ;  /* 0x0001640001117983 */ /* 0x000f220000300800 */
[----:B------:R-:W-:-:S03]  /*25f80*/  PRMT R8, R42, 0x5410, R44 ;  /* 0x000054102a087816 */ /* 0x000fc6000000002c */
[----:B------:R-:W4:Y:S01]  /*25f90*/  LDL.LU R18, [R1+0x160] ;  /* 0x0001600001127983 */ /* 0x000f220000300800 */
[----:B------:R-:W-:-:S03]  /*25fa0*/  PRMT R9, R32, 0x5410, R40 ;  /* 0x0000541020097816 */ /* 0x000fc60000000028 */
[----:B------:R-:W4:Y:S04]  /*25fb0*/  LDL.LU R19, [R1+0x14c] ;  /* 0x00014c0001137983 */ /* 0x000f280000300800 */
[----:B------:R-:W4:Y:S04]  /*25fc0*/  LDL.LU R42, [R1+0x168] ;  /* 0x00016800012a7983 */ /* 0x000f280000300800 */
[----:B------:R-:W4:Y:S04]  /*25fd0*/  LDL.LU R40, [R1+0x118] ;  /* 0x0001180001287983 */ /* 0x000f280000300800 */
[----:B------:R-:W4:Y:S01]  /*25fe0*/  LDL.LU R32, [R1+0x114] ;  /* 0x0001140001207983 */ /* 0x000f220000300800 */
[----:B---3--:R-:W-:-:S02]  /*25ff0*/  PRMT R12, R38, 0x5410, R47 ;  /* 0x00005410260c7816 */ /* 0x008fc4000000002f */
[----:B--2---:R-:W-:Y:S01]  /*26000*/  PRMT R13, R36, 0x5410, R35 ;  /* 0x00005410240d7816 */ /* 0x004fe20000000023 */
[----:B----4-:R-:W-:Y:S01]  /*26010*/  STSM.16.M88.4 [R56], R4 ;  /* 0x0000000438007844 */ /* 0x010fe20000000200 */
[----:B------:R-:W-:-:S03]  /*26020*/  NOP ;  /* 0x0000000000007918 */ /* 0x000fc60000000000 */
[----:B------:R-:W0:Y:S01]  /*26030*/  LDS.128 R4, [R56] ;  /* 0x0000000038047984 */ /* 0x000e220000000c00 */
[----:B------:R-:W-:Y:S01]  /*26040*/  PRMT R15, R28, 0x5410, R33 ;  /* 0x000054101c0f7816 */ /* 0x000fe20000000021 */
[----:B------:R-:W-:Y:S02]  /*26050*/  NOP ;  /* 0x0000000000007918 */ /* 0x000fe40000000000 */
[----:B0-----:R-:W-:Y:S04]  /*26060*/  STL [R1+0xc5c], R5 ;  /* 0x000c5c0501007387 */ /* 0x001fe80000100800 */
[----:B------:R-:W-:Y:S04]  /*26070*/  STL [R1+0xc58], R6 ;  /* 0x000c580601007387 */ /* 0x000fe80000100800 */
[----:B------:R-:W-:Y:S04]  /*26080*/  STL [R1+0xc50], R7 ;  /* 0x000c500701007387 */ /* 0x000fe80000100800 */
[----:B------:R-:W2:Y:S04]  /*26090*/  LDL.LU R47, [R1+0x110] ;  /* 0x00011000012f7983 */ /* 0x000ea80000300800 */
[----:B------:R-:W3:Y:S04]  /*260a0*/  LDL.LU R28, [R1+0x140] ;  /* 0x00014000011c7983 */ /* 0x000ee80000300800 */
[----:B------:R-:W4:Y:S04]  /*260b0*/  LDL.LU R38, [R1+0xf8] ;  /* 0x0000f80001267983 */ /* 0x000f280000300800 */
[----:B------:R-:W3:Y:S01]  /*260c0*/  LDL.LU R36, [R1+0xf4] ;  /* 0x0000f40001247983 */ /* 0x000ee20000300800 */
[----:B------:R-:W-:-:S03]  /*260d0*/  PRMT R14, R31, 0x5410, R34 ;  /* 0x000054101f0e7816 */ /* 0x000fc60000000022 */
[----:B------:R-:W-:Y:S01]  /*260e0*/  STSM.16.M88.4 [R56], R8 ;  /* 0x0000000838007844 */ /* 0x000fe20000000200 */
[----:B------:R-:W-:-:S03]  /*260f0*/  NOP ;  /* 0x0000000000007918 */ /* 0x000fc60000000000 */
[----:B------:R-:W0:Y:S01]  /*26100*/  LDS.128 R8, [R56] ;  /* 0x0000000038087984 */ /* 0x000e220000000c00 */
[----:B------:R-:W-:-:S03]  /*26110*/  NOP ;  /* 0x0000000000007918 */ /* 0x000fc60000000000 */
[----:B------:R-:W-:Y:S01]  /*26120*/  STSM.16.M88.4 [R56], R12 ;  /* 0x0000000c38007844 */ /* 0x000fe20000000200 */
[----:B------:R-:W-:-:S03]  /*26130*/  NOP ;  /* 0x0000000000007918 */ /* 0x000fc60000000000 */
[----:B------:R-:W1:Y:S01]  /*26140*/  LDS.128 R12, [R56] ;  /* 0x00000000380c7984 */ /* 0x000e620000000c00 */
[----:B------:R-:W-:Y:S02]  /*26150*/  PRMT R16, R16, 0x5410, R22 ;  /* 0x0000541010107816 */ /* 0x000fe40000000016 */
[----:B------:R-:W-:Y:S01]  /*26160*/  PRMT R17, R17, 0x5410, R30 ;  /* 0x0000541011117816 */ /* 0x000fe2000000001e */
[----:B------:R-:W4:Y:S01]  /*26170*/  LDL.LU R31, [R1+0xec] ;  /* 0x0000ec00011f7983 */ /* 0x000f220000300800 */
[----:B------:R-:W-:Y:S02]  /*26180*/  PRMT R18, R18, 0x5410, R23 ;  /* 0x0000541012127816 */ /* 0x000fe40000000017 */
[----:B------:R-:W-:Y:S01]  /*26190*/  PRMT R19, R19, 0x5410, R21 ;  /* 0x0000541013137816 */ /* 0x000fe20000000015 */
[----:B------:R-:W-:-:S04]  /*261a0*/  NOP ;  /* 0x0000000000007918 */ /* 0x000fc80000000000 */
[----:B------:R-:W-:Y:S01]  /*261b0*/  STSM.16.M88.4 [R56], R16 ;  /* 0x0000001038007844 */ /* 0x000fe20000000200 */
[----:B------:R-:W-:Y:S01]  /*261c0*/  PRMT R26, R32, 0x5410, R26 ;  /* 0x00005410201a7816 */ /* 0x000fe2000000001a */
[----:B------:R-:W-:Y:S01]  /*261d0*/  NOP ;  /* 0x0000000000007918 */ /* 0x000fe20000000000 */
[----:B------:R-:W-:Y:S01]  /*261e0*/  PRMT R24, R42, 0x5410, R24 ;  /* 0x000054102a187816 */ /* 0x000fe20000000018 */
[----:B------:R-:W1:Y:S04]  /*261f0*/  LDS.128 R16, [R56] ;  /* 0x0000000038107984 */ /* 0x000e680000000c00 */
[----:B0-----:R-:W-:Y:S04]  /*26200*/  STL [R1+0xc54], R9 ;  /* 0x000c540901007387 */ /* 0x001fe80000100800 */
[----:B------:R-:W-:Y:S04]  /*26210*/  STL [R1+0xc60], R8 ;  /* 0x000c600801007387 */ /* 0x000fe80000100800 */
[----:B------:R-:W-:Y:S04]  /*26220*/  STL [R1+0xc4c], R10 ;  /* 0x000c4c0a01007387 */ /* 0x000fe80000100800 */
[----:B------:R-:W-:Y:S04]  /*26230*/  STL [R1+0xc48], R11 ;  /* 0x000c480b01007387 */ /* 0x000fe80000100800 */
[----:B-1----:R0:W-:Y:S01]  /*26240*/  STL.64 [R1+0xc68], R12 ;  /* 0x000c680c01007387 */ /* 0x0021e20000100a00 */
[----:B------:R-:W-:-:S03]  /*26250*/  PRMT R25, R40, 0x5410, R25 ;  /* 0x0000541028197816 */ /* 0x000fc60000000019 */
[----:B------:R-:W-:Y:S04]  /*26260*/  STL [R1+0xc44], R15 ;  /* 0x000c440f01007387 */ /* 0x000fe80000100800 */
[----:B------:R-:W4:Y:S04]  /*26270*/  LDL.LU R32, [R1+0xfc] ;  /* 0x0000fc0001207983 */ /* 0x000f280000300800 */
[----:B------:R-:W4:Y:S04]  /*26280*/  LDL.LU R48, [R1+0x50] ;  /* 0x0000500001307983 */ /* 0x000f280000300800 */
[----:B------:R-:W4:Y:S04]  /*26290*/  LDL.LU R42, [R1+0x70] ;  /* 0x00007000012a7983 */ /* 0x000f280000300800 */
[----:B------:R-:W4:Y:S04]  /*262a0*/  LDL.LU R40, [R1+0x74] ;  /* 0x0000740001287983 */ /* 0x000f280000300800 */
[----:B------:R-:W-:Y:S04]  /*262b0*/  STL.64 [R1+0xc88], R18 ;  /* 0x000c881201007387 */ /* 0x000fe80000100a00 */
[----:B------:R-:W-:Y:S04]  /*262c0*/  STL.64 [R1+0xc80], R16 ;  /* 0x000c801001007387 */ /* 0x000fe80000100a00 */
[----:B------:R-:W4:Y:S04]  /*262d0*/  LDL.LU R44, [R1+0xe8] ;  /* 0x0000e800012c7983 */ /* 0x000f280000300800 */
[----:B------:R-:W4:Y:S04]  /*262e0*/  LDL.LU R45, [R1+0x78] ;  /* 0x00007800012d7983 */ /* 0x000f280000300800 */
[----:B------:R-:W4:Y:S01]  /*262f0*/  LDL.LU R46, [R1+0x80] ;  /* 0x00008000012e7983 */ /* 0x000f220000300800 */
[----:B--2---:R-:W-:Y:S01]  /*26300*/  PRMT R27, R47, 0x5410, R27 ;  /* 0x000054102f1b7816 */ /* 0x004fe2000000001b */
[----:B------:R-:W-:-:S02]  /*26310*/  NOP ;  /* 0x0000000000007918 */ /* 0x000fc40000000000 */
[----:B------:R-:W2:Y:S04]  /*26320*/  LDL.LU R47, [R1+0x84] ;  /* 0x00008400012f7983 */ /* 0x000ea80000300800 */
[----:B0-----:R-:W2:Y:S01]  /*26330*/  LDL.LU R13, [R1+0x20] ;  /* 0x00002000010d7983 */ /* 0x001ea20000300800 */
[----:B---3--:R-:W-:-:S03]  /*26340*/  PRMT R30, R36, 0x5410, R20 ;  /* 0x00005410241e7816 */ /* 0x008fc60000000014 */
[----:B------:R-:W3:Y:S01]  /*26350*/  LDL.LU R36, [R1+0xe4] ;  /* 0x0000e40001247983 */ /* 0x000ee20000300800 */
[----:B----4-:R-:W-:-:S03]  /*26360*/  PRMT R29, R38, 0x5410, R29 ;  /* 0x00005410261d7816 */ /* 0x010fc6000000001d */
[----:B------:R-:W4:Y:S04]  /*26370*/  LDL.LU R11, [R1+0x14] ;  /* 0x00001400010b7983 */ /* 0x000f280000300800 */
[----:B------:R-:W4:Y:S04]  /*26380*/  LDL.LU R7, [R1+0xa4] ;  /* 0x0000a40001077983 */ /* 0x000f280000300800 */
[----:B------:R-:W2:Y:S04]  /*26390*/  LDL.LU R6, [R1+0x18] ;  /* 0x0000180001067983 */ /* 0x000ea80000300800 */
[----:B------:R-:W2:Y:S04]  /*263a0*/  LDL.LU R38, [R1+0xdc] ;  /* 0x0000dc0001267983 */ /* 0x000ea80000300800 */
[----:B------:R-:W3:Y:S04]  /*263b0*/  LDL.LU R5, [R1+0x1c] ;  /* 0x00001c0001057983 */ /* 0x000ee80000300800 */
[----:B------:R-:W3:Y:S04]  /*263c0*/  LDL.LU R59, [R1+0xd0] ;  /* 0x0000d000013b7983 */ /* 0x000ee80000300800 */
[----:B------:R-:W3:Y:S01]  /*263d0*/  LDL.LU R10, [R1+0x2c] ;  /* 0x00002c00010a7983 */ /* 0x000ee20000300800 */
[----:B------:R-:W-:-:S02]  /*263e0*/  PRMT R33, R48, 0x5410, R37 ;  /* 0x0000541030217816 */ /* 0x000fc40000000025 */
[----:B------:R-:W-:Y:S02]  /*263f0*/  PRMT R34, R42, 0x5410, R39 ;  /* 0x000054102a227816 */ /* 0x000fe40000000027 */
[----:B------:R-:W-:Y:S02]  /*26400*/  PRMT R35, R40, 0x5410, R43 ;  /* 0x0000541028237816 */ /* 0x000fe4000000002b */
        /* <DEDUP_REMOVED lines=10> */
[----:B----4-:R-:W-:-:S03]  /*264b0*/  PRMT R37, R7, 0x5410, R11 ;  /* 0x0000541007257816 */ /* 0x010fc6000000000b */
[----:B------:R-:W4:Y:S01]  /*264c0*/  LDL.LU R7, [R1+0x34] ;  /* 0x0000340001077983 */ /* 0x000f220000300800 */
[----:B--2---:R-:W-:-:S03]  /*264d0*/  PRMT R38, R38, 0x5410, R6 ;  /* 0x0000541026267816 */ /* 0x004fc60000000006 */
[----:B------:R-:W4:Y:S01]  /*264e0*/  LDL.LU R6, [R1+0xbc] ;  /* 0x0000bc0001067983 */ /* 0x000f220000300800 */
[----:B---3--:R-:W-:-:S03]  /*264f0*/  PRMT R39, R59, 0x5410, R5 ;  /* 0x000054103b277816 */ /* 0x008fc60000000005 */
[----:B------:R-:W2:Y:S04]  /*26500*/  LDL.LU R5, [R1+0x38] ;  /* 0x0000380001057983 */ /* 0x000ea80000300800 */
[----:B------:R-:W2:Y:S01]  /*26510*/  LDL.LU R59, [R1+0xa8] ;  /* 0x0000a800013b7983 */ /* 0x000ea20000300800 */
[----:B------:R-:W-:Y:S02]  /*26520*/  PRMT R28, R28, 0x5410, R2 ;  /* 0x000054101c1c7816 */ /* 0x000fe40000000002 */
[----:B------:R-:W-:Y:S01]  /*26530*/  PRMT R31, R31, 0x5410, R3 ;  /* 0x000054101f1f7816 */ /* 0x000fe20000000003 */
[----:B------:R-:W-:Y:S01]  /*26540*/  STSM.16.M88.4 [R56], R24 ;  /* 0x0000001838007844 */ /* 0x000fe20000000200 */
[----:B------:R-:W-:-:S03]  /*26550*/  NOP ;  /* 0x0000000000007918 */ /* 0x000fc60000000000 */
[----:B------:R-:W0:Y:S01]  /*26560*/  LDS.128 R20, [R56] ;  /* 0x0000000038147984 */ /* 0x000e220000000c00 */
[----:B------:R-:W-:Y:S01]  /*26570*/  NOP ;  /* 0x0000000000007918 */ /* 0x000fe20000000000 */
[----:B------:R-:W-:Y:S02]  /*26580*/  PRMT R32, R32, 0x5410, R41 ;  /* 0x0000541020207816 */ /* 0x000fe40000000029 */
[----:B------:R-:W-:Y:S01]  /*26590*/  STSM.16.M88.4 [R56], R28 ;  /* 0x0000001c38007844 */ /* 0x000fe20000000200 */
[----:B------:R-:W-:Y:S01]  /*265a0*/  PRMT R44, R44, 0x5410, R60 ;  /* 0x000054102c2c7816 */ /* 0x000fe2000000003c */
[----:B------:R-:W-:Y:S02]  /*265b0*/  NOP ;  /* 0x0000000000007918 */ /* 0x000fe40000000000 */
[----:B------:R-:W3:Y:S01]  /*265c0*/  LDL.LU R60, [R1+0x48] ;  /* 0x00004800013c7983 */ /* 0x000ee20000300800 */
[----:B------:R-:W-:Y:S02]  /*265d0*/  PRMT R45, R45, 0x5410, R53 ;  /* 0x000054102d2d7816 */ /* 0x000fe40000000035 */
[----:B------:R-:W-:Y:S01]  /*265e0*/  PRMT R46, R46, 0x5410, R55 ;  /* 0x000054102e2e7816 */ /* 0x000fe20000000037 */
[----:B------:R-:W1:Y:S01]  /*265f0*/  LDS.128 R24, [R56] ;  /* 0x0000000038187984 */ /* 0x000e620000000c00 */
[----:B------:R-:W-:Y:S01]  /*26600*/  NOP ;  /* 0x0000000000007918 */ /* 0x000fe20000000000 */
[----:B------:R-:W-:-:S02]  /*26610*/  PRMT R47, R47, 0x5410, R61 ;  /* 0x000054102f2f7816 */ /* 0x000fc4000000003d */
[----:B------:R-:W-:Y:S01]  /*26620*/  STSM.16.M88.4 [R56], R32 ;  /* 0x0000002038007844 */ /* 0x000fe20000000200 */
[----:B------:R-:W-:-:S03]  /*26630*/  NOP ;  /* 0x0000000000007918 */ /* 0x000fc60000000000 */
[----:B------:R-:W1:Y:S01]  /*26640*/  LDS.128 R28, [R56] ;  /* 0x00000000381c7984 */ /* 0x000e620000000c00 */
[----:B------:R-:W-:-:S03]  /*26650*/  NOP ;  /* 0x0000000000007918 */ /* 0x000fc60000000000 */
[----:B------:R0:W-:Y:S01]  /*26660*/  STSM.16.M88.4 [R56], R44 ;  /* 0x0000002c38007844 */ /* 0x0001e20000000200 */
[----:B------:R-:W-:Y:S01]  /*26670*/  PRMT R36, R36, 0x5410, R13 ;  /* 0x0000541024247816 */ /* 0x000fe2000000000d */
[----:B------:R-:W-:Y:S01]  /*26680*/  NOP ;  /* 0x0000000000007918 */ /* 0x000fe20000000000 */
[----:B------:R-:W-:Y:S01]  /*26690*/  PRMT R41, R51, 0x5410, R54 ;  /* 0x0000541033297816 */ /* 0x000fe20000000036 */
[----:B------:R-:W1:Y:S01]  /*266a0*/  LDS.128 R32, [R56] ;  /* 0x0000000038207984 */ /* 0x000e620000000c00 */
[----:B------:R-:W-:Y:S01]  /*266b0*/  PRMT R40, R40, 0x5410, R10 ;  /* 0x0000541028287816 */ /* 0x000fe2000000000a */
[----:B------:R-:W-:Y:S01]  /*266c0*/  NOP ;  /* 0x0000000000007918 */ /* 0x000fe20000000000 */
[----:B------:R-:W-:Y:S01]  /*266d0*/  PRMT R42, R42, 0x5410, R50 ;  /* 0x000054102a2a7816 */ /* 0x000fe20000000032 */
[----:B------:R-:W1:Y:S01]  /*266e0*/  LDC R61, c[0x0][0x244] ;  /* 0x00009100ff3d7b82 */ /* 0x000e620000000800 */
[----:B------:R-:W-:Y:S02]  /*266f0*/  PRMT R43, R48, 0x5410, R49 ;  /* 0x00005410302b7816 */ /* 0x000fe40000000031 */
[----:B------:R-:W3:Y:S04]  /*26700*/  LDL.LU R48, [R1+0xc8] ;  /* 0x0000c80001307983 */ /* 0x000ee80000300800 */
[----:B------:R-:W3:Y:S04]  /*26710*/  LDL.LU R3, [R1+0x40] ;  /* 0x0000400001037983 */ /* 0x000ee80000300800 */
[----:B------:R-:W3:Y:S04]  /*26720*/  LDL.LU R49, [R1+0xb4] ;  /* 0x0000b40001317983 */ /* 0x000ee80000300800 */
[----:B------:R-:W3:Y:S04]  /*26730*/  LDL.LU R2, [R1+0x44] ;  /* 0x0000440001027983 */ /* 0x000ee80000300800 */
[----:B------:R-:W3:Y:S01]  /*26740*/  LDL.LU R50, [R1+0xb0] ;  /* 0x0000b00001327983 */ /* 0x000ee20000300800 */
[----:B0-----:R-:W-:-:S03]  /*26750*/  PRMT R45, R52, 0x5410, R57 ;  /* 0x00005410342d7816 */ /* 0x001fc60000000039 */
        /* <DEDUP_REMOVED lines=11> */
[----:B------:R-:W-:-:S03]  /*26810*/  PRMT R44, R9, 0x5410, R8 ;  /* 0x00005410092c7816 */ /* 0x000fc60000000008 */
[----:B------:R-:W3:Y:S01]  /*26820*/  LDL.LU R8, [R1+0x64] ;  /* 0x0000640001087983 */ /* 0x000ee20000300800 */
[----:B----4-:R-:W-:-:S03]  /*26830*/  PRMT R46, R6, 0x5410, R7 ;  /* 0x00005410062e7816 */ /* 0x010fc60000000007 */
[----:B------:R-:W4:Y:S04]  /*26840*/  LDL.LU R6, [R1+0x90] ;  /* 0x0000900001067983 */ /* 0x000f280000300800 */
[----:B------:R-:W4:Y:S04]  /*26850*/  LDL.LU R9, [R1+0x68] ;  /* 0x0000680001097983 */ /* 0x000f280000300800 */
[----:B------:R-:W4:Y:S01]  /*26860*/  LDL.LU R7, [R1+0x8c] ;  /* 0x00008c0001077983 */ /* 0x000f220000300800 */
[----:B--2---:R-:W-:-:S03]  /*26870*/  PRMT R47, R59, 0x5410, R5 ;  /* 0x000054103b2f7816 */ /* 0x004fc60000000005 */
[----:B------:R-:W2:Y:S04]  /*26880*/  LDL.LU R5, [R1+0x6c] ;  /* 0x00006c0001057983 */ /* 0x000ea80000300800 */
[----:B------:R-:W2:Y:S04]  /*26890*/  LDL.LU R59, [R1+0x88] ;  /* 0x00008800013b7983 */ /* 0x000ea80000300800 */
[----:B------:R-:W2:Y:S04]  /*268a0*/  LDL R15, [R1+0x444] ;  /* 0x00044400010f7983 */ /* 0x000ea80000100800 */
[----:B------:R-:W-:Y:S01]  /*268b0*/  STSM.16.M88.4 [R56], R36 ;  /* 0x0000002438007844 */ /* 0x000fe20000000200 */
[----:B------:R-:W-:-:S03]  /*268c0*/  NOP ;  /* 0x0000000000007918 */ /* 0x000fc60000000000 */
[----:B------:R-:W0:Y:S01]  /*268d0*/  LDS.128 R36, [R56] ;  /* 0x0000000038247984 */ /* 0x000e220000000c00 */
[----:B------:R-:W-:-:S03]  /*268e0*/  NOP ;  /* 0x0000000000007918 */ /* 0x000fc60000000000 */
[----:B------:R-:W-:Y:S01]  /*268f0*/  STSM.16.M88.4 [R56], R40 ;  /* 0x0000002838007844 */ /* 0x000fe20000000200 */
[----:B------:R-:W-:-:S03]  /*26900*/  NOP ;  /* 0x0000000000007918 */ /* 0x000fc60000000000 */
[----:B------:R-:W0:Y:S01]  /*26910*/  LDS.128 R40, [R56] ;  /* 0x0000000038287984 */ /* 0x000e220000000c00 */
[----:B------:R-:W-:-:S03]  /*26920*/  NOP ;  /* 0x0000000000007918 */ /* 0x000fc60000000000 */
[----:B------:R-:W-:Y:S01]  /*26930*/  STSM.16.M88.4 [R56], R44 ;  /* 0x0000002c38007844 */ /* 0x000fe20000000200 */
[----:B------:R-:W-:-:S03]  /*26940*/  NOP ;  /* 0x0000000000007918 */ /* 0x000fc60000000000 */
[----:B------:R-:W0:Y:S01]  /*26950*/  LDS.128 R44, [R56] ;  /* 0x00000000382c7984 */ /* 0x000e220000000c00 */
[----:B---3--:R-:W-:Y:S02]  /*26960*/  PRMT R48, R48, 0x5410, R60 ;  /* 0x0000541030307816 */ /* 0x008fe4000000003c */
[----:B------:R-:W-:Y:S02]  /*26970*/  PRMT R49, R49, 0x5410, R3 ;  /* 0x0000541031317816 */ /* 0x000fe40000000003 */
[----:B------:R-:W-:Y:S02]  /*26980*/  PRMT R53, R57, 0x5410, R18 ;  /* 0x0000541039357816 */ /* 0x000fe40000000012 */
[----:B------:R-:W3:Y:S01]  /*26990*/  LDL.LU R57, [R1] ;  /* 0x0000000001397983 */ /* 0x000ee20000300800 */
[----:B------:R-:W-:-:S03]  /*269a0*/  PRMT R55, R0, 0x5410, R13 ;  /* 0x0000541000377816 */ /* 0x000fc6000000000d */
[----:B------:R-:W3:Y:S01]  /*269b0*/  LDL.LU R0, [R1+0xc90] ;  /* 0x000c900001007983 */ /* 0x000ee20000300800 */
[----:B------:R-:W-:Y:S02]  /*269c0*/  PRMT R51, R51, 0x5410, R16 ;  /* 0x0000541033337816 */ /* 0x000fe40000000010 */
[----:B------:R-:W-:Y:S02]  /*269d0*/  PRMT R16, R10, 0x5410, R11 ;  /* 0x000054100a107816 */ /* 0x000fe4000000000b */
[----:B------:R-:W3:Y:S01]  /*269e0*/  LDL R11, [R1+0x448] ;  /* 0x00044800010b7983 */ /* 0x000ee20000100800 */
[----:B------:R-:W-:Y:S01]  /*269f0*/  PRMT R50, R50, 0x5410, R2 ;  /* 0x0000541032327816 */ /* 0x000fe20000000002 */
[----:B------:R-:W-:Y:S01]  /*26a00*/  NOP ;  /* 0x0000000000007918 */ /* 0x000fe20000000000 */
[----:B------:R-:W-:-:S03]  /*26a10*/  PRMT R52, R52, 0x5410, R17 ;  /* 0x0000541034347816 */ /* 0x000fc60000000011 */
[----:B------:R-:W-:Y:S01]  /*26a20*/  STSM.16.M88.4 [R56], R48 ;  /* 0x0000003038007844 */ /* 0x000fe20000000200 */
[----:B------:R-:W-:Y:S01]  /*26a30*/  PRMT R54, R12, 0x5410, R19 ;  /* 0x000054100c367816 */ /* 0x000fe20000000013 */
[----:B------:R-:W-:Y:S02]  /*26a40*/  NOP ;  /* 0x0000000000007918 */ /* 0x000fe40000000000 */
[----:B------:R-:W0:Y:S01]  /*26a50*/  LDS.128 R48, [R56] ;  /* 0x0000000038307984 */ /* 0x000e220000000c00 */
[----:B------:R-:W-:-:S03]  /*26a60*/  NOP ;  /* 0x0000000000007918 */ /* 0x000fc60000000000 */
[----:B------:R-:W-:Y:S01]  /*26a70*/  STSM.16.M88.4 [R56], R52 ;  /* 0x0000003438007844 */ /* 0x000fe20000000200 */
[----:B------:R-:W-:-:S03]  /*26a80*/  NOP ;  /* 0x0000000000007918 */ /* 0x000fc60000000000 */
[----:B------:R-:W0:Y:S01]  /*26a90*/  LDS.128 R52, [R56] ;  /* 0x0000000038347984 */ /* 0x000e220000000c00 */
[----:B----4-:R-:W-:Y:S02]  /*26aa0*/  PRMT R17, R6, 0x5410, R8 ;  /* 0x0000541006117816 */ /* 0x010fe40000000008 */
[----:B------:R-:W-:Y:S02]  /*26ab0*/  PRMT R18, R7, 0x5410, R9 ;  /* 0x0000541007127816 */ /* 0x000fe40000000009 */
[----:B--2---:R-:W-:Y:S01]  /*26ac0*/  PRMT R19, R59, 0x5410, R5 ;  /* 0x000054103b137816 */ /* 0x004fe20000000005 */
[----:B------:R-:W-:-:S04]  /*26ad0*/  NOP ;  /* 0x0000000000007918 */ /* 0x000fc80000000000 */
[----:B------:R2:W-:Y:S04]  /*26ae0*/  STSM.16.M88.4 [R56], R16 ;  /* 0x0000001038007844 */ /* 0x0005e80000000200 */
[----:B--2---:R-:W2:Y:S04]  /*26af0*/  LDL.LU.64 R18, [R1+0xc88] ;  /* 0x000c880001127983 */ /* 0x004ea80000300a00 */
[----:B------:R-:W4:Y:S04]  /*26b00*/  LDL.LU.64 R16, [R1+0xc80] ;  /* 0x000c800001107983 */ /* 0x000f280000300a00 */
[----:B------:R-:W2:Y:S01]  /*26b10*/  LDL.LU R59, [R1+0x4] ;  /* 0x00000400013b7983 */ /* 0x000ea20000300800 */
[----:B------:R-:W-:Y:S01]  /*26b20*/  IMAD R3, R15, UR4, RZ ;  /* 0x000000040f037c24 */ /* 0x000fe2000f8e02ff */
[----:B------:R-:W-:-:S04]  /*26b30*/  ULDC.64 UR4, c[0x0][0x220] ;  /* 0x0000880000047ab9 */ /* 0x000fc80000000a00 */
[----:B------:R-:W-:Y:S01]  /*26b40*/  IADD3 R2, P1, R3, UR4, RZ ;  /* 0x0000000403027c10 */ /* 0x000fe2000ff3e0ff */
[----:B-1----:R-:W-:Y:S01]  /*26b50*/  IMAD R61, R61, 0x20, R3 ;  /* 0x000000203d3d7824 */ /* 0x002fe200078e0203 */
[----:B------:R-:W-:Y:S02]  /*26b60*/  ULDC UR4, c[0x0][0x248] ;  /* 0x0000920000047ab9 */ /* 0x000fe40000000800 */
[----:B------:R-:W-:Y:S02]  /*26b70*/  LEA.HI.X.SX32 R3, R3, UR5, 0x1, P1 ;  /* 0x0000000503037c11 */ /* 0x000fe400088f0eff */
[----:B------:R-:W-:Y:S02]  /*26b80*/  ISETP.GE.AND P1, PT, R15, UR8, PT ;  /* 0x000000080f007c0c */ /* 0x000fe4000bf26270 */
[----:B---3--:R-:W-:Y:S01]  /*26b90*/  PRMT R7, R57, 0x7770, RZ ;  /* 0x0000777039077816 */ /* 0x008fe200000000ff */
[C---:B------:R-:W-:Y:S01]  /*26ba0*/  IMAD R6, R0.reuse, UR4, RZ ;  /* 0x0000000400067c24 */ /* 0x040fe2000f8e02ff */
[----:B------:R-:W-:Y:S01]  /*26bb0*/  ISETP.LT.AND P1, PT, R0, UR29, !P1 ;  /* 0x0000001d00007c0c */ /* 0x000fe2000cf21270 */
[----:B------:R-:W-:-:S03]  /*26bc0*/  ULDC.64 UR4, c[0x0][0x220] ;  /* 0x0000880000047ab9 */ /* 0x000fc60000000a00 */
[----:B------:R-:W-:Y:S02]  /*26bd0*/  SHF.R.S32.HI R5, RZ, 0x1f, R6 ;  /* 0x0000001fff057819 */ /* 0x000fe40000011406 */
[----:B------:R-:W-:Y:S02]  /*26be0*/  IADD3 R8, P4, R6, R2, RZ ;  /* 0x0000000206087210 */ /* 0x000fe40007f9e0ff */
[----:B------:R-:W-:-:S03]  /*26bf0*/  IADD3 R60, P5, R61, UR4, RZ ;  /* 0x000000043d3c7c10 */ /* 0x000fc6000ffbe0ff */
[----:B------:R-:W-:Y:S01]  /*26c00*/  IMAD.X R9, R5, 0x1, R3, P4 ;  /* 0x0000000105097824 */ /* 0x000fe200020e0603 */
[----:B------:R-:W-:Y:S01]  /*26c10*/  ISETP.GE.AND P4, PT, R0, UR9, PT ;  /* 0x0000000900007c0c */ /* 0x000fe2000bf86270 */
[----:B------:R-:W-:-:S03]  /*26c20*/  NOP ;  /* 0x0000000000007918 */ /* 0x000fc60000000000 */
[----:B------:R1:W-:Y:S01]  /*26c30*/  @P1 STG.E.U8 desc[UR6][R8.64], R7 ;  /* 0x0000000708001986 */ /* 0x0003e2000c101106 */
[----:B------:R-:W-:Y:S01]  /*26c40*/  LEA.HI.X.SX32 R61, R61, UR5, 0x1, P5 ;  /* 0x000000053d3d7c11 */ /* 0x000fe2000a8f0eff */
[----:B------:R-:W-:Y:S01]  /*26c50*/  ULDC.64 UR8, c[0x0][0x228] ;  /* 0x00008a0000087ab9 */ /* 0x000fe20000000a00 */
[----:B------:R-:W-:Y:S01]  /*26c60*/  ULDC.64 UR4, c[0x0][0x228] ;  /* 0x00008a0000047ab9 */ /* 0x000fe20000000a00 */
[----:B------:R-:W-:Y:S01]  /*26c70*/  ISETP.LT.AND P4, PT, R11, UR8, !P4 ;  /* 0x000000080b007c0c */ /* 0x000fe2000e781270 */
[----:B------:R-:W-:Y:S01]  /*26c80*/  VIADD R56, R0, 0x3 ;  /* 0x0000000300387836 */ /* 0x000fe20000000000 */
[----:B------:R-:W-:Y:S01]  /*26c90*/  ISETP.LT.AND P5, PT, R15, UR4, !P2 ;  /* 0x000000040f007c0c */ /* 0x000fe2000d7a1270 */
[----:B------:R-:W-:Y:S01]  /*26ca0*/  ULDC UR4, c[0x0][0x22c] ;  /* 0x00008b0000047ab9 */ /* 0x000fe20000000800 */
[C---:B------:R-:W-:Y:S01]  /*26cb0*/  IADD3 R12, P1, R6.reuse, R60, RZ ;  /* 0x0000003c060c7210 */ /* 0x040fe20007f3e0ff */
[----:B------:R-:W-:Y:S01]  /*26cc0*/  ULDC UR8, c[0x0][0x22c] ;  /* 0x00008b0000087ab9 */ /* 0x000fe20000000800 */
[----:B-1----:R-:W-:Y:S01]  /*26cd0*/  VIADD R7, R6, UR10 ;  /* 0x0000000a06077c36 */ /* 0x002fe20008000000 */
[----:B------:R-:W-:-:S02]  /*26ce0*/  PRMT R10, R57, 0x7771, RZ ;  /* 0x00007771390a7816 */ /* 0x000fc400000000ff */
[----:B------:R-:W-:Y:S01]  /*26cf0*/  IMAD.X R13, R5, 0x1, R61, P1 ;  /* 0x00000001050d7824 */ /* 0x000fe200008e063d */
[----:B------:R-:W-:Y:S01]  /*26d00*/  ULDC.64 UR10, c[0x0][0x228] ;  /* 0x00008a00000a7ab9 */ /* 0x000fe20000000a00 */
[----:B------:R-:W-:Y:S02]  /*26d10*/  SHF.R.S32.HI R6, RZ, 0x1f, R7 ;  /* 0x0000001fff067819 */ /* 0x000fe40000011407 */
[----:B------:R-:W-:Y:S02]  /*26d20*/  IADD3 R8, P6, R7, R2, RZ ;  /* 0x0000000207087210 */ /* 0x000fe40007fde0ff */
[----:B------:R-:W-:-:S03]  /*26d30*/  PRMT R5, R57, 0x7772, RZ ;  /* 0x0000777239057816 */ /* 0x000fc600000000ff */
[----:B------:R-:W-:Y:S01]  /*26d40*/  IMAD.X R9, R6, 0x1, R3, P6 ;  /* 0x0000000106097824 */ /* 0x000fe200030e0603 */
[----:B------:R-:W-:Y:S01]  /*26d50*/  ISETP.GE.AND P1, PT, R56, UR4, PT ;  /* 0x0000000438007c0c */ /* 0x000fe2000bf26270 */
[----:B------:R1:W-:Y:S01]  /*26d60*/  @P4 STG.E.U8 desc[UR6][R12.64], R10 ;  /* 0x0000000a0c004986 */ /* 0x0003e2000c101106 */
[----:B------:R-:W-:Y:S01]  /*26d70*/  ULDC UR4, c[0x0][0x248] ;  /* 0x0000920000047ab9 */ /* 0x000fe20000000800 */
[----:B------:R-:W-:Y:S01]  /*26d80*/  ISETP.LT.AND P4, PT, R11, UR12, !P2 ;  /* 0x0000000c0b007c0c */ /* 0x000fe2000d781270 */
[----:B------:R-:W-:Y:S01]  /*26d90*/  VIADD R56, R0, 0x4 ;  /* 0x0000000400387836 */ /* 0x000fe20000000000 */
[----:B------:R3:W-:Y:S01]  /*26da0*/  @P5 STG.E.U8 desc[UR6][R8.64], R5 ;  /* 0x0000000508005986 */ /* 0x0007e2000c101106 */
[----:B------:R-:W-:Y:S01]  /*26db0*/  ISETP.LT.AND P5, PT, R15, UR10, !P3 ;  /* 0x0000000a0f007c0c */ /* 0x000fe2000dfa1270 */
[----:B------:R-:W-:Y:S01]  /*26dc0*/  ULDC UR10, c[0x0][0x228] ;  /* 0x00008a00000a7ab9 */ /* 0x000fe20000000800 */
[----:B------:R-:W-:Y:S01]  /*26dd0*/  ULDC UR12, c[0x0][0x228] ;  /* 0x00008a00000c7ab9 */ /* 0x000fe20000000800 */
[----:B-1----:R-:W-:-:S02]  /*26de0*/  PRMT R10, R57, 0x7773, RZ ;  /* 0x00007773390a7816 */ /* 0x002fc400000000ff */
[----:B------:R-:W4:Y:S01]  /*26df0*/  LDL.LU R57, [R1+0x8] ;  /* 0x0000080001397983 */ /* 0x000f220000300800 */
[C---:B---3--:R-:W-:Y:S01]  /*26e00*/  VIADD R5, R7.reuse, UR4 ;  /* 0x0000000407057c36 */ /* 0x048fe20008000000 */
[----:B------:R-:W-:Y:S01]  /*26e10*/  IADD3 R12, P2, R7, R60, RZ ;  /* 0x0000003c070c7210 */ /* 0x000fe20007f5e0ff */
[----:B------:R-:W-:-:S03]  /*26e20*/  ULDC UR4, c[0x0][0x22c] ;  /* 0x00008b0000047ab9 */ /* 0x000fc60000000800 */
[----:B------:R-:W-:Y:S02]  /*26e30*/  SHF.R.S32.HI R7, RZ, 0x1f, R5 ;  /* 0x0000001fff077819 */ /* 0x000fe40000011405 */
[----:B------:R-:W-:Y:S01]  /*26e40*/  IADD3 R8, P6, R5, R2, RZ ;  /* 0x0000000205087210 */ /* 0x000fe20007fde0ff */
[----:B------:R-:W-:Y:S01]  /*26e50*/  IMAD.X R13, R6, 0x1, R61, P2 ;  /* 0x00000001060d7824 */ /* 0x000fe200010e063d */
[----:B------:R-:W-:Y:S01]  /*26e60*/  ISETP.GE.AND P2, PT, R56, UR4, PT ;  /* 0x0000000438007c0c */ /* 0x000fe2000bf46270 */
[----:B------:R-:W-:Y:S02]  /*26e70*/  ULDC UR4, c[0x0][0x248] ;  /* 0x0000920000047ab9 */ /* 0x000fe40000000800 */
[----:B------:R-:W-:Y:S01]  /*26e80*/  IMAD.X R9, R7, 0x1, R3, P6 ;  /* 0x0000000107097824 */ /* 0x000fe200030e0603 */
[----:B------:R1:W-:Y:S01]  /*26e90*/  @P4 STG.E.U8 desc[UR6][R12.64], R10 ;  /* 0x0000000a0c004986 */ /* 0x0003e2000c101106 */
[----:B------:R-:W-:Y:S01]  /*26ea0*/  ISETP.LT.AND P4, PT, R11, UR16, !P3 ;  /* 0x000000100b007c0c */ /* 0x000fe2000df81270 */
[----:B------:R-:W-:Y:S01]  /*26eb0*/  VIADD R56, R0, 0x5 ;  /* 0x0000000500387836 */ /* 0x000fe20000000000 */
[----:B-1----:R-:W-:-:S05]  /*26ec0*/  IADD3 R12, P3, R5, R60, RZ ;  /* 0x0000003c050c7210 */ /* 0x002fca0007f7e0ff */
[----:B------:R-:W-:Y:S01]  /*26ed0*/  IMAD.X R13, R7, 0x1, R61, P3 ;  /* 0x00000001070d7824 */ /* 0x000fe200018e063d */
[----:B--2---:R-:W-:-:S05]  /*26ee0*/  PRMT R6, R59, 0x7770, RZ ;  /* 0x000077703b067816 */ /* 0x004fca00000000ff */
[----:B------:R1:W-:Y:S01]  /*26ef0*/  @P5 STG.E.U8 desc[UR6][R8.64], R6 ;  /* 0x0000000608005986 */ /* 0x0003e2000c101106 */
[----:B------:R-:W-:Y:S02]  /*26f00*/  ISETP.LT.AND P5, PT, R15, UR14, !P1 ;  /* 0x0000000e0f007c0c */ /* 0x000fe4000cfa1270 */
[----:B------:R-:W-:Y:S01]  /*26f10*/  PRMT R10, R59, 0x7771, RZ ;  /* 0x000077713b0a7816 */ /* 0x000fe200000000ff */
[----:B-1----:R-:W-:Y:S01]  /*26f20*/  VIADD R6, R5, UR4 ;  /* 0x0000000405067c36 */ /* 0x002fe20008000000 */
[----:B------:R-:W-:Y:S01]  /*26f30*/  PRMT R7, R59, 0x7772, RZ ;  /* 0x000077723b077816 */ /* 0x000fe200000000ff */
[----:B------:R-:W-:-:S03]  /*26f40*/  ULDC UR4, c[0x0][0x22c] ;  /* 0x00008b0000047ab9 */ /* 0x000fc60000000800 */
[----:B------:R-:W-:Y:S02]  /*26f50*/  SHF.R.S32.HI R5, RZ, 0x1f, R6 ;  /* 0x0000001fff057819 */ /* 0x000fe40000011406 */
[----:B------:R-:W-:Y:S01]  /*26f60*/  IADD3 R8, P6, R6, R2, RZ ;  /* 0x0000000206087210 */ /* 0x000fe20007fde0ff */
[----:B------:R1:W-:Y:S01]  /*26f70*/  @P4 STG.E.U8 desc[UR6][R12.64], R10 ;  /* 0x0000000a0c004986 */ /* 0x0003e2000c101106 */
[----:B------:R-:W-:Y:S01]  /*26f80*/  ISETP.GE.AND P3, PT, R56, UR4, PT ;  /* 0x0000000438007c0c */ /* 0x000fe2000bf66270 */
[----:B------:R-:W-:Y:S02]  /*26f90*/  ULDC UR4, c[0x0][0x248] ;  /* 0x0000920000047ab9 */ /* 0x000fe40000000800 */
[----:B------:R-:W-:Y:S01]  /*26fa0*/  IMAD.X R9, R5, 0x1, R3, P6 ;  /* 0x0000000105097824 */ /* 0x000fe200030e0603 */
[----:B------:R-:W-:-:S04]  /*26fb0*/  ISETP.LT.AND P4, PT, R11, UR20, !P1 ;  /* 0x000000140b007c0c */ /* 0x000fc8000cf81270 */
[----:B------:R2:W-:Y:S01]  /*26fc0*/  @P5 STG.E.U8 desc[UR6][R8.64], R7 ;  /* 0x0000000708005986 */ /* 0x0005e2000c101106 */
[C---:B-1----:R-:W-:Y:S01]  /*26fd0*/  IADD3 R12, P1, R6.reuse, R60, RZ ;  /* 0x0000003c060c7210 */ /* 0x042fe20007f3e0ff */
[----:B--2---:R-:W-:Y:S01]  /*26fe0*/  VIADD R7, R6, UR4 ;  /* 0x0000000406077c36 */ /* 0x004fe20008000000 */
[----:B------:R-:W-:Y:S02]  /*26ff0*/  PRMT R6, R59, 0x7773, RZ ;  /* 0x000077733b067816 */ /* 0x000fe400000000ff */
[----:B------:R-:W-:Y:S01]  /*27000*/  ISETP.LT.AND P5, PT, R15, UR18, !P2 ;  /* 0x000000120f007c0c */ /* 0x000fe2000d7a1270 */
[----:B------:R-:W2:Y:S01]  /*27010*/  LDL.LU R59, [R1+0xc] ;  /* 0x00000c00013b7983 */ /* 0x000ea20000300800 */
[----:B------:R-:W-:Y:S01]  /*27020*/  SHF.R.S32.HI R10, RZ, 0x1f, R7 ;  /* 0x0000001fff0a7819 */ /* 0x000fe20000011407 */
[----:B------:R-:W-:Y:S01]  /*27030*/  VIADD R56, R0, 0x6 ;  /* 0x0000000600387836 */ /* 0x000fe20000000000 */
[----:B------:R-:W-:Y:S01]  /*27040*/  IADD3 R8, P6, R7, R2, RZ ;  /* 0x0000000207087210 */ /* 0x000fe20007fde0ff */
[----:B------:R-:W-:Y:S01]  /*27050*/  IMAD.X R13, R5, 0x1, R61, P1 ;  /* 0x00000001050d7824 */ /* 0x000fe200008e063d */
[----:B------:R-:W-:-:S02]  /*27060*/  ULDC UR4, c[0x0][0x22c] ;  /* 0x00008b0000047ab9 */ /* 0x000fc40000000800 */
[----:B------:R-:W-:Y:S01]  /*27070*/  ISETP.GE.AND P1, PT, R56, UR4, PT ;  /* 0x0000000438007c0c */ /* 0x000fe2000bf26270 */
[----:B------:R-:W-:Y:S01]  /*27080*/  IMAD.X R9, R10, 0x1, R3, P6 ;  /* 0x000000010a097824 */ /* 0x000fe200030e0603 */
[----:B------:R1:W-:Y:S01]  /*27090*/  @P4 STG.E.U8 desc[UR6][R12.64], R6 ;  /* 0x000000060c004986 */ /* 0x0003e2000c101106 */
[----:B------:R-:W-:Y:S01]  /*270a0*/  ULDC UR4, c[0x0][0x248] ;  /* 0x0000920000047ab9 */ /* 0x000fe20000000800 */
[----:B------:R-:W-:Y:S01]  /*270b0*/  ISETP.LT.AND P4, PT, R11, UR24, !P2 ;  /* 0x000000180b007c0c */ /* 0x000fe2000d781270 */
[C---:B-1----:R-:W-:Y:S01]  /*270c0*/  VIADD R6, R7.reuse, UR4 ;  /* 0x0000000407067c36 */ /* 0x042fe20008000000 */
[----:B------:R-:W-:Y:S01]  /*270d0*/  IADD3 R12, P2, R7, R60, RZ ;  /* 0x0000003c070c7210 */ /* 0x000fe20007f5e0ff */
[----:B------:R-:W-:-:S03]  /*270e0*/  ULDC UR4, c[0x0][0x22c] ;  /* 0x00008b0000047ab9 */ /* 0x000fc60000000800 */
[----:B------:R-:W-:Y:S01]  /*270f0*/  SHF.R.S32.HI R7, RZ, 0x1f, R6 ;  /* 0x0000001fff077819 */ /* 0x000fe20000011406 */
[----:B------:R-:W-:Y:S01]  /*27100*/  IMAD.X R13, R10, 0x1, R61, P2 ;  /* 0x000000010a0d7824 */ /* 0x000fe200010e063d */
[----:B----4-:R-:W-:-:S05]  /*27110*/  PRMT R5, R57, 0x7770, RZ ;  /* 0x0000777039057816 */ /* 0x010fca00000000ff */
[----:B------:R1:W-:Y:S01]  /*27120*/  @P5 STG.E.U8 desc[UR6][R8.64], R5 ;  /* 0x0000000508005986 */ /* 0x0003e2000c101106 */
[----:B------:R-:W-:Y:S02]  /*27130*/  ISETP.LT.AND P5, PT, R15, UR22, !P3 ;  /* 0x000000160f007c0c */ /* 0x000fe4000dfa1270 */
[----:B------:R-:W-:Y:S01]  /*27140*/  PRMT R10, R57, 0x7771, RZ ;  /* 0x00007771390a7816 */ /* 0x000fe200000000ff */
[----:B-1----:R-:W-:Y:S01]  /*27150*/  VIADD R5, R0, 0x7 ;  /* 0x0000000700057836 */ /* 0x002fe20000000000 */
[----:B------:R-:W-:-:S03]  /*27160*/  IADD3 R8, P6, R6, R2, RZ ;  /* 0x0000000206087210 */ /* 0x000fc60007fde0ff */
[----:B------:R1:W-:Y:S01]  /*27170*/  @P4 STG.E.U8 desc[UR6][R12.64], R10 ;  /* 0x0000000a0c004986 */ /* 0x0003e2000c101106 */
[----:B------:R-:W-:Y:S01]  /*27180*/  ISETP.GE.AND P2, PT, R5, UR4, PT ;  /* 0x0000000405007c0c */ /* 0x000fe2000bf46270 */
[----:B------:R-:W-:Y:S01]  /*27190*/  IMAD.X R9, R7, 0x1, R3, P6 ;  /* 0x0000000107097824 */ /* 0x000fe200030e0603 */
[----:B------:R-:W-:Y:S01]  /*271a0*/  PRMT R5, R57, 0x7772, RZ ;  /* 0x0000777239057816 */ /* 0x000fe200000000ff */
[----:B------:R-:W-:Y:S01]  /*271b0*/  ULDC UR4, c[0x0][0x248] ;  /* 0x0000920000047ab9 */ /* 0x000fe20000000800 */
[----:B------:R-:W-:-:S03]  /*271c0*/  ISETP.LT.AND P4, PT, R11, UR26, !P3 ;  /* 0x0000001a0b007c0c */ /* 0x000fc6000df81270 */
[----:B------:R3:W-:Y:S01]  /*271d0*/  @P5 STG.E.U8 desc[UR6][R8.64], R5 ;  /* 0x0000000508005986 */ /* 0x0007e2000c101106 */
[C---:B-1----:R-:W-:Y:S01]  /*271e0*/  IADD3 R12, P3, R6.reuse, R60, RZ ;  /* 0x0000003c060c7210 */ /* 0x042fe20007f7e0ff */
[----:B------:R-:W-:Y:S01]  /*271f0*/  VIADD R6, R6, UR4 ;  /* 0x0000000406067c36 */ /* 0x000fe20008000000 */
[----:B------:R-:W-:Y:S01]  /*27200*/  ISETP.LT.AND P5, PT, R15, UR28, !P1 ;  /* 0x0000001c0f007c0c */ /* 0x000fe2000cfa1270 */
[C---:B------:R-:W-:Y:S01]  /*27210*/  VIADD R10, R0.reuse, 0x9 ;  /* 0x00000009000a7836 */ /* 0x040fe20000000000 */
[----:B------:R-:W-:Y:S01]  /*27220*/  ULDC UR4, c[0x0][0x22c] ;  /* 0x00008b0000047ab9 */ /* 0x000fe20000000800 */
[----:B------:R-:W-:Y:S02]  /*27230*/  IMAD.X R13, R7, 0x1, R61, P3 ;  /* 0x00000001070d7824 */ /* 0x000fe400018e063d */
[----:B---3--:R-:W-:Y:S01]  /*27240*/  VIADD R5, R0, 0x8 ;  /* 0x0000000800057836 */ /* 0x008fe20000000000 */
[----:B------:R-:W-:Y:S02]  /*27250*/  PRMT R7, R57, 0x7773, RZ ;  /* 0x0000777339077816 */ /* 0x000fe400000000ff */
[----:B------:R-:W-:-:S02]  /*27260*/  IADD3 R8, P6, R6, R2, RZ ;  /* 0x0000000206087210 */ /* 0x000fc40007fde0ff */
[----:B------:R-:W-:Y:S01]  /*27270*/  ISETP.GE.AND P3, PT, R5, UR8, PT ;  /* 0x0000000805007c0c */ /* 0x000fe2000bf66270 */
[----:B------:R-:W-:Y:S01]  /*27280*/  ULDC UR8, c[0x0][0x228] ;  /* 0x00008a0000087ab9 */ /* 0x000fe20000000800 */
[----:B------:R-:W-:Y:S01]  /*27290*/  SHF.R.S32.HI R5, RZ, 0x1f, R6 ;  /* 0x0000001fff057819 */ /* 0x000fe20000011406 */
[----:B------:R2:W-:Y:S01]  /*272a0*/  @P4 STG.E.U8 desc[UR6][R12.64], R7 ;  /* 0x000000070c004986 */ /* 0x0005e2000c101106 */
[----:B------:R-:W-:Y:S01]  /*272b0*/  ISETP.LT.AND P1, PT, R11, UR8, !P1 ;  /* 0x000000080b007c0c */ /* 0x000fe2000cf21270 */
[----:B------:R-:W-:Y:S02]  /*272c0*/  ULDC UR8, c[0x0][0x228] ;  /* 0x00008a0000087ab9 */ /* 0x000fe40000000800 */
[----:B------:R-:W-:Y:S01]  /*272d0*/  IMAD.X R9, R5, 0x1, R3, P6 ;  /* 0x0000000105097824 */ /* 0x000fe200030e0603 */
[----:B------:R-:W-:-:S05]  /*272e0*/  IADD3 R56, P6, R6, R60, RZ ;  /* 0x0000003c06387210 */ /* 0x000fca0007fde0ff */
[----:B------:R-:W-:Y:S01]  /*272f0*/  IMAD.X R57, R5, 0x1, R61, P6 ;  /* 0x0000000105397824 */ /* 0x000fe200030e063d */
[----:B--2---:R-:W-:-:S05]  /*27300*/  PRMT R7, R59, 0x7770, RZ ;  /* 0x000077703b077816 */ /* 0x004fca00000000ff */
[----:B------:R1:W-:Y:S02]  /*27310*/  @P5 STG.E.U8 desc[UR6][R8.64], R7 ;  /* 0x0000000708005986 */ /* 0x0003e4000c101106 */
[----:B-1----:R-:W-:-:S05]  /*27320*/  PRMT R7, R59, 0x7771, RZ ;  /* 0x000077713b077816 */ /* 0x002fca00000000ff */
[----:B------:R1:W-:Y:S04]  /*27330*/  @P1 STG.E.U8 desc[UR6][R56.64], R7 ;  /* 0x0000000738001986 */ /* 0x0003e8000c101106 */
[----:B-1----:R-:W2:Y:S01]  /*27340*/  LDL.LU.64 R56, [R1+0xc78] ;  /* 0x000c780001387983 */ /* 0x002ea20000300a00 */
[----:B------:R-:W-:Y:S01]  /*27350*/  ISETP.GE.AND P4, PT, R10, UR4, PT ;  /* 0x000000040a007c0c */ /* 0x000fe2000bf86270 */
[----:B------:R-:W-:Y:S02]  /*27360*/  ULDC UR4, c[0x0][0x248] ;  /* 0x0000920000047ab9 */ /* 0x000fe40000000800 */
[----:B------:R-:W-:Y:S01]  /*27370*/  VIADD R6, R6, UR4 ;  /* 0x0000000406067c36 */ /* 0x000fe20008000000 */
[----:B------:R-:W-:Y:S01]  /*27380*/  ISETP.LT.AND P5, PT, R15, UR8, !P2 ;  /* 0x000000080f007c0c */ /* 0x000fe2000d7a1270 */
[----:B------:R-:W-:Y:S01]  /*27390*/  ULDC UR8, c[0x0][0x228] ;  /* 0x00008a0000087ab9 */ /* 0x000fe20000000800 */
[----:B------:R-:W-:Y:S01]  /*273a0*/  PRMT R8, R59, 0x7772, RZ ;  /* 0x000077723b087816 */ /* 0x000fe200000000ff */
[----:B------:R-:W-:Y:S01]  /*273b0*/  ULDC UR4, c[0x0][0x248] ;  /* 0x0000920000047ab9 */ /* 0x000fe20000000800 */
[----:B------:R-:W-:-:S02]  /*273c0*/  SHF.R.S32.HI R5, RZ, 0x1f, R6 ;  /* 0x0000001fff057819 */ /* 0x000fc40000011406 */
[C---:B------:R-:W-:Y:S01]  /*273d0*/  IADD3 R12, P6, R6.reuse, R2, RZ ;  /* 0x00000002060c7210 */ /* 0x040fe20007fde0ff */
[----:B------:R-:W-:Y:S01]  /*273e0*/  VIADD R7, R6, UR4 ;  /* 0x0000000406077c36 */ /* 0x000fe20008000000 */
[----:B------:R-:W-:Y:S01]  /*273f0*/  ISETP.LT.AND P2, PT, R11, UR8, !P2 ;  /* 0x000000080b007c0c */ /* 0x000fe2000d741270 */
[----:B------:R-:W-:Y:S01]  /*27400*/  ULDC UR4, c[0x0][0x22c] ;  /* 0x00008b0000047ab9 */ /* 0x000fe20000000800 */
[----:B------:R-:W-:Y:S01]  /*27410*/  PRMT R10, R59, 0x7773, RZ ;  /* 0x000077733b0a7816 */ /* 0x000fe200000000ff */
[----:B------:R-:W-:Y:S01]  /*27420*/  IMAD.X R13, R5, 0x1, R3, P6 ;  /* 0x00000001050d7824 */ /* 0x000fe200030e0603 */
[----:B------:R-:W-:Y:S01]  /*27430*/  ISETP.LT.AND P6, PT, R15, UR10, !P3 ;  /* 0x0000000a0f007c0c */ /* 0x000fe2000dfc1270 */
[----:B------:R-:W-:Y:S01]  /*27440*/  VIADD R59, R0, 0xa ;  /* 0x0000000a003b7836 */ /* 0x000fe20000000000 */
[----:B------:R-:W-:Y:S01]  /*27450*/  ULDC UR8, c[0x0][0x228] ;  /* 0x00008a0000087ab9 */ /* 0x000fe20000000800 */
[----:B------:R-:W-:Y:S01]  /*27460*/  ULDC UR10, c[0x0][0x228] ;  /* 0x00008a00000a7ab9 */ /* 0x000fe20000000800 */
[----:B------:R1:W-:Y:S02]  /*27470*/  @P5 STG.E.U8 desc[UR6][R12.64], R8 ;  /* 0x000000080c005986 */ /* 0x0003e4000c101106 */
[----:B-1----:R-:W-:-:S02]  /*27480*/  IADD3 R12, P1, R6, R60, RZ ;  /* 0x0000003c060c7210 */ /* 0x002fc40007f3e0ff */
[----:B------:R-:W-:Y:S02]  /*27490*/  SHF.R.S32.HI R6, RZ, 0x1f, R7 ;  /* 0x0000001fff067819 */ /* 0x000fe40000011407 */
[----:B------:R-:W-:Y:S01]  /*274a0*/  IADD3 R8, P5, R7, R2, RZ ;  /* 0x0000000207087210 */ /* 0x000fe20007fbe0ff */
[----:B------:R-:W-:Y:S01]  /*274b0*/  IMAD.X R13, R5, 0x1, R61, P1 ;  /* 0x00000001050d7824 */ /* 0x000fe200008e063d */
[----:B------:R-:W-:Y:S01]  /*274c0*/  ISETP.GE.AND P1, PT, R59, UR4, PT ;  /* 0x000000043b007c0c */ /* 0x000fe2000bf26270 */
[----:B------:R-:W-:Y:S02]  /*274d0*/  ULDC UR4, c[0x0][0x248] ;  /* 0x0000920000047ab9 */ /* 0x000fe40000000800 */
[----:B------:R-:W-:Y:S01]  /*274e0*/  IMAD.X R9, R6, 0x1, R3, P5 ;  /* 0x0000000106097824 */ /* 0x000fe200028e0603 */
[----:B------:R1:W-:Y:S01]  /*274f0*/  @P2 STG.E.U8 desc[UR6][R12.64], R10 ;  /* 0x0000000a0c002986 */ /* 0x0003e2000c101106 */
[----:B------:R-:W-:Y:S01]  /*27500*/  VIADD R59, R0, 0xb ;  /* 0x0000000b003b7836 */ /* 0x000fe20000000000 */
[----:B-1----:R-:W-:-:S05]  /*27510*/  IADD3 R12, P2, R7, R60, RZ ;  /* 0x0000003c070c7210 */ /* 0x002fca0007f5e0ff */
[----:B------:R-:W-:Y:S01]  /*27520*/  IMAD.X R13, R6, 0x1, R61, P2 ;  /* 0x00000001060d7824 */ /* 0x000fe200010e063d */
[----:B------:R-:W-:Y:S01]  /*27530*/  ISETP.LT.AND P3, PT, R11, UR8, !P3 ;  /* 0x000000080b007c0c */ /* 0x000fe2000df61270 */
[----:B------:R-:W-:Y:S01]  /*27540*/  ULDC UR8, c[0x0][0x228] ;  /* 0x00008a0000087ab9 */ /* 0x000fe20000000800 */
[----:B------:R-:W-:Y:S01]  /*27550*/  ISETP.LT.AND P5, PT, R15, UR10, !P4 ;  /* 0x0000000a0f007c0c */ /* 0x000fe2000e7a1270 */
[----:B------:R-:W-:Y:S01]  /*27560*/  ULDC UR10, c[0x0][0x228] ;  /* 0x00008a00000a7ab9 */ /* 0x000fe20000000800 */
[----:B--2---:R-:W-:-:S05]  /*27570*/  PRMT R5, R56, 0x7770, RZ ;  /* 0x0000777038057816 */ /* 0x004fca00000000ff */
[----:B------:R1:W-:Y:S02]  /*27580*/  @P6 STG.E.U8 desc[UR6][R8.64], R5 ;  /* 0x0000000508006986 */ /* 0x0003e4000c101106 */
[----:B-1----:R-:W-:Y:S01]  /*27590*/  VIADD R5, R7, UR4 ;  /* 0x0000000407057c36 */ /* 0x002fe20008000000 */
[----:B------:R-:W-:Y:S02]  /*275a0*/  ULDC UR4, c[0x0][0x22c] ;  /* 0x00008b0000047ab9 */ /* 0x000fe40000000800 */
[----:B------:R-:W-:Y:S01]  /*275b0*/  ISETP.GE.AND P2, PT, R59, UR4, PT ;  /* 0x000000043b007c0c */ /* 0x000fe2000bf46270 */
[----:B------:R-:W-:Y:S01]  /*275c0*/  ULDC UR4, c[0x0][0x248] ;  /* 0x0000920000047ab9 */ /* 0x000fe20000000800 */
[----:B------:R-:W2:Y:S01]  /*275d0*/  LDL.LU R59, [R1+0xc70] ;  /* 0x000c7000013b7983 */ /* 0x000ea20000300800 */
[----:B------:R-:W-:Y:S02]  /*275e0*/  SHF.R.S32.HI R7, RZ, 0x1f, R5 ;  /* 0x0000001fff077819 */ /* 0x000fe40000011405 */
[----:B------:R-:W-:-:S02]  /*275f0*/  IADD3 R8, P6, R5, R2, RZ ;  /* 0x0000000205087210 */ /* 0x000fc40007fde0ff */
[C---:B------:R-:W-:Y:S02]  /*27600*/  PRMT R10, R56.reuse, 0x7771, RZ ;  /* 0x00007771380a7816 */ /* 0x040fe400000000ff */
[C---:B------:R-:W-:Y:S01]  /*27610*/  PRMT R6, R56.reuse, 0x7772, RZ ;  /* 0x0000777238067816 */ /* 0x040fe200000000ff */
[----:B------:R-:W-:Y:S01]  /*27620*/  IMAD.X R9, R7, 0x1, R3, P6 ;  /* 0x0000000107097824 */ /* 0x000fe200030e0603 */
[----:B------:R-:W-:Y:S01]  /*27630*/  ISETP.LT.AND P4, PT, R11, UR8, !P4 ;  /* 0x000000080b007c0c */ /* 0x000fe2000e781270 */
[----:B------:R1:W-:Y:S01]  /*27640*/  @P3 STG.E.U8 desc[UR6][R12.64], R10 ;  /* 0x0000000a0c003986 */ /* 0x0003e2000c101106 */
[----:B------:R-:W-:Y:S01]  /*27650*/  PRMT R56, R56, 0x7773, RZ ;  /* 0x0000777338387816 */ /* 0x000fe200000000ff */
[----:B------:R-:W-:Y:S02]  /*27660*/  ULDC UR8, c[0x0][0x228] ;  /* 0x00008a0000087ab9 */ /* 0x000fe40000000800 */
[----:B------:R3:W-:Y:S01]  /*27670*/  @P5 STG.E.U8 desc[UR6][R8.64], R6 ;  /* 0x0000000608005986 */ /* 0x0007e2000c101106 */
[----:B------:R-:W-:Y:S01]  /*27680*/  ISETP.LT.AND P5, PT, R15, UR10, !P1 ;  /* 0x0000000a0f007c0c */ /* 0x000fe2000cfa1270 */
[----:B------:R-:W-:Y:S01]  /*27690*/  ULDC UR10, c[0x0][0x228] ;  /* 0x00008a00000a7ab9 */ /* 0x000fe20000000800 */
[C---:B-1----:R-:W-:Y:S01]  /*276a0*/  IADD3 R12, P3, R5.reuse, R60, RZ ;  /* 0x0000003c050c7210 */ /* 0x042fe20007f7e0ff */
[----:B---3--:R-:W-:Y:S01]  /*276b0*/  VIADD R6, R5, UR4 ;  /* 0x0000000405067c36 */ /* 0x008fe20008000000 */
[----:B------:R-:W-:Y:S01]  /*276c0*/  ULDC UR4, c[0x0][0x22c] ;  /* 0x00008b0000047ab9 */ /* 0x000fe20000000800 */
[----:B------:R-:W-:-:S03]  /*276d0*/  VIADD R10, R0, 0xc ;  /* 0x0000000c000a7836 */ /* 0x000fc60000000000 */
[----:B------:R-:W-:Y:S02]  /*276e0*/  SHF.R.S32.HI R5, RZ, 0x1f, R6 ;  /* 0x0000001fff057819 */ /* 0x000fe40000011406 */
[----:B------:R-:W-:Y:S01]  /*276f0*/  IADD3 R8, P6, R6, R2, RZ ;  /* 0x0000000206087210 */ /* 0x000fe20007fde0ff */
[----:B------:R-:W-:Y:S01]  /*27700*/  IMAD.X R13, R7, 0x1, R61, P3 ;  /* 0x00000001070d7824 */ /* 0x000fe200018e063d */
[----:B------:R-:W-:Y:S02]  /*27710*/  PRMT R7, R57, 0x7770, RZ ;  /* 0x0000777039077816 */ /* 0x000fe400000000ff */
[----:B------:R-:W-:Y:S01]  /*27720*/  ISETP.GE.AND P3, PT, R10, UR4, PT ;  /* 0x000000040a007c0c */ /* 0x000fe2000bf66270 */
[----:B------:R-:W-:Y:S01]  /*27730*/  IMAD.X R9, R5, 0x1, R3, P6 ;  /* 0x0000000105097824 */ /* 0x000fe200030e0603 */
        /* <DEDUP_REMOVED lines=8> */
[C---:B-1----:R-:W-:Y:S01]  /*277c0*/  VIADD R56, R6.reuse, UR4 ;  /* 0x0000000406387c36 */ /* 0x042fe20008000000 */
[----:B------:R-:W-:Y:S01]  /*277d0*/  IADD3 R12, P1, R6, R60, RZ ;  /* 0x0000003c060c7210 */ /* 0x000fe20007f3e0ff */
[----:B------:R-:W-:-:S03]  /*277e0*/  ULDC UR4, c[0x0][0x22c] ;  /* 0x00008b0000047ab9 */ /* 0x000fc60000000800 */
[----:B------:R-:W-:Y:S02]  /*277f0*/  SHF.R.S32.HI R6, RZ, 0x1f, R56 ;  /* 0x0000001fff067819 */ /* 0x000fe40000011438 */
[----:B---3--:R-:W-:Y:S01]  /*27800*/  IADD3 R8, P6, R56, R2, RZ ;  /* 0x0000000238087210 */ /* 0x008fe20007fde0ff */
[----:B------:R-:W-:Y:S01]  /*27810*/  IMAD.X R13, R5, 0x1, R61, P1 ;  /* 0x00000001050d7824 */ /* 0x000fe200008e063d */
[C---:B------:R-:W-:Y:S02]  /*27820*/  PRMT R7, R57.reuse, 0x7771, RZ ;  /* 0x0000777139077816 */ /* 0x040fe400000000ff */
[----:B------:R-:W-:Y:S01]  /*27830*/  PRMT R5, R57, 0x7772, RZ ;  /* 0x0000777239057816 */ /* 0x000fe200000000ff */
[----:B------:R-:W-:Y:S01]  /*27840*/  IMAD.X R9, R6, 0x1, R3, P6 ;  /* 0x0000000106097824 */ /* 0x000fe200030e0603 */
[----:B------:R-:W-:Y:S01]  /*27850*/  ISETP.GE.AND P1, PT, R10, UR4, PT ;  /* 0x000000040a007c0c */ /* 0x000fe2000bf26270 */
[----:B------:R1:W-:Y:S01]  /*27860*/  @P4 STG.E.U8 desc[UR6][R12.64], R7 ;  /* 0x000000070c004986 */ /* 0x0003e2000c101106 */
[----:B------:R-:W-:Y:S01]  /*27870*/  ISETP.LT.AND P4, PT, R11, UR8, !P2 ;  /* 0x000000080b007c0c */ /* 0x000fe2000d781270 */
[----:B------:R-:W-:Y:S01]  /*27880*/  ULDC UR4, c[0x0][0x248] ;  /* 0x0000920000047ab9 */ /* 0x000fe20000000800 */
[----:B------:R-:W-:Y:S01]  /*27890*/  ULDC UR8, c[0x0][0x228] ;  /* 0x00008a0000087ab9 */ /* 0x000fe20000000800 */
[----:B------:R3:W-:Y:S01]  /*278a0*/  @P5 STG.E.U8 desc[UR6][R8.64], R5 ;  /* 0x0000000508005986 */ /* 0x0007e2000c101106 */
[----:B------:R-:W-:Y:S01]  /*278b0*/  ISETP.LT.AND P5, PT, R15, UR10, !P3 ;  /* 0x0000000a0f007c0c */ /* 0x000fe2000dfa1270 */
[----:B------:R-:W-:Y:S01]  /*278c0*/  ULDC UR10, c[0x0][0x228] ;  /* 0x00008a00000a7ab9 */ /* 0x000fe20000000800 */
[C---:B-1----:R-:W-:Y:S01]  /*278d0*/  IADD3 R12, P2, R56.reuse, R60, RZ ;  /* 0x0000003c380c7210 */ /* 0x042fe20007f5e0ff */
[----:B---3--:R-:W-:Y:S01]  /*278e0*/  VIADD R5, R56, UR4 ;  /* 0x0000000438057c36 */ /* 0x008fe20008000000 */
[----:B------:R-:W-:-:S03]  /*278f0*/  PRMT R8, R57, 0x7773, RZ ;  /* 0x0000777339087816 */ /* 0x000fc600000000ff */
[----:B------:R-:W-:Y:S01]  /*27900*/  IMAD.X R13, R6, 0x1, R61, P2 ;  /* 0x00000001060d7824 */ /* 0x000fe200010e063d */
[----:B------:R-:W-:Y:S01]  /*27910*/  ULDC UR4, c[0x0][0x22c] ;  /* 0x00008b0000047ab9 */ /* 0x000fe20000000800 */
[----:B------:R-:W-:Y:S02]  /*27920*/  SHF.R.S32.HI R7, RZ, 0x1f, R5 ;  /* 0x0000001fff077819 */ /* 0x000fe40000011405 */
[----:B------:R-:W-:Y:S01]  /*27930*/  IADD3 R56, P6, R5, R2, RZ ;  /* 0x0000000205387210 */ /* 0x000fe20007fde0ff */
[----:B------:R-:W-:Y:S01]  /*27940*/  VIADD R9, R0, 0xe ;  /* 0x0000000e00097836 */ /* 0x000fe20000000000 */
[----:B------:R-:W-:Y:S01]  /*27950*/  PRMT R6, R58, 0x7770, RZ ;  /* 0x000077703a067816 */ /* 0x000fe200000000ff */
[----:B------:R1:W-:Y:S01]  /*27960*/  @P4 STG.E.U8 desc[UR6][R12.64], R8 ;  /* 0x000000080c004986 */ /* 0x0003e2000c101106 */
[----:B------:R-:W-:Y:S01]  /*27970*/  ISETP.LT.AND P4, PT, R11, UR8, !P3 ;  /* 0x000000080b007c0c */ /* 0x000fe2000df81270 */
[----:B------:R-:W-:Y:S01]  /*27980*/  IMAD.X R57, R7, 0x1, R3, P6 ;  /* 0x0000000107397824 */ /* 0x000fe200030e0603 */
[----:B------:R-:W-:Y:S01]  /*27990*/  ISETP.GE.AND P2, PT, R9, UR4, PT ;  /* 0x0000000409007c0c */ /* 0x000fe2000bf46270 */
[----:B------:R-:W-:Y:S01]  /*279a0*/  ULDC UR4, c[0x0][0x248] ;  /* 0x0000920000047ab9 */ /* 0x000fe20000000800 */
[----:B------:R-:W-:-:S02]  /*279b0*/  ULDC UR8, c[0x0][0x228] ;  /* 0x00008a0000087ab9 */ /* 0x000fc40000000800 */
[----:B------:R3:W-:Y:S01]  /*279c0*/  @P5 STG.E.U8 desc[UR6][R56.64], R6 ;  /* 0x0000000638005986 */ /* 0x0007e2000c101106 */
[----:B------:R-:W-:Y:S01]  /*279d0*/  ISETP.LT.AND P5, PT, R15, UR8, !P1 ;  /* 0x000000080f007c0c */ /* 0x000fe2000cfa1270 */
[----:B------:R-:W-:Y:S01]  /*279e0*/  ULDC UR8, c[0x0][0x22c] ;  /* 0x00008b0000087ab9 */ /* 0x000fe20000000800 */
[C---:B-1----:R-:W-:Y:S02]  /*279f0*/  IADD3 R12, P3, R5.reuse, R60, RZ ;  /* 0x0000003c050c7210 */ /* 0x042fe40007f7e0ff */
[----:B------:R-:W-:Y:S01]  /*27a00*/  PRMT R8, R58, 0x7771, RZ ;  /* 0x000077713a087816 */ /* 0x000fe200000000ff */
[----:B---3--:R-:W-:Y:S01]  /*27a10*/  VIADD R6, R5, UR4 ;  /* 0x0000000405067c36 */ /* 0x008fe20008000000 */
[----:B------:R-:W-:Y:S01]  /*27a20*/  ULDC UR4, c[0x0][0x22c] ;  /* 0x00008b0000047ab9 */ /* 0x000fe20000000800 */
[----:B------:R-:W-:Y:S02]  /*27a30*/  VIADD R57, R0, 0xf ;  /* 0x0000000f00397836 */ /* 0x000fe40000000000 */
[----:B------:R-:W-:Y:S01]  /*27a40*/  IMAD.X R13, R7, 0x1, R61, P3 ;  /* 0x00000001070d7824 */ /* 0x000fe200018e063d */
[----:B------:R-:W-:-:S02]  /*27a50*/  SHF.R.S32.HI R5, RZ, 0x1f, R6 ;  /* 0x0000001fff057819 */ /* 0x000fc40000011406 */
[----:B------:R-:W-:Y:S02]  /*27a60*/  IADD3 R56, P6, R6, R2, RZ ;  /* 0x0000000206387210 */ /* 0x000fe40007fde0ff */
[----:B------:R-:W-:Y:S01]  /*27a70*/  ISETP.GE.AND P3, PT, R57, UR4, PT ;  /* 0x0000000439007c0c */ /* 0x000fe2000bf66270 */
[----:B------:R-:W-:Y:S01]  /*27a80*/  ULDC UR4, c[0x0][0x228] ;  /* 0x00008a0000047ab9 */ /* 0x000fe20000000800 */
[----:B------:R1:W-:Y:S01]  /*27a90*/  @P4 STG.E.U8 desc[UR6][R12.64], R8 ;  /* 0x000000080c004986 */ /* 0x0003e2000c101106 */
[----:B------:R-:W-:Y:S01]  /*27aa0*/  ISETP.LT.AND P4, PT, R11, UR4, !P1 ;  /* 0x000000040b007c0c */ /* 0x000fe2000cf81270 */
[----:B------:R-:W-:Y:S01]  /*27ab0*/  IMAD.X R57, R5, 0x1, R3, P6 ;  /* 0x0000000105397824 */ /* 0x000fe200030e0603 */
[C---:B------:R-:W-:Y:S01]  /*27ac0*/  PRMT R7, R58.reuse, 0x7772, RZ ;  /* 0x000077723a077816 */ /* 0x040fe200000000ff */
[----:B------:R-:W-:Y:S01]  /*27ad0*/  ULDC UR4, c[0x0][0x248] ;  /* 0x0000920000047ab9 */ /* 0x000fe20000000800 */
[----:B------:R-:W-:-:S03]  /*27ae0*/  PRMT R58, R58, 0x7773, RZ ;  /* 0x000077733a3a7816 */ /* 0x000fc600000000ff */
[----:B------:R3:W-:Y:S01]  /*27af0*/  @P5 STG.E.U8 desc[UR6][R56.64], R7 ;  /* 0x0000000738005986 */ /* 0x0007e2000c101106 */
[C---:B-1----:R-:W-:Y:S01]  /*27b00*/  IADD3 R8, P1, R6.reuse, R60, RZ ;  /* 0x0000003c06087210 */ /* 0x042fe20007f3e0ff */
[----:B------:R-:W-:Y:S01]  /*27b10*/  VIADD R6, R6, UR4 ;  /* 0x0000000406067c36 */ /* 0x000fe20008000000 */
[----:B------:R-:W-:Y:S01]  /*27b20*/  ISETP.LT.AND P5, PT, R15, UR10, !P2 ;  /* 0x0000000a0f007c0c */ /* 0x000fe2000d7a1270 */
[----:B------:R-:W-:Y:S01]  /*27b30*/  ULDC UR4, c[0x0][0x22c] ;  /* 0x00008b0000047ab9 */ /* 0x000fe20000000800 */
[----:B------:R-:W-:Y:S01]  /*27b40*/  ULDC UR10, c[0x0][0x228] ;  /* 0x00008a00000a7ab9 */ /* 0x000fe20000000800 */
[----:B------:R-:W-:Y:S01]  /*27b50*/  IMAD.X R9, R5, 0x1, R61, P1 ;  /* 0x0000000105097824 */ /* 0x000fe200008e063d */
[----:B------:R-:W4:Y:S01]  /*27b60*/  LDL.LU.64 R12, [R1+0xc68] ;  /* 0x000c6800010c7983 */ /* 0x000f220000300a00 */
[----:B---3--:R-:W-:Y:S01]  /*27b70*/  VIADD R56, R0, 0x10 ;  /* 0x0000001000387836 */ /* 0x008fe20000000000 */
[----:B------:R-:W-:Y:S02]  /*27b80*/  SHF.R.S32.HI R5, RZ, 0x1f, R6 ;  /* 0x0000001fff057819 */ /* 0x000fe40000011406 */
[----:B------:R1:W-:Y:S02]  /*27b90*/  @P4 STG.E.U8 desc[UR6][R8.64], R58 ;  /* 0x0000003a08004986 */ /* 0x0003e4000c101106 */
[----:B------:R-:W-:Y:S01]  /*27ba0*/  ISETP.GE.AND P1, PT, R56, UR8, PT ;  /* 0x0000000838007c0c */ /* 0x000fe2000bf26270 */
[----:B------:R-:W-:Y:S01]  /*27bb0*/  ULDC UR8, c[0x0][0x228] ;  /* 0x00008a0000087ab9 */ /* 0x000fe20000000800 */
[----:B------:R-:W-:-:S02]  /*27bc0*/  IADD3 R56, P6, R6, R2, RZ ;  /* 0x0000000206387210 */ /* 0x000fc40007fde0ff */
[----:B------:R-:W-:Y:S01]  /*27bd0*/  ISETP.LT.AND P2, PT, R11, UR8, !P2 ;  /* 0x000000080b007c0c */ /* 0x000fe2000d741270 */
[----:B------:R-:W-:Y:S01]  /*27be0*/  ULDC UR8, c[0x0][0x228] ;  /* 0x00008a0000087ab9 */ /* 0x000fe20000000800 */
[----:B-1----:R-:W-:Y:S02]  /*27bf0*/  VIADD R58, R0, 0x11 ;  /* 0x00000011003a7836 */ /* 0x002fe40000000000 */
[C---:B------:R-:W-:Y:S01]  /*27c00*/  IMAD.X R57, R5.reuse, 0x1, R3, P6 ;  /* 0x0000000105397824 */ /* 0x040fe200030e0603 */
[----:B------:R-:W-:Y:S02]  /*27c10*/  IADD3 R8, P6, R6, R60, RZ ;  /* 0x0000003c06087210 */ /* 0x000fe40007fde0ff */
[----:B------:R-:W-:Y:S01]  /*27c20*/  ISETP.GE.AND P4, PT, R58, UR4, PT ;  /* 0x000000043a007c0c */ /* 0x000fe2000bf86270 */
[----:B------:R-:W-:Y:S02]  /*27c30*/  ULDC UR4, c[0x0][0x248] ;  /* 0x0000920000047ab9 */ /* 0x000fe40000000800 */
[----:B------:R-:W-:Y:S01]  /*27c40*/  VIADD R58, R6, UR4 ;  /* 0x00000004063a7c36 */ /* 0x000fe20008000000 */
[----:B------:R-:W-:Y:S01]  /*27c50*/  ULDC UR4, c[0x0][0x248] ;  /* 0x0000920000047ab9 */ /* 0x000fe20000000800 */
[----:B------:R-:W-:-:S02]  /*27c60*/  IMAD.X R9, R5, 0x1, R61, P6 ;  /* 0x0000000105097824 */ /* 0x000fc400030e063d */
[----:B------:R-:W-:Y:S01]  /*27c70*/  VIADD R6, R58, UR4 ;  /* 0x000000043a067c36 */ /* 0x000fe20008000000 */
[----:B------:R-:W-:Y:S01]  /*27c80*/  ULDC UR4, c[0x0][0x22c] ;  /* 0x00008b0000047ab9 */ /* 0x000fe20000000800 */
[----:B------:R-:W-:Y:S01]  /*27c90*/  VIADD R10, R0, 0x12 ;  /* 0x00000012000a7836 */ /* 0x000fe20000000000 */
[C---:B--2---:R-:W-:Y:S02]  /*27ca0*/  PRMT R7, R59.reuse, 0x7770, RZ ;  /* 0x000077703b077816 */ /* 0x044fe400000000ff */
[----:B------:R-:W-:-:S03]  /*27cb0*/  PRMT R5, R59, 0x7772, RZ ;  /* 0x000077723b057816 */ /* 0x000fc600000000ff */
[----:B------:R1:W-:Y:S01]  /*27cc0*/  @P5 STG.E.U8 desc[UR6][R56.64], R7 ;  /* 0x0000000738005986 */ /* 0x0003e2000c101106 */
[----:B------:R-:W-:Y:S01]  /*27cd0*/  ISETP.LT.AND P5, PT, R15, UR8, !P3 ;  /* 0x000000080f007c0c */ /* 0x000fe2000dfa1270 */
[----:B------:R-:W-:Y:S02]  /*27ce0*/  ULDC UR8, c[0x0][0x228] ;  /* 0x00008a0000087ab9 */ /* 0x000fe40000000800 */
[----:B------:R-:W-:Y:S01]  /*27cf0*/  ISETP.LT.AND P3, PT, R11, UR8, !P3 ;  /* 0x000000080b007c0c */ /* 0x000fe2000df61270 */
[----:B------:R-:W-:Y:S01]  /*27d00*/  ULDC UR8, c[0x0][0x228] ;  /* 0x00008a0000087ab9 */ /* 0x000fe20000000800 */
[C---:B-1----:R-:W-:Y:S02]  /*27d10*/  PRMT R7, R59.reuse, 0x7773, RZ ;  /* 0x000077733b077816 */ /* 0x042fe400000000ff */
[----:B------:R-:W-:Y:S02]  /*27d20*/  PRMT R57, R59, 0x7771, RZ ;  /* 0x000077713b397816 */ /* 0x000fe400000000ff */
[----:B------:R-:W-:-:S02]  /*27d30*/  SHF.R.S32.HI R59, RZ, 0x1f, R58 ;  /* 0x0000001fff3b7819 */ /* 0x000fc4000001143a */
[C---:B------:R-:W-:Y:S01]  /*27d40*/  IADD3 R56, P6, R58.reuse, R2, RZ ;  /* 0x000000023a387210 */ /* 0x040fe20007fde0ff */
[----:B------:R1:W-:Y:S01]  /*27d50*/  @P2 STG.E.U8 desc[UR6][R8.64], R57 ;  /* 0x0000003908002986 */ /* 0x0003e2000c101106 */
[----:B------:R-:W-:-:S03]  /*27d60*/  IADD3 R58, P2, R58, R60, RZ ;  /* 0x0000003c3a3a7210 */ /* 0x000fc60007f5e0ff */
[----:B-1----:R-:W-:Y:S01]  /*27d70*/  IMAD.X R57, R59, 0x1, R3, P6 ;  /* 0x000000013b397824 */ /* 0x002fe200030e0603 */
[----:B------:R-:W-:Y:S02]  /*27d80*/  ISETP.LT.AND P6, PT, R15, UR10, !P1 ;  /* 0x0000000a0f007c0c */ /* 0x000fe4000cfc1270 */
[----:B------:R-:W-:Y:S01]  /*27d90*/  SHF.R.S32.HI R9, RZ, 0x1f, R6 ;  /* 0x0000001fff097819 */ /* 0x000fe20000011406 */
[----:B------:R-:W-:Y:S01]  /*27da0*/  IMAD.X R59, R59, 0x1, R61, P2 ;  /* 0x000000013b3b7824 */ /* 0x000fe200010e063d */
[----:B------:R1:W-:Y:S01]  /*27db0*/  @P5 STG.E.U8 desc[UR6][R56.64], R5 ;  /* 0x0000000538005986 */ /* 0x0003e2000c101106 */
[----:B------:R-:W-:Y:S01]  /*27dc0*/  ISETP.GE.AND P2, PT, R10, UR4, PT ;  /* 0x000000040a007c0c */ /* 0x000fe2000bf46270 */
[----:B------:R-:W-:Y:S01]  /*27dd0*/  ULDC UR4, c[0x0][0x248] ;  /* 0x0000920000047ab9 */ /* 0x000fe20000000800 */
[----:B------:R-:W-:Y:S01]  /*27de0*/  ULDC UR10, c[0x0][0x228] ;  /* 0x00008a00000a7ab9 */ /* 0x000fe20000000800 */
[----:B------:R2:W-:Y:S04]  /*27df0*/  @P3 STG.E.U8 desc[UR6][R58.64], R7 ;  /* 0x000000073a003986 */ /* 0x0005e8000c101106 */
[----:B------:R-:W3:Y:S01]  /*27e00*/  LDL.LU R8, [R1+0xc60] ;  /* 0x000c600001087983 */ /* 0x000ee20000300800 */
[----:B-1----:R-:W-:-:S02]  /*27e10*/  IADD3 R56, P5, R6, R2, RZ ;  /* 0x0000000206387210 */ /* 0x002fc40007fbe0ff */
[----:B------:R-:W-:-:S03]  /*27e20*/  PRMT R5, R4, 0x7770, RZ ;  /* 0x0000777004057816 */ /* 0x000fc600000000ff */
[----:B------:R-:W-:Y:S01]  /*27e30*/  IMAD.X R57, R9, 0x1, R3, P5 ;  /* 0x0000000109397824 */ /* 0x000fe200028e0603 */
[----:B------:R-:W-:Y:S01]  /*27e40*/  ISETP.LT.AND P3, PT, R11, UR8, !P1 ;  /* 0x000000080b007c0c */ /* 0x000fe2000cf61270 */
[C---:B--2---:R-:W-:Y:S01]  /*27e50*/  VIADD R7, R6.reuse, UR4 ;  /* 0x0000000406077c36 */ /* 0x044fe20008000000 */
[----:B------:R-:W-:Y:S01]  /*27e60*/  IADD3 R58, P1, R6, R60, RZ ;  /* 0x0000003c063a7210 */ /* 0x000fe20007f3e0ff */
[----:B------:R-:W-:Y:S01]  /*27e70*/  ULDC UR4, c[0x0][0x22c] ;  /* 0x00008b0000047ab9 */ /* 0x000fe20000000800 */
[----:B------:R1:W-:Y:S01]  /*27e80*/  @P6 STG.E.U8 desc[UR6][R56.64], R5 ;  /* 0x0000000538006986 */ /* 0x0003e2000c101106 */
[----:B------:R-:W-:Y:S01]  /*27e90*/  ISETP.LT.AND P5, PT, R15, UR10, !P4 ;  /* 0x0000000a0f007c0c */ /* 0x000fe2000e7a1270 */
[----:B------:R-:W-:Y:S01]  /*27ea0*/  ULDC UR8, c[0x0][0x228] ;  /* 0x00008a0000087ab9 */ /* 0x000fe20000000800 */
[----:B------:R-:W-:Y:S02]  /*27eb0*/  IMAD.X R59, R9, 0x1, R61, P1 ;  /* 0x00000001093b7824 */ /* 0x000fe400008e063d */
[----:B-1----:R-:W-:Y:S01]  /*27ec0*/  VIADD R5, R0, 0x13 ;  /* 0x0000001300057836 */ /* 0x002fe20000000000 */
[----:B------:R-:W-:Y:S01]  /*27ed0*/  SHF.R.S32.HI R6, RZ, 0x1f, R7 ;  /* 0x0000001fff067819 */ /* 0x000fe20000011407 */
[----:B------:R-:W-:-:S03]  /*27ee0*/  ULDC UR10, c[0x0][0x228] ;  /* 0x00008a00000a7ab9 */ /* 0x000fc60000000800 */
[----:B------:R-:W-:Y:S01]  /*27ef0*/  ISETP.GE.AND P1, PT, R5, UR4, PT ;  /* 0x0000000405007c0c */ /* 0x000fe2000bf26270 */
[----:B------:R-:W-:Y:S01]  /*27f00*/  ULDC UR4, c[0x0][0x248] ;  /* 0x0000920000047ab9 */ /* 0x000fe20000000800 */
[----:B------:R-:W2:Y:S01]  /*27f10*/  LDL.LU R5, [R1+0xc5c] ;  /* 0x000c5c0001057983 */ /* 0x000ea20000300800 */
[----:B------:R-:W-:Y:S02]  /*27f20*/  IADD3 R56, P6, R7, R2, RZ ;  /* 0x0000000207387210 */ /* 0x000fe40007fde0ff */
[C---:B------:R-:W-:Y:S02]  /*27f30*/  PRMT R10, R4.reuse, 0x7771, RZ ;  /* 0x00007771040a7816 */ /* 0x040fe400000000ff */
[----:B------:R-:W-:Y:S01]  /*27f40*/  PRMT R9, R4, 0x7772, RZ ;  /* 0x0000777204097816 */ /* 0x000fe200000000ff */
[----:B------:R-:W-:Y:S02]  /*27f50*/  IMAD.X R57, R6, 0x1, R3, P6 ;  /* 0x0000000106397824 */ /* 0x000fe400030e0603 */
[----:B------:R1:W-:Y:S01]  /*27f60*/  @P3 STG.E.U8 desc[UR6][R58.64], R10 ;  /* 0x0000000a3a003986 */ /* 0x0003e2000c101106 */
[----:B------:R-:W-:Y:S01]  /*27f70*/  ISETP.LT.AND P4, PT, R11, UR8, !P4 ;  /* 0x000000080b007c0c */ /* 0x000fe2000e781270 */
[----:B------:R-:W-:-:S02]  /*27f80*/  ULDC UR8, c[0x0][0x228] ;  /* 0x00008a0000087ab9 */ /* 0x000fc40000000800 */
[----:B------:R0:W-:Y:S01]  /*27f90*/  @P5 STG.E.U8 desc[UR6][R56.64], R9 ;  /* 0x0000000938005986 */ /* 0x0001e2000c101106 */
[----:B------:R-:W-:Y:S01]  /*27fa0*/  ISETP.LT.AND P5, PT, R15, UR10, !P2 ;  /* 0x0000000a0f007c0c */ /* 0x000fe2000d7a1270 */
[----:B------:R-:W-:Y:S01]  /*27fb0*/  ULDC UR10, c[0x0][0x228] ;  /* 0x00008a00000a7ab9 */ /* 0x000fe20000000800 */
[----:B------:R-:W-:Y:S02]  /*27fc0*/  PRMT R4, R4, 0x7773, RZ ;  /* 0x0000777304047816 */ /* 0x000fe400000000ff */
[C---:B-1----:R-:W-:Y:S01]  /*27fd0*/  IADD3 R58, P3, R7.reuse, R60, RZ ;  /* 0x0000003c073a7210 */ /* 0x042fe20007f7e0ff */
[----:B0-----:R-:W-:Y:S01]  /*27fe0*/  VIADD R9, R7, UR4 ;  /* 0x0000000407097c36 */ /* 0x001fe20008000000 */
[----:B------:R-:W-:-:S03]  /*27ff0*/  ULDC UR4, c[0x0][0x22c] ;  /* 0x00008b0000047ab9 */ /* 0x000fc60000000800 */
[----:B------:R-:W-:Y:S01]  /*28000*/  IMAD.X R59, R6, 0x1, R61, P3 ;  /* 0x00000001063b7824 */ /* 0x000fe200018e063d */
[----:B------:R-:W-:Y:S02]  /*28010*/  SHF.R.S32.HI R7, RZ, 0x1f, R9 ;  /* 0x0000001fff077819 */ /* 0x000fe40000011409 */
[----:B------:R-:W-:Y:S01]  /*28020*/  IADD3 R56, P6, R9, R2, RZ ;  /* 0x0000000209387210 */ /* 0x000fe20007fde0ff */
[----:B------:R-:W-:Y:S01]  /*28030*/  VIADD R10, R0, 0x14 ;  /* 0x00000014000a7836 */ /* 0x000fe20000000000 */
[----:B------:R0:W-:Y:S03]  /*28040*/  @P4 STG.E.U8 desc[UR6][R58.64], R4 ;  /* 0x000000043a004986 */ /* 0x0001e6000c101106 */
[----:B------:R-:W-:Y:S01]  /*28050*/  IMAD.X R57, R7, 0x1, R3, P6 ;  /* 0x0000000107397824 */ /* 0x000fe200030e0603 */
[----:B------:R-:W-:Y:S01]  /*28060*/  ISETP.LT.AND P4, PT, R11, UR8, !P2 ;  /* 0x000000080b007c0c */ /* 0x000fe2000d781270 */
[----:B------:R-:W-:Y:S01]  /*28070*/  ULDC UR8, c[0x0][0x228] ;  /* 0x00008a0000087ab9 */ /* 0x000fe20000000800 */
[----:B------:R-:W-:Y:S01]  /*28080*/  ISETP.GE.AND P3, PT, R10, UR4, PT ;  /* 0x000000040a007c0c */ /* 0x000fe2000bf66270 */
[----:B------:R-:W-:Y:S01]  /*28090*/  ULDC UR4, c[0x0][0x248] ;  /* 0x0000920000047ab9 */ /* 0x000fe20000000800 */
[C---:B0-----:R-:W-:Y:S01]  /*280a0*/  IADD3 R58, P2, R9.reuse, R60, RZ ;  /* 0x0000003c093a7210 */ /* 0x041fe20007f5e0ff */
[----:B------:R-:W-:Y:S01]  /*280b0*/  VIADD R4, R9, UR4 ;  /* 0x0000000409047c36 */ /* 0x000fe20008000000 */
[----:B------:R-:W-:-:S03]  /*280c0*/  ULDC UR4, c[0x0][0x22c] ;  /* 0x00008b0000047ab9 */ /* 0x000fc60000000800 */
[----:B------:R-:W-:Y:S01]  /*280d0*/  IMAD.X R59, R7, 0x1, R61, P2 ;  /* 0x00000001073b7824 */ /* 0x000fe200010e063d */
[----:B--2---:R-:W-:-:S05]  /*280e0*/  PRMT R6, R5, 0x7770, RZ ;  /* 0x0000777005067816 */ /* 0x004fca00000000ff */
[----:B------:R0:W-:Y:S02]  /*280f0*/  @P5 STG.E.U8 desc[UR6][R56.64], R6 ;  /* 0x0000000638005986 */ /* 0x0001e4000c101106 */
[----:B0-----:R-:W-:-:S05]  /*28100*/  VIADD R6, R0, 0x15 ;  /* 0x0000001500067836 */ /* 0x001fca0000000000 */
[----:B------:R-:W-:Y:S01]  /*28110*/  ISETP.GE.AND P2, PT, R6, UR4, PT ;  /* 0x0000000406007c0c */ /* 0x000fe2000bf46270 */
[----:B------:R-:W-:Y:S01]  /*28120*/  ULDC UR4, c[0x0][0x248] ;  /* 0x0000920000047ab9 */ /* 0x000fe20000000800 */
[----:B------:R-:W2:Y:S01]  /*28130*/  LDL.LU R6, [R1+0xc58] ;  /* 0x000c580001067983 */ /* 0x000ea20000300800 */
[----:B------:R-:W-:Y:S01]  /*28140*/  ISETP.LT.AND P5, PT, R15, UR10, !P1 ;  /* 0x0000000a0f007c0c */ /* 0x000fe2000cfa1270 */
[----:B------:R-:W-:Y:S01]  /*28150*/  ULDC UR10, c[0x0][0x228] ;  /* 0x00008a00000a7ab9 */ /* 0x000fe20000000800 */
[----:B------:R-:W-:Y:S02]  /*28160*/  SHF.R.S32.HI R10, RZ, 0x1f, R4 ;  /* 0x0000001fff0a7819 */ /* 0x000fe40000011404 */
[----:B------:R-:W-:Y:S02]  /*28170*/  IADD3 R56, P6, R4, R2, RZ ;  /* 0x0000000204387210 */ /* 0x000fe40007fde0ff */
[C---:B------:R-:W-:Y:S02]  /*28180*/  PRMT R9, R5.reuse, 0x7771, RZ ;  /* 0x0000777105097816 */ /* 0x040fe400000000ff */
[----:B------:R-:W-:Y:S01]  /*28190*/  PRMT R7, R5, 0x7772, RZ ;  /* 0x0000777205077816 */ /* 0x000fe200000000ff */
[----:B------:R-:W-:-:S02]  /*281a0*/  IMAD.X R57, R10, 0x1, R3, P6 ;  /* 0x000000010a397824 */ /* 0x000fc400030e0603 */
[----:B------:R-:W-:Y:S01]  /*281b0*/  @P4 STG.E.U8 desc[UR6][R58.64], R9 ;  /* 0x000000093a004986 */ /* 0x000fe2000c101106 */
[----:B------:R-:W-:Y:S01]  /*281c0*/  ISETP.LT.AND P4, PT, R11, UR8, !P1 ;  /* 0x000000080b007c0c */ /* 0x000fe2000cf81270 */
[----:B------:R-:W-:Y:S02]  /*281d0*/  ULDC UR8, c[0x0][0x228] ;  /* 0x00008a0000087ab9 */ /* 0x000fe40000000800 */
[----:B------:R0:W-:Y:S01]  /*281e0*/  @P5 STG.E.U8 desc[UR6][R56.64], R7 ;  /* 0x0000000738005986 */ /* 0x0001e2000c101106 */
[----:B------:R-:W-:Y:S01]  /*281f0*/  ISETP.LT.AND P5, PT, R15, UR10, !P3 ;  /* 0x0000000a0f007c0c */ /* 0x000fe2000dfa1270 */
[----:B------:R-:W-:Y:S01]  /*28200*/  ULDC UR10, c[0x0][0x228] ;  /* 0x00008a00000a7ab9 */ /* 0x000fe20000000800 */
[----:B0-----:R-:W-:Y:S02]  /*28210*/  IADD3 R56, P1, R4, R60, RZ ;  /* 0x0000003c04387210 */ /* 0x001fe40007f3e0ff */
[----:B------:R-:W-:-:S03]  /*28220*/  PRMT R58, R5, 0x7773, RZ ;  /* 0x00007773053a7816 */ /* 0x000fc600000000ff */
[----:B------:R-:W-:Y:S02]  /*28230*/  IMAD.X R57, R10, 0x1, R61, P1 ;  /* 0x000000010a397824 */ /* 0x000fe400008e063d */
[----:B------:R-:W-:Y:S01]  /*28240*/  VIADD R59, R4, UR4 ;  /* 0x00000004043b7c36 */ /* 0x000fe20008000000 */
[----:B------:R-:W-:Y:S02]  /*28250*/  ULDC UR4, c[0x0][0x22c] ;  /* 0x00008b0000047ab9 */ /* 0x000fe40000000800 */
[----:B------:R0:W-:Y:S01]  /*28260*/  @P4 STG.E.U8 desc[UR6][R56.64], R58 ;  /* 0x0000003a38004986 */ /* 0x0001e2000c101106 */
[----:B------:R-:W-:Y:S01]  /*28270*/  ISETP.LT.AND P4, PT, R11, UR8, !P3 ;  /* 0x000000080b007c0c */ /* 0x000fe2000df81270 */
[----:B------:R-:W-:Y:S01]  /*28280*/  VIADD R9, R0, 0x16 ;  /* 0x0000001600097836 */ /* 0x000fe20000000000 */
[----:B------:R-:W-:Y:S01]  /*28290*/  SHF.R.S32.HI R7, RZ, 0x1f, R59 ;  /* 0x0000001fff077819 */ /* 0x000fe2000001143b */
[----:B------:R-:W-:Y:S01]  /*282a0*/  ULDC UR8, c[0x0][0x228] ;  /* 0x00008a0000087ab9 */ /* 0x000fe20000000800 */
[----:B------:R-:W-:-:S02]  /*282b0*/  IADD3 R4, P6, R59, R2, RZ ;  /* 0x000000023b047210 */ /* 0x000fc40007fde0ff */
[----:B0-----:R-:W-:-:S03]  /*282c0*/  IADD3 R56, P3, R59, R60, RZ ;  /* 0x0000003c3b387210 */ /* 0x001fc60007f7e0ff */
[C---:B------:R-:W-:Y:S02]  /*282d0*/  IMAD.X R5, R7.reuse, 0x1, R3, P6 ;  /* 0x0000000107057824 */ /* 0x040fe400030e0603 */
[----:B------:R-:W-:Y:S01]  /*282e0*/  IMAD.X R57, R7, 0x1, R61, P3 ;  /* 0x0000000107397824 */ /* 0x000fe200018e063d */
[----:B------:R-:W-:Y:S01]  /*282f0*/  ISETP.GE.AND P1, PT, R9, UR4, PT ;  /* 0x0000000409007c0c */ /* 0x000fe2000bf26270 */
[----:B------:R-:W-:Y:S01]  /*28300*/  ULDC UR4, c[0x0][0x248] ;  /* 0x0000920000047ab9 */ /* 0x000fe20000000800 */
[----:B------:R-:W4:Y:S01]  /*28310*/  LDL.LU R9, [R1+0xc54] ;  /* 0x000c540001097983 */ /* 0x000f220000300800 */
[C---:B--2---:R-:W-:Y:S02]  /*28320*/  PRMT R10, R6.reuse, 0x7770, RZ ;  /* 0x00007770060a7816 */ /* 0x044fe400000000ff */
[----:B------:R-:W-:-:S03]  /*28330*/  PRMT R7, R6, 0x7771, RZ ;  /* 0x0000777106077816 */ /* 0x000fc600000000ff */
[----:B------:R-:W-:Y:S04]  /*28340*/  @P5 STG.E.U8 desc[UR6][R4.64], R10 ;  /* 0x0000000a04005986 */ /* 0x000fe8000c101106 */
[----:B------:R0:W-:Y:S04]  /*28350*/  @P4 STG.E.U8 desc[UR6][R56.64], R7 ;  /* 0x0000000738004986 */ /* 0x0001e8000c101106 */
[----:B0-----:R-:W2:Y:S01]  /*28360*/  LDL.LU R7, [R1+0xc50] ;  /* 0x000c500001077983 */ /* 0x001ea20000300800 */
[----:B------:R-:W-:Y:S01]  /*28370*/  VIADD R58, R59, UR4 ;  /* 0x000000043b3a7c36 */ /* 0x000fe20008000000 */
[----:B------:R-:W-:Y:S01]  /*28380*/  ISETP.LT.AND P5, PT, R15, UR8, !P2 ;  /* 0x000000080f007c0c */ /* 0x000fe2000d7a1270 */
[----:B------:R-:W-:Y:S01]  /*28390*/  VIADD R5, R0, 0x17 ;  /* 0x0000001700057836 */ /* 0x000fe20000000000 */
[----:B------:R-:W-:Y:S01]  /*283a0*/  ULDC UR4, c[0x0][0x22c] ;  /* 0x00008b0000047ab9 */ /* 0x000fe20000000800 */
[----:B------:R-:W-:Y:S01]  /*283b0*/  PRMT R10, R6, 0x7772, RZ ;  /* 0x00007772060a7816 */ /* 0x000fe200000000ff */
[----:B------:R-:W-:Y:S01]  /*283c0*/  ULDC UR8, c[0x0][0x22c] ;  /* 0x00008b0000087ab9 */ /* 0x000fe20000000800 */
[----:B------:R-:W-:-:S02]  /*283d0*/  SHF.R.S32.HI R59, RZ, 0x1f, R58 ;  /* 0x0000001fff3b7819 */ /* 0x000fc4000001143a */
[C---:B------:R-:W-:Y:S02]  /*283e0*/  IADD3 R4, P6, R58.reuse, R2, RZ ;  /* 0x000000023a047210 */ /* 0x040fe40007fde0ff */
[----:B------:R-:W-:Y:S01]  /*283f0*/  ISETP.GE.AND P3, PT, R5, UR4, PT ;  /* 0x0000000405007c0c */ /* 0x000fe2000bf66270 */
[----:B------:R-:W-:Y:S02]  /*28400*/  ULDC UR4, c[0x0][0x228] ;  /* 0x00008a0000047ab9 */ /* 0x000fe40000000800 */
[----:B------:R-:W-:Y:S01]  /*28410*/  IMAD.X R5, R59, 0x1, R3, P6 ;  /* 0x000000013b057824 */ /* 0x000fe200030e0603 */
[----:B------:R-:W-:Y:S01]  /*28420*/  ISETP.LT.AND P4, PT, R11, UR4, !P2 ;  /* 0x000000040b007c0c */ /* 0x000fe2000d781270 */
[----:B------:R-:W-:Y:S01]  /*28430*/  ULDC UR4, c[0x0][0x248] ;  /* 0x0000920000047ab9 */ /* 0x000fe20000000800 */
[C---:B------:R-:W-:Y:S02]  /*28440*/  IADD3 R56, P2, R58.reuse, R60, RZ ;  /* 0x0000003c3a387210 */ /* 0x040fe40007f5e0ff */
[----:B------:R0:W-:Y:S01]  /*28450*/  @P5 STG.E.U8 desc[UR6][R4.64], R10 ;  /* 0x0000000a04005986 */ /* 0x0001e2000c101106 */
[----:B------:R-:W-:Y:S01]  /*28460*/  VIADD R58, R58, UR4 ;  /* 0x000000043a3a7c36 */ /* 0x000fe20008000000 */
[----:B------:R-:W-:Y:S01]  /*28470*/  ISETP.LT.AND P5, PT, R15, UR10, !P1 ;  /* 0x0000000a0f007c0c */ /* 0x000fe2000cfa1270 */
[----:B------:R-:W-:Y:S01]  /*28480*/  IMAD.X R57, R59, 0x1, R61, P2 ;  /* 0x000000013b397824 */ /* 0x000fe200010e063d */
[----:B------:R-:W-:Y:S01]  /*28490*/  PRMT R6, R6, 0x7773, RZ ;  /* 0x0000777306067816 */ /* 0x000fe200000000ff */
[----:B------:R-:W-:Y:S01]  /*284a0*/  ULDC UR4, c[0x0][0x22c] ;  /* 0x00008b0000047ab9 */ /* 0x000fe20000000800 */
[----:B------:R-:W-:Y:S01]  /*284b0*/  SHF.R.S32.HI R59, RZ, 0x1f, R58 ;  /* 0x0000001fff3b7819 */ /* 0x000fe2000001143a */
[----:B------:R-:W-:Y:S01]  /*284c0*/  ULDC UR10, c[0x0][0x228] ;  /* 0x00008a00000a7ab9 */ /* 0x000fe20000000800 */
[----:B0-----:R-:W-:Y:S01]  /*284d0*/  VIADD R4, R0, 0x18 ;  /* 0x0000001800047836 */ /* 0x001fe20000000000 */
[----:B------:R0:W-:Y:S04]  /*284e0*/  @P4 STG.E.U8 desc[UR6][R56.64], R6 ;  /* 0x0000000638004986 */ /* 0x0001e8000c101106 */
[----:B------:R-:W-:Y:S01]  /*284f0*/  ISETP.GE.AND P2, PT, R4, UR8, PT ;  /* 0x0000000804007c0c */ /* 0x000fe2000bf46270 */
[----:B------:R-:W-:Y:S01]  /*28500*/  ULDC UR8, c[0x0][0x228] ;  /* 0x00008a0000087ab9 */ /* 0x000fe20000000800 */
[----:B------:R-:W-:-:S02]  /*28510*/  IADD3 R4, P6, R58, R2, RZ ;  /* 0x000000023a047210 */ /* 0x000fc40007fde0ff */
[----:B------:R-:W-:Y:S01]  /*28520*/  ISETP.LT.AND P1, PT, R11, UR8, !P1 ;  /* 0x000000080b007c0c */ /* 0x000fe2000cf21270 */
[----:B------:R-:W-:Y:S02]  /*28530*/  ULDC UR8, c[0x0][0x228] ;  /* 0x00008a0000087ab9 */ /* 0x000fe40000000800 */
[----:B------:R-:W-:Y:S02]  /*28540*/  IMAD.X R5, R59, 0x1, R3, P6 ;  /* 0x000000013b057824 */ /* 0x000fe400030e0603 */
[----:B0-----:R-:W-:-:S05]  /*28550*/  VIADD R6, R0, 0x19 ;  /* 0x0000001900067836 */ /* 0x001fca0000000000 */
[----:B------:R-:W-:Y:S01]  /*28560*/  ISETP.GE.AND P4, PT, R6, UR4, PT ;  /* 0x0000000406007c0c */ /* 0x000fe2000bf86270 */
[----:B------:R-:W-:Y:S02]  /*28570*/  ULDC UR4, c[0x0][0x248] ;  /* 0x0000920000047ab9 */ /* 0x000fe40000000800 */
[----:B------:R-:W-:Y:S01]  /*28580*/  VIADD R6, R58, UR4 ;  /* 0x000000043a067c36 */ /* 0x000fe20008000000 */
[----:B------:R-:W-:Y:S01]  /*28590*/  ULDC UR4, c[0x0][0x248] ;  /* 0x0000920000047ab9 */ /* 0x000fe20000000800 */
[----:B--2---:R-:W-:-:S05]  /*285a0*/  PRMT R56, R7, 0x7770, RZ ;  /* 0x0000777007387816 */ /* 0x004fca00000000ff */
[----:B------:R0:W-:Y:S01]  /*285b0*/  @P5 STG.E.U8 desc[UR6][R4.64], R56 ;  /* 0x0000003804005986 */ /* 0x0001e2000c101106 */
[----:B------:R-:W-:Y:S01]  /*285c0*/  ISETP.LT.AND P5, PT, R15, UR8, !P3 ;  /* 0x000000080f007c0c */ /* 0x000fe2000dfa1270 */
[----:B------:R-:W-:Y:S01]  /*285d0*/  ULDC UR8, c[0x0][0x228] ;  /* 0x00008a0000087ab9 */ /* 0x000fe20000000800 */
[C---:B------:R-:W-:Y:S02]  /*285e0*/  PRMT R10, R7.reuse, 0x7773, RZ ;  /* 0x00007773070a7816 */ /* 0x040fe400000000ff */
[----:B0-----:R-:W-:Y:S02]  /*285f0*/  IADD3 R56, P6, R58, R60, RZ ;  /* 0x0000003c3a387210 */ /* 0x001fe40007fde0ff */
[C---:B------:R-:W-:Y:S02]  /*28600*/  PRMT R5, R7.reuse, 0x7771, RZ ;  /* 0x0000777107057816 */ /* 0x040fe400000000ff */
[----:B------:R-:W-:Y:S01]  /*28610*/  PRMT R58, R7, 0x7772, RZ ;  /* 0x00007772073a7816 */ /* 0x000fe200000000ff */
[----:B------:R-:W-:Y:S01]  /*28620*/  IMAD.X R57, R59, 0x1, R61, P6 ;  /* 0x000000013b397824 */ /* 0x000fe200030e063d */
[----:B------:R-:W-:-:S02]  /*28630*/  SHF.R.S32.HI R7, RZ, 0x1f, R6 ;  /* 0x0000001fff077819 */ /* 0x000fc40000011406 */
[C---:B------:R-:W-:Y:S02]  /*28640*/  IADD3 R4, P6, R6.reuse, R2, RZ ;  /* 0x0000000206047210 */ /* 0x040fe40007fde0ff */
[----:B------:R0:W-:Y:S01]  /*28650*/  @P1 STG.E.U8 desc[UR6][R56.64], R5 ;  /* 0x0000000538001986 */ /* 0x0001e2000c101106 */
[----:B------:R-:W-:Y:S01]  /*28660*/  ISETP.LT.AND P3, PT, R11, UR8, !P3 ;  /* 0x000000080b007c0c */ /* 0x000fe2000df61270 */
[----:B------:R-:W-:Y:S01]  /*28670*/  ULDC UR8, c[0x0][0x228] ;  /* 0x00008a0000087ab9 */ /* 0x000fe20000000800 */
[----:B0-----:R-:W-:Y:S02]  /*28680*/  IMAD.X R5, R7, 0x1, R3, P6 ;  /* 0x0000000107057824 */ /* 0x001fe400030e0603 */
[C---:B------:R-:W-:Y:S01]  /*28690*/  VIADD R57, R6.reuse, UR4 ;  /* 0x0000000406397c36 */ /* 0x040fe20008000000 */
[----:B------:R-:W-:Y:S01]  /*286a0*/  IADD3 R6, P1, R6, R60, RZ ;  /* 0x0000003c06067210 */ /* 0x000fe20007f3e0ff */
[----:B------:R-:W-:Y:S01]  /*286b0*/  ULDC UR4, c[0x0][0x22c] ;  /* 0x00008b0000047ab9 */ /* 0x000fe20000000800 */
[----:B------:R-:W-:Y:S01]  /*286c0*/  ISETP.LT.AND P6, PT, R15, UR10, !P2 ;  /* 0x0000000a0f007c0c */ /* 0x000fe2000d7c1270 */
[----:B------:R0:W-:Y:S01]  /*286d0*/  @P5 STG.E.U8 desc[UR6][R4.64], R58 ;  /* 0x0000003a04005986 */ /* 0x0001e2000c101106 */
[----:B------:R-:W-:Y:S01]  /*286e0*/  SHF.R.S32.HI R59, RZ, 0x1f, R57 ;  /* 0x0000001fff3b7819 */ /* 0x000fe20000011439 */
[----:B------:R-:W-:Y:S01]  /*286f0*/  IMAD.X R7, R7, 0x1, R61, P1 ;  /* 0x0000000107077824 */ /* 0x000fe200008e063d */
[----:B---3--:R-:W-:Y:S01]  /*28700*/  PRMT R56, R8, 0x7770, RZ ;  /* 0x0000777008387816 */ /* 0x008fe200000000ff */
[----:B------:R-:W-:Y:S01]  /*28710*/  ULDC UR10, c[0x0][0x228] ;  /* 0x00008a00000a7ab9 */ /* 0x000fe20000000800 */
[----:B0-----:R-:W-:Y:S01]  /*28720*/  IADD3 R4, P5, R57, R2, RZ ;  /* 0x0000000239047210 */ /* 0x001fe20007fbe0ff */
[----:B------:R-:W-:Y:S01]  /*28730*/  VIADD R58, R0, 0x1a ;  /* 0x0000001a003a7836 */ /* 0x000fe20000000000 */
[----:B------:R0:W-:Y:S01]  /*28740*/  @P3 STG.E.U8 desc[UR6][R6.64], R10 ;  /* 0x0000000a06003986 */ /* 0x0001e2000c101106 */
[----:B------:R-:W-:Y:S01]  /*28750*/  ISETP.LT.AND P3, PT, R11, UR8, !P2 ;  /* 0x000000080b007c0c */ /* 0x000fe2000d761270 */
[----:B------:R-:W-:Y:S01]  /*28760*/  ULDC UR8, c[0x0][0x228] ;  /* 0x00008a0000087ab9 */ /* 0x000fe20000000800 */
[----:B------:R-:W-:Y:S01]  /*28770*/  IMAD.X R5, R59, 0x1, R3, P5 ;  /* 0x000000013b057824 */ /* 0x000fe200028e0603 */
[----:B------:R-:W-:Y:S01]  /*28780*/  ISETP.GE.AND P1, PT, R58, UR4, PT ;  /* 0x000000043a007c0c */ /* 0x000fe2000bf26270 */
[----:B------:R-:W-:-:S03]  /*28790*/  ULDC UR4, c[0x0][0x248] ;  /* 0x0000920000047ab9 */ /* 0x000fc60000000800 */
[----:B------:R1:W-:Y:S01]  /*287a0*/  @P6 STG.E.U8 desc[UR6][R4.64], R56 ;  /* 0x0000003804006986 */ /* 0x0003e2000c101106 */
[----:B0-----:R-:W-:Y:S01]  /*287b0*/  IADD3 R6, P2, R57, R60, RZ ;  /* 0x0000003c39067210 */ /* 0x001fe20007f5e0ff */
[----:B------:R-:W-:-:S04]  /*287c0*/  VIADD R10, R0, 0x1b ;  /* 0x0000001b000a7836 */ /* 0x000fc80000000000 */
[----:B------:R-:W-:Y:S02]  /*287d0*/  IMAD.X R7, R59, 0x1, R61, P2 ;  /* 0x000000013b077824 */ /* 0x000fe400010e063d */
[----:B-1----:R-:W-:Y:S01]  /*287e0*/  VIADD R56, R57, UR4 ;  /* 0x0000000439387c36 */ /* 0x002fe20008000000 */
[----:B------:R-:W-:Y:S02]  /*287f0*/  ULDC UR4, c[0x0][0x22c] ;  /* 0x00008b0000047ab9 */ /* 0x000fe40000000800 */
[----:B------:R-:W-:Y:S01]  /*28800*/  ISETP.GE.AND P2, PT, R10, UR4, PT ;  /* 0x000000040a007c0c */ /* 0x000fe2000bf46270 */
[----:B------:R-:W-:Y:S01]  /*28810*/  ULDC UR4, c[0x0][0x248] ;  /* 0x0000920000047ab9 */ /* 0x000fe20000000800 */
[----:B------:R-:W2:Y:S01]  /*28820*/  LDL.LU R10, [R1+0xc4c] ;  /* 0x000c4c00010a7983 */ /* 0x000ea20000300800 */
[----:B------:R-:W-:Y:S01]  /*28830*/  ISETP.LT.AND P5, PT, R15, UR10, !P4 ;  /* 0x0000000a0f007c0c */ /* 0x000fe2000e7a1270 */
[----:B------:R-:W-:Y:S01]  /*28840*/  ULDC UR10, c[0x0][0x228] ;  /* 0x00008a00000a7ab9 */ /* 0x000fe20000000800 */
[----:B------:R-:W-:-:S02]  /*28850*/  SHF.R.S32.HI R58, RZ, 0x1f, R56 ;  /* 0x0000001fff3a7819 */ /* 0x000fc40000011438 */
[----:B------:R-:W-:Y:S02]  /*28860*/  IADD3 R4, P6, R56, R2, RZ ;  /* 0x0000000238047210 */ /* 0x000fe40007fde0ff */
[C---:B------:R-:W-:Y:S02]  /*28870*/  PRMT R57, R8.reuse, 0x7771, RZ ;  /* 0x0000777108397816 */ /* 0x040fe400000000ff */
[----:B------:R-:W-:Y:S01]  /*28880*/  PRMT R59, R8, 0x7772, RZ ;  /* 0x00007772083b7816 */ /* 0x000fe200000000ff */
        /* <DEDUP_REMOVED lines=8> */
[C---:B0-----:R-:W-:Y:S01]  /*28910*/  IADD3 R6, P3, R56.reuse, R60, RZ ;  /* 0x0000003c38067210 */ /* 0x041fe20007f7e0ff */
[----:B------:R-:W-:Y:S01]  /*28920*/  VIADD R57, R56, UR4 ;  /* 0x0000000438397c36 */ /* 0x000fe20008000000 */
[----:B------:R-:W-:-:S03]  /*28930*/  ULDC UR4, c[0x0][0x22c] ;  /* 0x00008b0000047ab9 */ /* 0x000fc60000000800 */
[----:B------:R-:W-:Y:S01]  /*28940*/  IMAD.X R7, R58, 0x1, R61, P3 ;  /* 0x000000013a077824 */ /* 0x000fe200018e063d */
[----:B------:R-:W-:Y:S01]  /*28950*/  SHF.R.S32.HI R56, RZ, 0x1f, R57 ;  /* 0x0000001fff387819 */ /* 0x000fe20000011439 */
[----:B-1----:R-:W-:Y:S01]  /*28960*/  VIADD R59, R0, 0x1c ;  /* 0x0000001c003b7836 */ /* 0x002fe20000000000 */
[----:B------:R-:W-:Y:S02]  /*28970*/  IADD3 R4, P6, R57, R2, RZ ;  /* 0x0000000239047210 */ /* 0x000fe40007fde0ff */
[----:B------:R0:W-:Y:S01]  /*28980*/  @P4 STG.E.U8 desc[UR6][R6.64], R8 ;  /* 0x0000000806004986 */ /* 0x0001e2000c101106 */
[----:B----4-:R-:W-:Y:S02]  /*28990*/  PRMT R58, R9, 0x7770, RZ ;  /* 0x00007770093a7816 */ /* 0x010fe400000000ff */
[----:B------:R-:W-:Y:S01]  /*289a0*/  IMAD.X R5, R56, 0x1, R3, P6 ;  /* 0x0000000138057824 */ /* 0x000fe200030e0603 */
[----:B------:R-:W-:Y:S01]  /*289b0*/  ISETP.LT.AND P4, PT, R11, UR8, !P1 ;  /* 0x000000080b007c0c */ /* 0x000fe2000cf81270 */
[----:B------:R-:W-:Y:S01]  /*289c0*/  ULDC UR8, c[0x0][0x228] ;  /* 0x00008a0000087ab9 */ /* 0x000fe20000000800 */
[----:B------:R-:W-:Y:S01]  /*289d0*/  ISETP.GE.AND P3, PT, R59, UR4, PT ;  /* 0x000000043b007c0c */ /* 0x000fe2000bf66270 */
[----:B------:R-:W-:Y:S01]  /*289e0*/  ULDC UR4, c[0x0][0x248] ;  /* 0x0000920000047ab9 */ /* 0x000fe20000000800 */
[----:B------:R1:W-:Y:S01]  /*289f0*/  @P5 STG.E.U8 desc[UR6][R4.64], R58 ;  /* 0x0000003a04005986 */ /* 0x0003e2000c101106 */
[C---:B0-----:R-:W-:Y:S01]  /*28a00*/  IADD3 R6, P1, R57.reuse, R60, RZ ;  /* 0x0000003c39067210 */ /* 0x041fe20007f3e0ff */
[----:B------:R-:W-:Y:S01]  /*28a10*/  VIADD R8, R57, UR4 ;  /* 0x0000000439087c36 */ /* 0x000fe20008000000 */
[----:B------:R-:W-:Y:S01]  /*28a20*/  ISETP.LT.AND P5, PT, R15, UR10, !P2 ;  /* 0x0000000a0f007c0c */ /* 0x000fe2000d7a1270 */
[----:B------:R-:W-:Y:S01]  /*28a30*/  VIADD R59, R0, 0x1d ;  /* 0x0000001d003b7836 */ /* 0x000fe20000000000 */
[----:B------:R-:W-:Y:S01]  /*28a40*/  ULDC UR4, c[0x0][0x22c] ;  /* 0x00008b0000047ab9 */ /* 0x000fe20000000800 */
[----:B------:R-:W-:Y:S01]  /*28a50*/  IMAD.X R7, R56, 0x1, R61, P1 ;  /* 0x0000000138077824 */ /* 0x000fe200008e063d */
[----:B------:R-:W-:Y:S01]  /*28a60*/  PRMT R56, R9, 0x7771, RZ ;  /* 0x0000777109387816 */ /* 0x000fe200000000ff */
[----:B------:R-:W-:Y:S01]  /*28a70*/  ULDC UR10, c[0x0][0x228] ;  /* 0x00008a00000a7ab9 */ /* 0x000fe20000000800 */
[----:B------:R-:W-:-:S02]  /*28a80*/  SHF.R.S32.HI R57, RZ, 0x1f, R8 ;  /* 0x0000001fff397819 */ /* 0x000fc40000011408 */
[C---:B-1----:R-:W-:Y:S01]  /*28a90*/  IADD3 R4, P6, R8.reuse, R2, RZ ;  /* 0x0000000208047210 */ /* 0x042fe20007fde0ff */
[----:B------:R0:W-:Y:S01]  /*28aa0*/  @P4 STG.E.U8 desc[UR6][R6.64], R56 ;  /* 0x0000003806004986 */ /* 0x0001e2000c101106 */
[----:B------:R-:W-:Y:S02]  /*28ab0*/  PRMT R58, R9, 0x7772, RZ ;  /* 0x00007772093a7816 */ /* 0x000fe400000000ff */
[----:B------:R-:W-:Y:S01]  /*28ac0*/  ISETP.LT.AND P4, PT, R11, UR8, !P2 ;  /* 0x000000080b007c0c */ /* 0x000fe2000d781270 */
[----:B------:R-:W-:Y:S01]  /*28ad0*/  IMAD.X R5, R57, 0x1, R3, P6 ;  /* 0x0000000139057824 */ /* 0x000fe200030e0603 */
[----:B------:R-:W-:Y:S01]  /*28ae0*/  ISETP.GE.AND P1, PT, R59, UR4, PT ;  /* 0x000000043b007c0c */ /* 0x000fe2000bf26270 */
[----:B------:R-:W-:Y:S01]  /*28af0*/  ULDC UR4, c[0x0][0x248] ;  /* 0x0000920000047ab9 */ /* 0x000fe20000000800 */
[----:B------:R-:W-:Y:S01]  /*28b00*/  PRMT R9, R9, 0x7773, RZ ;  /* 0x0000777309097816 */ /* 0x000fe200000000ff */
        /* <DEDUP_REMOVED lines=8> */
[----:B------:R-:W-:Y:S01]  /*28b90*/  ULDC UR10, c[0x0][0x228] ;  /* 0x00008a00000a7ab9 */ /* 0x000fe20000000800 */
[----:B-1----:R-:W-:-:S02]  /*28ba0*/  SHF.R.S32.HI R58, RZ, 0x1f, R56 ;  /* 0x0000001fff3a7819 */ /* 0x002fc40000011438 */
[----:B------:R-:W-:Y:S01]  /*28bb0*/  IADD3 R4, P6, R56, R2, RZ ;  /* 0x0000000238047210 */ /* 0x000fe20007fde0ff */
[----:B------:R0:W-:Y:S01]  /*28bc0*/  @P4 STG.E.U8 desc[UR6][R6.64], R9 ;  /* 0x0000000906004986 */ /* 0x0001e2000c101106 */
[----:B------:R-:W-:Y:S01]  /*28bd0*/  ISETP.LT.AND P4, PT, R11, UR8, !P3 ;  /* 0x000000080b007c0c */ /* 0x000fe2000df81270 */
[----:B------:R-:W-:Y:S02]  /*28be0*/  ULDC UR8, c[0x0][0x228] ;  /* 0x00008a0000087ab9 */ /* 0x000fe40000000800 */
[----:B------:R-:W-:Y:S01]  /*28bf0*/  IMAD.X R5, R58, 0x1, R3, P6 ;  /* 0x000000013a057824 */ /* 0x000fe200030e0603 */
[----:B------:R-:W-:Y:S01]  /*28c00*/  ISETP.GE.AND P2, PT, R59, UR4, PT ;  /* 0x000000043b007c0c */ /* 0x000fe2000bf46270 */
[----:B------:R-:W-:Y:S01]  /*28c10*/  ULDC UR4, c[0x0][0x248] ;  /* 0x0000920000047ab9 */ /* 0x000fe20000000800 */
[----:B0-----:R-:W-:-:S05]  /*28c20*/  IADD3 R6, P3, R56, R60, RZ ;  /* 0x0000003c38067210 */ /* 0x001fca0007f7e0ff */
[----:B------:R-:W-:Y:S02]  /*28c30*/  IMAD.X R7, R58, 0x1, R61, P3 ;  /* 0x000000013a077824 */ /* 0x000fe400018e063d */
[----:B------:R-:W-:Y:S01]  /*28c40*/  VIADD R58, R0, 0x20 ;  /* 0x00000020003a7836 */ /* 0x000fe20000000000 */
[----:B--2---:R-:W-:-:S05]  /*28c50*/  PRMT R8, R10, 0x7770, RZ ;  /* 0x000077700a087816 */ /* 0x004fca00000000ff */
[----:B------:R0:W-:Y:S01]  /*28c60*/  @P5 STG.E.U8 desc[UR6][R4.64], R8 ;  /* 0x0000000804005986 */ /* 0x0001e2000c101106 */
[----:B------:R-:W-:Y:S01]  /*28c70*/  ISETP.LT.AND P5, PT, R15, UR8, !P1 ;  /* 0x000000080f007c0c */ /* 0x000fe2000cfa1270 */
[----:B------:R-:W-:Y:S01]  /*28c80*/  ULDC UR8, c[0x0][0x22c] ;  /* 0x00008b0000087ab9 */ /* 0x000fe20000000800 */
[----:B0-----:R-:W-:Y:S02]  /*28c90*/  VIADD R5, R0, 0x1f ;  /* 0x0000001f00057836 */ /* 0x001fe40000000000 */
[----:B------:R-:W-:Y:S01]  /*28ca0*/  VIADD R8, R56, UR4 ;  /* 0x0000000438087c36 */ /* 0x000fe20008000000 */
[----:B------:R-:W-:Y:S01]  /*28cb0*/  PRMT R56, R10, 0x7771, RZ ;  /* 0x000077710a387816 */ /* 0x000fe200000000ff */
[----:B------:R-:W-:Y:S02]  /*28cc0*/  ULDC UR4, c[0x0][0x22c] ;  /* 0x00008b0000047ab9 */ /* 0x000fe40000000800 */
[----:B------:R-:W-:Y:S01]  /*28cd0*/  ISETP.GE.AND P3, PT, R5, UR4, PT ;  /* 0x0000000405007c0c */ /* 0x000fe2000bf66270 */
[----:B------:R-:W-:Y:S01]  /*28ce0*/  ULDC UR4, c[0x0][0x228] ;  /* 0x00008a0000047ab9 */ /* 0x000fe20000000800 */
[----:B------:R0:W-:Y:S01]  /*28cf0*/  @P4 STG.E.U8 desc[UR6][R6.64], R56 ;  /* 0x0000003806004986 */ /* 0x0001e2000c101106 */
[----:B------:R-:W-:Y:S01]  /*28d00*/  ISETP.LT.AND P4, PT, R11, UR4, !P1 ;  /* 0x000000040b007c0c */ /* 0x000fe2000cf81270 */
[----:B------:R-:W-:Y:S01]  /*28d10*/  ULDC UR4, c[0x0][0x248] ;  /* 0x0000920000047ab9 */ /* 0x000fe20000000800 */
[----:B------:R-:W-:Y:S01]  /*28d20*/  SHF.R.S32.HI R9, RZ, 0x1f, R8 ;  /* 0x0000001fff097819 */ /* 0x000fe20000011408 */
[----:B------:R-:W2:Y:S01]  /*28d30*/  LDL.LU R11, [R1+0xc48] ;  /* 0x000c4800010b7983 */ /* 0x000ea20000300800 */
[----:B0-----:R-:W-:-:S05]  /*28d40*/  IADD3 R6, P1, R8, R60, RZ ;  /* 0x0000003c08067210 */ /* 0x001fca0007f3e0ff */
[----:B------:R-:W-:Y:S01]  /*28d50*/  IMAD.X R7, R9, 0x1, R61, P1 ;  /* 0x0000000109077824 */ /* 0x000fe200008e063d */
[----:B------:R-:W-:Y:S01]  /*28d60*/  ISETP.GE.AND P1, PT, R58, UR8, PT ;  /* 0x000000083a007c0c */ /* 0x000fe2000bf26270 */
[----:B------:R-:W-:Y:S01]  /*28d70*/  ULDC UR8, c[0x0][0x228] ;  /* 0x00008a0000087ab9 */ /* 0x000fe20000000800 */
[----:B------:R-:W3:Y:S01]  /*28d80*/  LDL.LU R58, [R1+0x448] ;  /* 0x00044800013a7983 */ /* 0x000ee20000300800 */
[----:B------:R-:W-:Y:S02]  /*28d90*/  IADD3 R4, P6, R8, R2, RZ ;  /* 0x0000000208047210 */ /* 0x000fe40007fde0ff */
[----:B------:R-:W-:-:S03]  /*28da0*/  PRMT R57, R10, 0x7772, RZ ;  /* 0x000077720a397816 */ /* 0x000fc600000000ff */
[----:B------:R-:W-:Y:S02]  /*28db0*/  IMAD.X R5, R9, 0x1, R3, P6 ;  /* 0x0000000109057824 */ /* 0x000fe400030e0603 */
[----:B------:R-:W-:Y:S01]  /*28dc0*/  VIADD R8, R8, UR4 ;  /* 0x0000000408087c36 */ /* 0x000fe20008000000 */
[----:B------:R-:W-:Y:S02]  /*28dd0*/  PRMT R59, R10, 0x7773, RZ ;  /* 0x000077730a3b7816 */ /* 0x000fe400000000ff */
[----:B------:R0:W-:Y:S01]  /*28de0*/  @P5 STG.E.U8 desc[UR6][R4.64], R57 ;  /* 0x0000003904005986 */ /* 0x0001e2000c101106 */
[----:B------:R-:W-:Y:S01]  /*28df0*/  ISETP.LT.AND P5, PT, R15, UR10, !P2 ;  /* 0x0000000a0f007c0c */ /* 0x000fe2000d7a1270 */
[----:B------:R-:W-:Y:S01]  /*28e00*/  VIADD R10, R0, 0x21 ;  /* 0x00000021000a7836 */ /* 0x000fe20000000000 */
[----:B------:R-:W-:Y:S01]  /*28e10*/  SHF.R.S32.HI R9, RZ, 0x1f, R8 ;  /* 0x0000001fff097819 */ /* 0x000fe20000011408 */
[----:B------:R-:W-:Y:S01]  /*28e20*/  ULDC UR4, c[0x0][0x22c] ;  /* 0x00008b0000047ab9 */ /* 0x000fe20000000800 */
[----:B------:R1:W-:Y:S01]  /*28e30*/  @P4 STG.E.U8 desc[UR6][R6.64], R59 ;  /* 0x0000003b06004986 */ /* 0x0003e2000c101106 */
[----:B------:R-:W-:Y:S01]  /*28e40*/  ULDC UR10, c[0x0][0x228] ;  /* 0x00008a00000a7ab9 */ /* 0x000fe20000000800 */
[----:B0-----:R-:W-:-:S02]  /*28e50*/  IADD3 R4, P6, R8, R2, RZ ;  /* 0x0000000208047210 */ /* 0x001fc40007fde0ff */
[----:B------:R-:W-:Y:S01]  /*28e60*/  ISETP.GE.AND P4, PT, R10, UR4, PT ;  /* 0x000000040a007c0c */ /* 0x000fe2000bf86270 */
[----:B------:R-:W-:Y:S02]  /*28e70*/  ULDC UR4, c[0x0][0x248] ;  /* 0x0000920000047ab9 */ /* 0x000fe40000000800 */
[----:B------:R-:W-:Y:S01]  /*28e80*/  IMAD.X R5, R9, 0x1, R3, P6 ;  /* 0x0000000109057824 */ /* 0x000fe200030e0603 */
[C---:B-1----:R-:W-:Y:S01]  /*28e90*/  IADD3 R6, P6, R8.reuse, R60, RZ ;  /* 0x0000003c08067210 */ /* 0x042fe20007fde0ff */
[----:B------:R-:W-:Y:S01]  /*28ea0*/  VIADD R10, R8, UR4 ;  /* 0x00000004080a7c36 */ /* 0x000fe20008000000 */
[----:B------:R-:W-:-:S03]  /*28eb0*/  ULDC UR4, c[0x0][0x248] ;  /* 0x0000920000047ab9 */ /* 0x000fc60000000800 */
[----:B------:R-:W-:Y:S01]  /*28ec0*/  IMAD.X R7, R9, 0x1, R61, P6 ;  /* 0x0000000109077824 */ /* 0x000fe200030e063d */
[----:B------:R-:W-:Y:S01]  /*28ed0*/  SHF.R.S32.HI R8, RZ, 0x1f, R10 ;  /* 0x0000001fff087819 */ /* 0x000fe2000001140a */
[----:B------:R-:W-:Y:S01]  /*28ee0*/  VIADD R9, R10, UR4 ;  /* 0x000000040a097c36 */ /* 0x000fe20008000000 */
[----:B------:R-:W-:Y:S01]  /*28ef0*/  ULDC UR4, c[0x0][0x22c] ;  /* 0x00008b0000047ab9 */ /* 0x000fe20000000800 */
[----:B------:R-:W-:Y:S02]  /*28f00*/  PRMT R59, R12, 0x7770, RZ ;  /* 0x000077700c3b7816 */ /* 0x000fe400000000ff */
[----:B--2---:R-:W-:-:S05]  /*28f10*/  PRMT R57, R11, 0x7770, RZ ;  /* 0x000077700b397816 */ /* 0x004fca00000000ff */
[----:B------:R0:W-:Y:S01]  /*28f20*/  @P5 STG.E.U8 desc[UR6][R4.64], R57 ;  /* 0x0000003904005986 */ /* 0x0001e2000c101106 */
[----:B---3--:R-:W-:Y:S01]  /*28f30*/  ISETP.LT.AND P2, PT, R58, UR8, !P2 ;  /* 0x000000083a007c0c */ /* 0x008fe2000d741270 */
[----:B------:R-:W-:Y:S01]  /*28f40*/  ULDC UR8, c[0x0][0x228] ;  /* 0x00008a0000087ab9 */ /* 0x000fe20000000800 */
[----:B0-----:R-:W-:Y:S02]  /*28f50*/  PRMT R5, R11, 0x7771, RZ ;  /* 0x000077710b057816 */ /* 0x001fe400000000ff */
[----:B------:R-:W-:Y:S01]  /*28f60*/  ISETP.LT.AND P5, PT, R15, UR8, !P3 ;  /* 0x000000080f007c0c */ /* 0x000fe2000dfa1270 */
[----:B------:R-:W-:Y:S01]  /*28f70*/  ULDC UR8, c[0x0][0x228] ;  /* 0x00008a0000087ab9 */ /* 0x000fe20000000800 */
[----:B------:R-:W-:Y:S02]  /*28f80*/  IADD3 R4, P6, R10, R2, RZ ;  /* 0x000000020a047210 */ /* 0x000fe40007fde0ff */
[----:B------:R-:W-:Y:S02]  /*28f90*/  ISETP.LT.AND P3, PT, R58, UR8, !P3 ;  /* 0x000000083a007c0c */ /* 0x000fe4000df61270 */
[----:B------:R-:W-:Y:S01]  /*28fa0*/  PRMT R56, R11, 0x7773, RZ ;  /* 0x000077730b387816 */ /* 0x000fe200000000ff */
[----:B------:R-:W-:-:S02]  /*28fb0*/  VIADD R57, R0, 0x22 ;  /* 0x0000002200397836 */ /* 0x000fc40000000000 */
[----:B------:R0:W-:Y:S01]  /*28fc0*/  @P2 STG.E.U8 desc[UR6][R6.64], R5 ;  /* 0x0000000506002986 */ /* 0x0001e2000c101106 */
[----:B------:R-:W-:Y:S01]  /*28fd0*/  PRMT R11, R11, 0x7772, RZ ;  /* 0x000077720b0b7816 */ /* 0x000fe200000000ff */
[----:B------:R-:W-:Y:S01]  /*28fe0*/  ULDC UR8, c[0x0][0x228] ;  /* 0x00008a0000087ab9 */ /* 0x000fe20000000800 */
[----:B0-----:R-:W-:Y:S01]  /*28ff0*/  IADD3 R6, P2, R10, R60, RZ ;  /* 0x0000003c0a067210 */ /* 0x001fe20007f5e0ff */
[C---:B------:R-:W-:Y:S01]  /*29000*/  IMAD.X R5, R8.reuse, 0x1, R3, P6 ;  /* 0x0000000108057824 */ /* 0x040fe200030e0603 */
[----:B------:R-:W-:Y:S01]  /*29010*/  ISETP.LT.AND P6, PT, R15, UR10, !P1 ;  /* 0x0000000a0f007c0c */ /* 0x000fe2000cfc1270 */
[----:B------:R-:W-:Y:S02]  /*29020*/  ULDC UR10, c[0x0][0x228] ;  /* 0x00008a00000a7ab9 */ /* 0x000fe40000000800 */
[----:B------:R-:W-:Y:S01]  /*29030*/  IMAD.X R7, R8, 0x1, R61, P2 ;  /* 0x0000000108077824 */ /* 0x000fe200010e063d */
[----:B------:R0:W-:Y:S01]  /*29040*/  @P5 STG.E.U8 desc[UR6][R4.64], R11 ;  /* 0x0000000b04005986 */ /* 0x0001e2000c101106 */
[----:B------:R-:W-:-:S02]  /*29050*/  SHF.R.S32.HI R10, RZ, 0x1f, R9 ;  /* 0x0000001fff0a7819 */ /* 0x000fc40000011409 */
[----:B------:R-:W-:Y:S01]  /*29060*/  ISETP.GE.AND P2, PT, R57, UR4, PT ;  /* 0x0000000439007c0c */ /* 0x000fe2000bf46270 */
[----:B------:R1:W-:Y:S01]  /*29070*/  @P3 STG.E.U8 desc[UR6][R6.64], R56 ;  /* 0x0000003806003986 */ /* 0x0003e2000c101106 */
[----:B------:R-:W-:Y:S01]  /*29080*/  ISETP.LT.AND P3, PT, R58, UR8, !P1 ;  /* 0x000000083a007c0c */ /* 0x000fe2000cf61270 */
[----:B------:R-:W-:Y:S01]  /*29090*/  ULDC UR4, c[0x0][0x248] ;  /* 0x0000920000047ab9 */ /* 0x000fe20000000800 */
[----:B------:R-:W-:Y:S01]  /*290a0*/  ULDC UR8, c[0x0][0x228] ;  /* 0x00008a0000087ab9 */ /* 0x000fe20000000800 */
[C---:B0-----:R-:W-:Y:S01]  /*290b0*/  IADD3 R4, P5, R9.reuse, R2, RZ ;  /* 0x0000000209047210 */ /* 0x041fe20007fbe0ff */
[C---:B------:R-:W-:Y:S01]  /*290c0*/  VIADD R57, R9.reuse, UR4 ;  /* 0x0000000409397c36 */ /* 0x040fe20008000000 */
[----:B------:R-:W-:Y:S01]  /*290d0*/  ULDC UR4, c[0x0][0x22c] ;  /* 0x00008b0000047ab9 */ /* 0x000fe20000000800 */
[----:B-1----:R-:W-:Y:S02]  /*290e0*/  IADD3 R6, P1, R9, R60, RZ ;  /* 0x0000003c09067210 */ /* 0x002fe40007f3e0ff */
[----:B------:R-:W-:Y:S01]  /*290f0*/  IMAD.X R5, R10, 0x1, R3, P5 ;  /* 0x000000010a057824 */ /* 0x000fe200028e0603 */
[----:B------:R-:W-:Y:S01]  /*29100*/  ISETP.LT.AND P5, PT, R15, UR10, !P4 ;  /* 0x0000000a0f007c0c */ /* 0x000fe2000e7a1270 */
[----:B------:R-:W-:Y:S01]  /*29110*/  VIADD R8, R0, 0x23 ;  /* 0x0000002300087836 */ /* 0x000fe20000000000 */
[----:B------:R-:W-:Y:S01]  /*29120*/  SHF.R.S32.HI R9, RZ, 0x1f, R57 ;  /* 0x0000001fff097819 */ /* 0x000fe20000011439 */
[----:B------:R-:W-:Y:S01]  /*29130*/  IMAD.X R7, R10, 0x1, R61, P1 ;  /* 0x000000010a077824 */ /* 0x000fe200008e063d */
[----:B------:R0:W-:Y:S01]  /*29140*/  @P6 STG.E.U8 desc[UR6][R4.64], R59 ;  /* 0x0000003b04006986 */ /* 0x0001e2000c101106 */
[----:B------:R-:W-:Y:S01]  /*29150*/  PRMT R56, R12, 0x7771, RZ ;  /* 0x000077710c387816 */ /* 0x000fe200000000ff */
[----:B------:R-:W-:Y:S01]  /*29160*/  ULDC UR10, c[0x0][0x228] ;  /* 0x00008a00000a7ab9 */ /* 0x000fe20000000800 */
[----:B------:R-:W-:Y:S01]  /*29170*/  ISETP.LT.AND P4, PT, R58, UR8, !P4 ;  /* 0x000000083a007c0c */ /* 0x000fe2000e781270 */
[----:B------:R-:W-:-:S02]  /*29180*/  ULDC UR8, c[0x0][0x228] ;  /* 0x00008a0000087ab9 */ /* 0x000fc40000000800 */
[----:B------:R1:W-:Y:S01]  /*29190*/  @P3 STG.E.U8 desc[UR6][R6.64], R56 ;  /* 0x0000003806003986 */ /* 0x0003e2000c101106 */
[----:B0-----:R-:W-:Y:S02]  /*291a0*/  IADD3 R4, P6, R57, R2, RZ ;  /* 0x0000000239047210 */ /* 0x001fe40007fde0ff */
[----:B------:R-:W-:-:S03]  /*291b0*/  PRMT R59, R12, 0x7772, RZ ;  /* 0x000077720c3b7816 */ /* 0x000fc600000000ff */
[----:B------:R-:W-:Y:S01]  /*291c0*/  IMAD.X R5, R9, 0x1, R3, P6 ;  /* 0x0000000109057824 */ /* 0x000fe200030e0603 */
[----:B-1----:R-:W-:Y:S02]  /*291d0*/  IADD3 R6, P3, R57, R60, RZ ;  /* 0x0000003c39067210 */ /* 0x002fe40007f7e0ff */
[----:B------:R-:W-:Y:S01]  /*291e0*/  ISETP.GE.AND P1, PT, R8, UR4, PT ;  /* 0x0000000408007c0c */ /* 0x000fe2000bf26270 */
[----:B------:R-:W-:Y:S01]  /*291f0*/  ULDC UR4, c[0x0][0x248] ;  /* 0x0000920000047ab9 */ /* 0x000fe20000000800 */
[----:B------:R0:W-:Y:S01]  /*29200*/  @P5 STG.E.U8 desc[UR6][R4.64], R59 ;  /* 0x0000003b04005986 */ /* 0x0001e2000c101106 */
[----:B------:R-:W-:Y:S02]  /*29210*/  IMAD.X R7, R9, 0x1, R61, P3 ;  /* 0x0000000109077824 */ /* 0x000fe400018e063d */
[----:B------:R-:W-:Y:S01]  /*29220*/  VIADD R11, R57, UR4 ;  /* 0x00000004390b7c36 */ /* 0x000fe20008000000 */
[----:B------:R-:W-:Y:S01]  /*29230*/  ISETP.LT.AND P5, PT, R15, UR10, !P2 ;  /* 0x0000000a0f007c0c */ /* 0x000fe2000d7a1270 */
[----:B------:R-:W-:Y:S01]  /*29240*/  ULDC UR10, c[0x0][0x228] ;  /* 0x00008a00000a7ab9 */ /* 0x000fe20000000800 */
[----:B0-----:R-:W-:Y:S01]  /*29250*/  PRMT R59, R12, 0x7773, RZ ;  /* 0x000077730c3b7816 */ /* 0x001fe200000000ff */
[----:B------:R-:W-:Y:S01]  /*29260*/  VIADD R10, R0, 0x24 ;  /* 0x00000024000a7836 */ /* 0x000fe20000000000 */
[----:B------:R-:W-:Y:S01]  /*29270*/  SHF.R.S32.HI R8, RZ, 0x1f, R11 ;  /* 0x0000001fff087819 */ /* 0x000fe2000001140b */
[----:B------:R-:W-:-:S02]  /*29280*/  ULDC UR4, c[0x0][0x22c] ;  /* 0x00008b0000047ab9 */ /* 0x000fc40000000800 */
[----:B------:R0:W-:Y:S01]  /*29290*/  @P4 STG.E.U8 desc[UR6][R6.64], R59 ;  /* 0x0000003b06004986 */ /* 0x0001e2000c101106 */
[----:B------:R-:W-:Y:S02]  /*292a0*/  ISETP.LT.AND P4, PT, R58, UR8, !P2 ;  /* 0x000000083a007c0c */ /* 0x000fe4000d781270 */
[----:B------:R-:W-:Y:S02]  /*292b0*/  IADD3 R4, P6, R11, R2, RZ ;  /* 0x000000020b047210 */ /* 0x000fe40007fde0ff */
[----:B------:R-:W-:Y:S01]  /*292c0*/  PRMT R57, R13, 0x7770, RZ ;  /* 0x000077700d397816 */ /* 0x000fe200000000ff */
[----:B------:R-:W-:Y:S01]  /*292d0*/  VIADD R12, R0, 0x25 ;  /* 0x00000025000c7836 */ /* 0x000fe20000000000 */
[----:B------:R-:W-:Y:S01]  /*292e0*/  ISETP.GE.AND P3, PT, R10, UR4, PT ;  /* 0x000000040a007c0c */ /* 0x000fe2000bf66270 */
[----:B------:R-:W-:Y:S01]  /*292f0*/  IMAD.X R5, R8, 0x1, R3, P6 ;  /* 0x0000000108057824 */ /* 0x000fe200030e0603 */
[----:B------:R-:W-:Y:S01]  /*29300*/  ULDC UR4, c[0x0][0x248] ;  /* 0x0000920000047ab9 */ /* 0x000fe20000000800 */
[----:B------:R-:W-:Y:S01]  /*29310*/  ULDC UR8, c[0x0][0x228] ;  /* 0x00008a0000087ab9 */ /* 0x000fe20000000800 */
[----:B0-----:R-:W-:-:S02]  /*29320*/  IADD3 R6, P2, R11, R60, RZ ;  /* 0x0000003c0b067210 */ /* 0x001fc40007f5e0ff */
[----:B------:R-:W-:-:S03]  /*29330*/  PRMT R59, R13, 0x7771, RZ ;  /* 0x000077710d3b7816 */ /* 0x000fc600000000ff */
[----:B------:R-:W-:Y:S01]  /*29340*/  IMAD.X R7, R8, 0x1, R61, P2 ;  /* 0x0000000108077824 */ /* 0x000fe200010e063d */
[----:B------:R-:W-:Y:S01]  /*29350*/  @P5 STG.E.U8 desc[UR6][R4.64], R57 ;  /* 0x0000003904005986 */ /* 0x000fe2000c101106 */
[----:B------:R-:W-:Y:S01]  /*29360*/  ISETP.LT.AND P5, PT, R15, UR10, !P1 ;  /* 0x0000000a0f007c0c */ /* 0x000fe2000cfa1270 */
[----:B------:R-:W-:Y:S01]  /*29370*/  VIADD R9, R11, UR4 ;  /* 0x000000040b097c36 */ /* 0x000fe20008000000 */
[----:B------:R-:W-:Y:S01]  /*29380*/  ULDC UR4, c[0x0][0x22c] ;  /* 0x00008b0000047ab9 */ /* 0x000fe20000000800 */
[----:B------:R-:W2:Y:S01]  /*29390*/  LDL.LU R15, [R1+0xc44] ;  /* 0x000c4400010f7983 */ /* 0x000ea20000300800 */
[----:B------:R-:W-:-:S03]  /*293a0*/  ULDC UR10, c[0x0][0x228] ;  /* 0x00008a00000a7ab9 */ /* 0x000fc60000000800 */
[----:B------:R0:W-:Y:S04]  /*293b0*/  @P4 STG.E.U8 desc[UR6][R6.64], R59 ;  /* 0x0000003b06004986 */ /* 0x0001e8000c101106 */
[----:B0-----:R-:W3:Y:S01]  /*293c0*/  LDL.LU R59, [R1+0x444] ;  /* 0x00044400013b7983 */ /* 0x001ee20000300800 */
[----:B------:R-:W-:Y:S02]  /*293d0*/  SHF.R.S32.HI R10, RZ, 0x1f, R9 ;  /* 0x0000001fff0a7819 */ /* 0x000fe40000011409 */
[----:B------:R-:W-:Y:S02]  /*293e0*/  IADD3 R4, P6, R9, R2, RZ ;  /* 0x0000000209047210 */ /* 0x000fe40007fde0ff */
[----:B------:R-:W-:Y:S02]  /*293f0*/  PRMT R57, R13, 0x7772, RZ ;  /* 0x000077720d397816 */ /* 0x000fe400000000ff */
[----:B------:R-:W-:Y:S01]  /*29400*/  ISETP.GE.AND P2, PT, R12, UR4, PT ;  /* 0x000000040c007c0c */ /* 0x000fe2000bf46270 */
[----:B------:R-:W-:Y:S01]  /*29410*/  IMAD.X R5, R10, 0x1, R3, P6 ;  /* 0x000000010a057824 */ /* 0x000fe200030e0603 */
[----:B------:R-:W-:Y:S01]  /*29420*/  ISETP.LT.AND P4, PT, R58, UR8, !P1 ;  /* 0x000000083a007c0c */ /* 0x000fe2000cf81270 */
[----:B------:R-:W-:Y:S01]  /*29430*/  ULDC UR4, c[0x0][0x248] ;  /* 0x0000920000047ab9 */ /* 0x000fe20000000800 */
[C---:B------:R-:W-:Y:S01]  /*29440*/  IADD3 R6, P1, R9.reuse, R60, RZ ;  /* 0x0000003c09067210 */ /* 0x040fe20007f3e0ff */
[----:B------:R-:W-:Y:S01]  /*29450*/  VIADD R11, R9, UR4 ;  /* 0x00000004090b7c36 */ /* 0x000fe20008000000 */
[----:B------:R0:W-:Y:S01]  /*29460*/  @P5 STG.E.U8 desc[UR6][R4.64], R57 ;  /* 0x0000003904005986 */ /* 0x0001e2000c101106 */
[----:B------:R-:W-:Y:S01]  /*29470*/  VIADD R12, R0, 0x26 ;  /* 0x00000026000c7836 */ /* 0x000fe20000000000 */
[----:B------:R-:W-:Y:S01]  /*29480*/  ULDC UR4, c[0x0][0x22c] ;  /* 0x00008b0000047ab9 */ /* 0x000fe20000000800 */
[----:B------:R-:W-:Y:S01]  /*29490*/  IMAD.X R7, R10, 0x1, R61, P1 ;  /* 0x000000010a077824 */ /* 0x000fe200008e063d */
[----:B------:R-:W-:Y:S01]  /*294a0*/  SHF.R.S32.HI R8, RZ, 0x1f, R11 ;  /* 0x0000001fff087819 */ /* 0x000fe2000001140b */
[----:B------:R-:W-:Y:S01]  /*294b0*/  ULDC UR8, c[0x0][0x228] ;  /* 0x00008a0000087ab9 */ /* 0x000fe20000000800 */
[----:B------:R-:W-:Y:S01]  /*294c0*/  ISETP.GE.AND P1, PT, R12, UR4, PT ;  /* 0x000000040c007c0c */ /* 0x000fe2000bf26270 */
[----:B------:R-:W-:Y:S01]  /*294d0*/  ULDC UR4, c[0x0][0x248] ;  /* 0x0000920000047ab9 */ /* 0x000fe20000000800 */
[----:B0-----:R-:W-:-:S02]  /*294e0*/  IADD3 R4, P6, R11, R2, RZ ;  /* 0x000000020b047210 */ /* 0x001fc40007fde0ff */
[----:B------:R-:W-:Y:S02]  /*294f0*/  PRMT R57, R13, 0x7773, RZ ;  /* 0x000077730d397816 */ /* 0x000fe400000000ff */
[----:B------:R-:W-:Y:S01]  /*29500*/  PRMT R13, R14, 0x7770, RZ ;  /* 0x000077700e0d7816 */ /* 0x000fe200000000ff */
[----:B------:R-:W-:Y:S02]  /*29510*/  IMAD.X R5, R8, 0x1, R3, P6 ;  /* 0x0000000108057824 */ /* 0x000fe400030e0603 */
[----:B------:R0:W-:Y:S01]  /*29520*/  @P4 STG.E.U8 desc[UR6][R6.64], R57 ;  /* 0x0000003906004986 */ /* 0x0001e2000c101106 */
[----:B------:R-:W-:Y:S01]  /*29530*/  ISETP.LT.AND P4, PT, R58, UR8, !P3 ;  /* 0x000000083a007c0c */ /* 0x000fe2000df81270 */
[----:B------:R-:W-:Y:S01]  /*29540*/  ULDC UR8, c[0x0][0x228] ;  /* 0x00008a0000087ab9 */ /* 0x000fe20000000800 */
[----:B------:R-:W-:Y:S01]  /*29550*/  VIADD R9, R11, UR4 ;  /* 0x000000040b097c36 */ /* 0x000fe20008000000 */
[----:B------:R-:W-:Y:S01]  /*29560*/  ULDC UR4, c[0x0][0x22c] ;  /* 0x00008b0000047ab9 */ /* 0x000fe20000000800 */
[----:B------:R-:W-:-:S03]  /*29570*/  VIADD R12, R0, 0x27 ;  /* 0x00000027000c7836 */ /* 0x000fc60000000000 */
[----:B------:R-:W-:Y:S01]  /*29580*/  SHF.R.S32.HI R10, RZ, 0x1f, R9 ;  /* 0x0000001fff0a7819 */ /* 0x000fe20000011409 */
[----:B------:R-:W-:Y:S01]  /*29590*/  VIADD R56, R0, 0x2c ;  /* 0x0000002c00387836 */ /* 0x000fe20000000000 */
[----:B---3--:R-:W-:Y:S01]  /*295a0*/  ISETP.LT.AND P5, PT, R59, UR10, !P3 ;  /* 0x0000000a3b007c0c */ /* 0x008fe2000dfa1270 */
[----:B------:R-:W-:Y:S01]  /*295b0*/  ULDC UR10, c[0x0][0x228] ;  /* 0x00008a00000a7ab9 */ /* 0x000fe20000000800 */
[----:B0-----:R-:W-:Y:S02]  /*295c0*/  IADD3 R6, P3, R11, R60, RZ ;  /* 0x0000003c0b067210 */ /* 0x001fe40007f7e0ff */
[----:B------:R-:W-:-:S03]  /*295d0*/  PRMT R11, R14, 0x7771, RZ ;  /* 0x000077710e0b7816 */ /* 0x000fc600000000ff */
[----:B------:R-:W-:-:S06]  /*295e0*/  IMAD.X R7, R8, 0x1, R61, P3 ;  /* 0x0000000108077824 */ /* 0x000fcc00018e063d */
[----:B------:R0:W-:Y:S01]  /*295f0*/  @P5 STG.E.U8 desc[UR6][R4.64], R13 ;  /* 0x0000000d04005986 */ /* 0x0001e2000c101106 */
[----:B------:R-:W-:Y:S01]  /*29600*/  ISETP.LT.AND P5, PT, R59, UR8, !P2 ;  /* 0x000000083b007c0c */ /* 0x000fe2000d7a1270 */
[----:B------:R-:W-:Y:S01]  /*29610*/  VIADD R8, R0, 0x28 ;  /* 0x0000002800087836 */ /* 0x000fe20000000000 */
[----:B------:R-:W-:Y:S01]  /*29620*/  ISETP.GE.AND P3, PT, R12, UR4, PT ;  /* 0x000000040c007c0c */ /* 0x000fe2000bf66270 */
[----:B------:R-:W-:Y:S01]  /*29630*/  ULDC UR4, c[0x0][0x228] ;  /* 0x00008a0000047ab9 */ /* 0x000fe20000000800 */
[----:B------:R1:W-:Y:S01]  /*29640*/  @P4 STG.E.U8 desc[UR6][R6.64], R11 ;  /* 0x0000000b06004986 */ /* 0x0003e2000c101106 */
[----:B------:R-:W-:Y:S01]  /*29650*/  ISETP.LT.AND P4, PT, R58, UR4, !P2 ;  /* 0x000000043a007c0c */ /* 0x000fe2000d781270 */
[----:B------:R-:W-:Y:S01]  /*29660*/  ULDC UR4, c[0x0][0x248] ;  /* 0x0000920000047ab9 */ /* 0x000fe20000000800 */
[----:B------:R-:W-:Y:S01]  /*29670*/  ULDC UR8, c[0x0][0x22c] ;  /* 0x00008b0000087ab9 */ /* 0x000fe20000000800 */
[----:B0-----:R-:W-:Y:S02]  /*29680*/  IADD3 R4, P6, R9, R2, RZ ;  /* 0x0000000209047210 */ /* 0x001fe40007fde0ff */
[----:B------:R-:W-:-:S03]  /*29690*/  PRMT R13, R14, 0x7772, RZ ;  /* 0x000077720e0d7816 */ /* 0x000fc600000000ff */
[----:B------:R-:W-:Y:S01]  /*296a0*/  IMAD.X R5, R10, 0x1, R3, P6 ;  /* 0x000000010a057824 */ /* 0x000fe200030e0603 */
[C---:B-1----:R-:W-:Y:S01]  /*296b0*/  IADD3 R6, P2, R9.reuse, R60, RZ ;  /* 0x0000003c09067210 */ /* 0x042fe20007f5e0ff */
[----:B------:R-:W-:Y:S01]  /*296c0*/  VIADD R9, R9, UR4 ;  /* 0x0000000409097c36 */ /* 0x000fe20008000000 */
[----:B------:R-:W-:Y:S01]  /*296d0*/  PRMT R11, R14, 0x7773, RZ ;  /* 0x000077730e0b7816 */ /* 0x000fe200000000ff */
[----:B------:R-:W-:Y:S01]  /*296e0*/  ULDC UR4, c[0x0][0x22c] ;  /* 0x00008b0000047ab9 */ /* 0x000fe20000000800 */
[----:B------:R0:W-:Y:S01]  /*296f0*/  @P5 STG.E.U8 desc[UR6][R4.64], R13 ;  /* 0x0000000d04005986 */ /* 0x0001e2000c101106 */
[----:B------:R-:W-:Y:S01]  /*29700*/  ISETP.LT.AND P5, PT, R59, UR10, !P1 ;  /* 0x0000000a3b007c0c */ /* 0x000fe2000cfa1270 */
[----:B------:R-:W-:Y:S01]  /*29710*/  IMAD.X R7, R10, 0x1, R61, P2 ;  /* 0x000000010a077824 */ /* 0x000fe200010e063d */
[----:B------:R-:W-:Y:S01]  /*29720*/  ISETP.GE.AND P2, PT, R8, UR8, PT ;  /* 0x0000000808007c0c */ /* 0x000fe2000bf46270 */
[----:B------:R-:W-:Y:S01]  /*29730*/  VIADD R10, R0, 0x29 ;  /* 0x00000029000a7836 */ /* 0x000fe20000000000 */
[----:B------:R-:W-:Y:S01]  /*29740*/  SHF.R.S32.HI R8, RZ, 0x1f, R9 ;  /* 0x0000001fff087819 */ /* 0x000fe20000011409 */
[----:B------:R-:W-:Y:S01]  /*29750*/  ULDC UR8, c[0x0][0x228] ;  /* 0x00008a0000087ab9 */ /* 0x000fe20000000800 */
[----:B------:R1:W-:Y:S01]  /*29760*/  @P4 STG.E.U8 desc[UR6][R6.64], R11 ;  /* 0x0000000b06004986 */ /* 0x0003e2000c101106 */
[----:B0-----:R-:W-:Y:S01]  /*29770*/  IADD3 R4, P6, R9, R2, RZ ;  /* 0x0000000209047210 */ /* 0x001fe20007fde0ff */
[----:B------:R-:W-:Y:S01]  /*29780*/  ULDC UR10, c[0x0][0x228] ;  /* 0x00008a00000a7ab9 */ /* 0x000fe20000000800 */
[----:B--2---:R-:W-:-:S02]  /*29790*/  PRMT R13, R15, 0x7770, RZ ;  /* 0x000077700f0d7816 */ /* 0x004fc400000000ff */
[----:B------:R-:W-:Y:S01]  /*297a0*/  ISETP.GE.AND P4, PT, R10, UR4, PT ;  /* 0x000000040a007c0c */ /* 0x000fe2000bf86270 */
[----:B------:R-:W-:Y:S01]  /*297b0*/  IMAD.X R5, R8, 0x1, R3, P6 ;  /* 0x0000000108057824 */ /* 0x000fe200030e0603 */
[----:B------:R-:W-:Y:S01]  /*297c0*/  ISETP.LT.AND P1, PT, R58, UR8, !P1 ;  /* 0x000000083a007c0c */ /* 0x000fe2000cf21270 */
[----:B------:R-:W-:Y:S01]  /*297d0*/  ULDC UR4, c[0x0][0x248] ;  /* 0x0000920000047ab9 */ /* 0x000fe20000000800 */
[C---:B-1----:R-:W-:Y:S01]  /*297e0*/  IADD3 R6, P6, R9.reuse, R60, RZ ;  /* 0x0000003c09067210 */ /* 0x042fe20007fde0ff */
[----:B------:R-:W-:Y:S01]  /*297f0*/  ULDC UR8, c[0x0][0x228] ;  /* 0x00008a0000087ab9 */ /* 0x000fe20000000800 */
[----:B------:R-:W-:Y:S01]  /*29800*/  VIADD R9, R9, UR4 ;  /* 0x0000000409097c36 */ /* 0x000fe20008000000 */
[----:B------:R0:W-:Y:S01]  /*29810*/  @P5 STG.E.U8 desc[UR6][R4.64], R13 ;  /* 0x0000000d04005986 */ /* 0x0001e2000c101106 */
[----:B------:R-:W-:Y:S01]  /*29820*/  ISETP.LT.AND P5, PT, R59, UR8, !P3 ;  /* 0x000000083b007c0c */ /* 0x000fe2000dfa1270 */
[----:B------:R-:W-:Y:S01]  /*29830*/  IMAD.X R7, R8, 0x1, R61, P6 ;  /* 0x0000000108077824 */ /* 0x000fe200030e063d */
[----:B------:R-:W-:Y:S01]  /*29840*/  PRMT R57, R15, 0x7771, RZ ;  /* 0x000077710f397816 */ /* 0x000fe200000000ff */
[----:B------:R-:W-:Y:S01]  /*29850*/  ULDC UR8, c[0x0][0x228] ;  /* 0x00008a0000087ab9 */ /* 0x000fe20000000800 */
[----:B------:R-:W-:Y:S01]  /*29860*/  SHF.R.S32.HI R12, RZ, 0x1f, R9 ;  /* 0x0000001fff0c7819 */ /* 0x000fe20000011409 */
[----:B------:R-:W-:Y:S01]  /*29870*/  ULDC UR4, c[0x0][0x248] ;  /* 0x0000920000047ab9 */ /* 0x000fe20000000800 */
[----:B------:R-:W-:-:S02]  /*29880*/  ISETP.LT.AND P3, PT, R58, UR8, !P3 ;  /* 0x000000083a007c0c */ /* 0x000fc4000df61270 */
[----:B0-----:R-:W-:Y:S01]  /*29890*/  IADD3 R4, P6, R9, R2, RZ ;  /* 0x0000000209047210 */ /* 0x001fe20007fde0ff */
[----:B------:R0:W-:Y:S01]  /*298a0*/  @P1 STG.E.U8 desc[UR6][R6.64], R57 ;  /* 0x0000003906001986 */ /* 0x0001e2000c101106 */
[----:B------:R-:W-:Y:S01]  /*298b0*/  PRMT R11, R15, 0x7773, RZ ;  /* 0x000077730f0b7816 */ /* 0x000fe200000000ff */
[----:B------:R-:W-:Y:S01]  /*298c0*/  VIADD R13, R9, UR4 ;  /* 0x00000004090d7c36 */ /* 0x000fe20008000000 */
[----:B------:R-:W-:Y:S01]  /*298d0*/  PRMT R15, R15, 0x7772, RZ ;  /* 0x000077720f0f7816 */ /* 0x000fe200000000ff */
[----:B------:R-:W-:Y:S01]  /*298e0*/  IMAD.X R5, R12, 0x1, R3, P6 ;  /* 0x000000010c057824 */ /* 0x000fe200030e0603 */
[----:B------:R-:W-:Y:S01]  /*298f0*/  IADD3 R8, P1, R9, R60, RZ ;  /* 0x0000003c09087210 */ /* 0x000fe20007f3e0ff */
[----:B------:R-:W-:Y:S01]  /*29900*/  VIADD R14, R0, 0x2a ;  /* 0x0000002a000e7836 */ /* 0x000fe20000000000 */
[----:B------:R-:W-:Y:S01]  /*29910*/  ISETP.LT.AND P6, PT, R59, UR10, !P2 ;  /* 0x0000000a3b007c0c */ /* 0x000fe2000d7c1270 */
[----:B------:R-:W-:Y:S01]  /*29920*/  ULDC UR4, c[0x0][0x22c] ;  /* 0x00008b0000047ab9 */ /* 0x000fe20000000800 */
[----:B------:R1:W-:Y:S01]  /*29930*/  @P5 STG.E.U8 desc[UR6][R4.64], R15 ;  /* 0x0000000f04005986 */ /* 0x0003e2000c101106 */
[----:B------:R-:W-:Y:S01]  /*29940*/  SHF.R.S32.HI R10, RZ, 0x1f, R13 ;  /* 0x0000001fff0a7819 */ /* 0x000fe2000001140d */
[----:B------:R-:W-:Y:S01]  /*29950*/  IMAD.X R9, R12, 0x1, R61, P1 ;  /* 0x000000010c097824 */ /* 0x000fe200008e063d */
[C---:B0-----:R-:W-:Y:S01]  /*29960*/  IADD3 R6, P5, R13.reuse, R2, RZ ;  /* 0x000000020d067210 */ /* 0x041fe20007fbe0ff */
[----:B------:R-:W-:Y:S01]  /*29970*/  ULDC UR8, c[0x0][0x228] ;  /* 0x00008a0000087ab9 */ /* 0x000fe20000000800 */
[----:B------:R-:W-:Y:S01]  /*29980*/  ISETP.GE.AND P1, PT, R14, UR4, PT ;  /* 0x000000040e007c0c */ /* 0x000fe2000bf26270 */
[----:B------:R-:W-:Y:S01]  /*29990*/  ULDC UR4, c[0x0][0x248] ;  /* 0x0000920000047ab9 */ /* 0x000fe20000000800 */
[----:B------:R-:W-:Y:S01]  /*299a0*/  PRMT R57, R16, 0x7770, RZ ;  /* 0x0000777010397816 */ /* 0x000fe200000000ff */
[----:B------:R-:W-:Y:S01]  /*299b0*/  IMAD.X R7, R10, 0x1, R3, P5 ;  /* 0x000000010a077824 */ /* 0x000fe200028e0603 */
[----:B------:R0:W-:Y:S01]  /*299c0*/  @P3 STG.E.U8 desc[UR6][R8.64], R11 ;  /* 0x0000000b08003986 */ /* 0x0001e2000c101106 */
[----:B------:R-:W-:Y:S01]  /*299d0*/  ULDC UR10, c[0x0][0x228] ;  /* 0x00008a00000a7ab9 */ /* 0x000fe20000000800 */
[----:B------:R-:W-:Y:S01]  /*299e0*/  ISETP.LT.AND P3, PT, R58, UR8, !P2 ;  /* 0x000000083a007c0c */ /* 0x000fe2000d761270 */
[----:B-1----:R-:W-:Y:S01]  /*299f0*/  VIADD R15, R13, UR4 ;  /* 0x000000040d0f7c36 */ /* 0x002fe20008000000 */
[----:B------:R-:W-:Y:S01]  /*29a00*/  ISETP.LT.AND P5, PT, R59, UR10, !P4 ;  /* 0x0000000a3b007c0c */ /* 0x000fe2000e7a1270 */
[----:B------:R1:W-:Y:S01]  /*29a10*/  @P6 STG.E.U8 desc[UR6][R6.64], R57 ;  /* 0x0000003906006986 */ /* 0x0003e2000c101106 */
[----:B------:R-:W-:Y:S01]  /*29a20*/  IADD3 R4, P2, R13, R60, RZ ;  /* 0x0000003c0d047210 */ /* 0x000fe20007f5e0ff */
[----:B------:R-:W-:Y:S01]  /*29a30*/  VIADD R14, R0, 0x2b ;  /* 0x0000002b000e7836 */ /* 0x000fe20000000000 */
[----:B------:R-:W-:Y:S01]  /*29a40*/  SHF.R.S32.HI R12, RZ, 0x1f, R15 ;  /* 0x0000001fff0c7819 */ /* 0x000fe2000001140f */
[----:B------:R-:W-:Y:S01]  /*29a50*/  ULDC UR4, c[0x0][0x22c] ;  /* 0x00008b0000047ab9 */ /* 0x000fe20000000800 */
[----:B------:R-:W-:Y:S01]  /*29a60*/  ULDC UR8, c[0x0][0x228] ;  /* 0x00008a0000087ab9 */ /* 0x000fe20000000800 */
[----:B------:R-:W-:Y:S01]  /*29a70*/  ULDC UR10, c[0x0][0x228] ;  /* 0x00008a00000a7ab9 */ /* 0x000fe20000000800 */
[----:B0-----:R-:W-:Y:S01]  /*29a80*/  IADD3 R8, P6, R15, R2, RZ ;  /* 0x000000020f087210 */ /* 0x001fe20007fde0ff */
[----:B------:R-:W-:Y:S01]  /*29a90*/  IMAD.X R5, R10, 0x1, R61, P2 ;  /* 0x000000010a057824 */ /* 0x000fe200010e063d */
[----:B------:R-:W-:-:S02]  /*29aa0*/  PRMT R11, R16, 0x7771, RZ ;  /* 0x00007771100b7816 */ /* 0x000fc400000000ff */
[----:B------:R-:W-:Y:S01]  /*29ab0*/  ISETP.GE.AND P2, PT, R14, UR4, PT ;  /* 0x000000040e007c0c */ /* 0x000fe2000bf46270 */
[----:B------:R-:W-:Y:S01]  /*29ac0*/  IMAD.X R9, R12, 0x1, R3, P6 ;  /* 0x000000010c097824 */ /* 0x000fe200030e0603 */
[----:B-1----:R-:W-:Y:S01]  /*29ad0*/  PRMT R57, R16, 0x7772, RZ ;  /* 0x0000777210397816 */ /* 0x002fe200000000ff */
[----:B------:R-:W-:Y:S01]  /*29ae0*/  ULDC UR4, c[0x0][0x248] ;  /* 0x0000920000047ab9 */ /* 0x000fe20000000800 */
[----:B------:R-:W-:Y:S01]  /*29af0*/  ISETP.LT.AND P4, PT, R58, UR8, !P4 ;  /* 0x000000083a007c0c */ /* 0x000fe2000e781270 */
[----:B------:R-:W-:Y:S01]  /*29b00*/  @P3 STG.E.U8 desc[UR6][R4.64], R11 ;  /* 0x0000000b04003986 */ /* 0x000fe2000c101106 */
[C---:B------:R-:W-:Y:S01]  /*29b10*/  VIADD R13, R15.reuse, UR4 ;  /* 0x000000040f0d7c36 */ /* 0x040fe20008000000 */
[----:B------:R-:W-:Y:S01]  /*29b20*/  IADD3 R6, P3, R15, R60, RZ ;  /* 0x0000003c0f067210 */ /* 0x000fe20007f7e0ff */
[----:B------:R-:W-:Y:S01]  /*29b30*/  ULDC UR4, c[0x0][0x22c] ;  /* 0x00008b0000047ab9 */ /* 0x000fe20000000800 */
[----:B------:R0:W-:Y:S01]  /*29b40*/  @P5 STG.E.U8 desc[UR6][R8.64], R57 ;  /* 0x0000003908005986 */ /* 0x0001e2000c101106 */
[----:B------:R-:W-:Y:S01]  /*29b50*/  ISETP.LT.AND P5, PT, R59, UR10, !P1 ;  /* 0x0000000a3b007c0c */ /* 0x000fe2000cfa1270 */
[----:B------:R-:W-:Y:S01]  /*29b60*/  ULDC UR8, c[0x0][0x228] ;  /* 0x00008a0000087ab9 */ /* 0x000fe20000000800 */
[----:B------:R-:W-:Y:S01]  /*29b70*/  SHF.R.S32.HI R14, RZ, 0x1f, R13 ;  /* 0x0000001fff0e7819 */ /* 0x000fe2000001140d */
[----:B------:R-:W-:Y:S01]  /*29b80*/  IMAD.X R7, R12, 0x1, R61, P3 ;  /* 0x000000010c077824 */ /* 0x000fe200018e063d */
[----:B------:R-:W-:Y:S01]  /*29b90*/  IADD3 R10, P6, R13, R2, RZ ;  /* 0x000000020d0a7210 */ /* 0x000fe20007fde0ff */
[----:B------:R-:W-:Y:S01]  /*29ba0*/  ULDC UR10, c[0x0][0x228] ;  /* 0x00008a00000a7ab9 */ /* 0x000fe20000000800 */
[----:B------:R-:W-:-:S02]  /*29bb0*/  PRMT R15, R17, 0x7770, RZ ;  /* 0x00007770110f7816 */ /* 0x000fc400000000ff */
[----:B0-----:R-:W-:Y:S01]  /*29bc0*/  PRMT R57, R16, 0x7773, RZ ;  /* 0x0000777310397816 */ /* 0x001fe200000000ff */
[----:B------:R-:W-:Y:S01]  /*29bd0*/  IMAD.X R11, R14, 0x1, R3, P6 ;  /* 0x000000010e0b7824 */ /* 0x000fe200030e0603 */
[----:B------:R-:W-:Y:S01]  /*29be0*/  ISETP.GE.AND P3, PT, R56, UR4, PT ;  /* 0x0000000438007c0c */ /* 0x000fe2000bf66270 */
[----:B------:R-:W-:Y:S01]  /*29bf0*/  ULDC UR4, c[0x0][0x248] ;  /* 0x0000920000047ab9 */ /* 0x000fe20000000800 */
[----:B------:R-:W-:Y:S01]  /*29c00*/  VIADD R8, R0, 0x2d ;  /* 0x0000002d00087836 */ /* 0x000fe20000000000 */
[----:B------:R0:W-:Y:S01]  /*29c10*/  @P4 STG.E.U8 desc[UR6][R6.64], R57 ;  /* 0x0000003906004986 */ /* 0x0001e2000c101106 */
[----:B------:R-:W-:Y:S01]  /*29c20*/  ISETP.LT.AND P4, PT, R58, UR8, !P1 ;  /* 0x000000083a007c0c */ /* 0x000fe2000cf81270 */
[C---:B------:R-:W-:Y:S01]  /*29c30*/  VIADD R9, R13.reuse, UR4 ;  /* 0x000000040d097c36 */ /* 0x040fe20008000000 */
[----:B------:R-:W-:Y:S01]  /*29c40*/  IADD3 R4, P1, R13, R60, RZ ;  /* 0x0000003c0d047210 */ /* 0x000fe20007f3e0ff */
[----:B------:R1:W-:Y:S01]  /*29c50*/  @P5 STG.E.U8 desc[UR6][R10.64], R15 ;  /* 0x0000000f0a005986 */ /* 0x0003e2000c101106 */
[----:B------:R-:W-:Y:S01]  /*29c60*/  ISETP.LT.AND P5, PT, R59, UR10, !P2 ;  /* 0x0000000a3b007c0c */ /* 0x000fe2000d7a1270 */
[----:B------:R-:W-:Y:S01]  /*29c70*/  ULDC UR4, c[0x0][0x22c] ;  /* 0x00008b0000047ab9 */ /* 0x000fe20000000800 */
[----:B------:R-:W-:Y:S01]  /*29c80*/  SHF.R.S32.HI R12, RZ, 0x1f, R9 ;  /* 0x0000001fff0c7819 */ /* 0x000fe20000011409 */
[----:B------:R-:W-:Y:S01]  /*29c90*/  IMAD.X R5, R14, 0x1, R61, P1 ;  /* 0x000000010e057824 */ /* 0x000fe200008e063d */
[----:B------:R-:W-:Y:S01]  /*29ca0*/  ULDC UR8, c[0x0][0x228] ;  /* 0x00008a0000087ab9 */ /* 0x000fe20000000800 */
[----:B------:R-:W-:Y:S01]  /*29cb0*/  VIADD R16, R0, 0x33 ;  /* 0x0000003300107836 */ /* 0x000fe20000000000 */
[----:B------:R-:W2:Y:S01]  /*29cc0*/  LDL.LU R56, [R1+0x10] ;  /* 0x0000100001387983 */ /* 0x000ea20000300800 */
[----:B0-----:R-:W-:Y:S01]  /*29cd0*/  IADD3 R6, P6, R9, R2, RZ ;  /* 0x0000000209067210 */ /* 0x001fe20007fde0ff */
[----:B------:R-:W-:Y:S01]  /*29ce0*/  ULDC UR10, c[0x0][0x228] ;  /* 0x00008a00000a7ab9 */ /* 0x000fe20000000800 */
[----:B-1----:R-:W-:-:S03]  /*29cf0*/  PRMT R15, R17, 0x7771, RZ ;  /* 0x00007771110f7816 */ /* 0x002fc600000000ff */
[----:B------:R-:W-:Y:S01]  /*29d00*/  IMAD.X R7, R12, 0x1, R3, P6 ;  /* 0x000000010c077824 */ /* 0x000fe200030e0603 */
[----:B------:R-:W-:Y:S02]  /*29d10*/  PRMT R13, R17, 0x7772, RZ ;  /* 0x00007772110d7816 */ /* 0x000fe400000000ff */
[----:B------:R-:W-:Y:S01]  /*29d20*/  ISETP.GE.AND P1, PT, R8, UR4, PT ;  /* 0x0000000408007c0c */ /* 0x000fe2000bf26270 */
[----:B------:R0:W-:Y:S01]  /*29d30*/  @P4 STG.E.U8 desc[UR6][R4.64], R15 ;  /* 0x0000000f04004986 */ /* 0x0001e2000c101106 */
[----:B------:R-:W-:Y:S01]  /*29d40*/  ISETP.LT.AND P4, PT, R58, UR8, !P2 ;  /* 0x000000083a007c0c */ /* 0x000fe2000d781270 */
[----:B------:R-:W-:Y:S01]  /*29d50*/  ULDC UR4, c[0x0][0x248] ;  /* 0x0000920000047ab9 */ /* 0x000fe20000000800 */
[C---:B------:R-:W-:Y:S01]  /*29d60*/  IADD3 R8, P2, R9.reuse, R60, RZ ;  /* 0x0000003c09087210 */ /* 0x040fe20007f5e0ff */
[----:B------:R-:W-:Y:S01]  /*29d70*/  VIADD R11, R9, UR4 ;  /* 0x00000004090b7c36 */ /* 0x000fe20008000000 */
[----:B------:R1:W-:Y:S01]  /*29d80*/  @P5 STG.E.U8 desc[UR6][R6.64], R13 ;  /* 0x0000000d06005986 */ /* 0x0003e2000c101106 */
[----:B------:R-:W-:Y:S01]  /*29d90*/  ISETP.LT.AND P5, PT, R59, UR10, !P3 ;  /* 0x0000000a3b007c0c */ /* 0x000fe2000dfa1270 */
[----:B------:R-:W-:Y:S01]  /*29da0*/  VIADD R14, R0, 0x2e ;  /* 0x0000002e000e7836 */ /* 0x000fe20000000000 */
[----:B------:R-:W-:Y:S01]  /*29db0*/  PRMT R17, R17, 0x7773, RZ ;  /* 0x0000777311117816 */ /* 0x000fe200000000ff */
[----:B------:R-:W-:Y:S01]  /*29dc0*/  IMAD.X R9, R12, 0x1, R61, P2 ;  /* 0x000000010c097824 */ /* 0x000fe200010e063d */
[----:B------:R-:W-:Y:S01]  /*29dd0*/  SHF.R.S32.HI R10, RZ, 0x1f, R11 ;  /* 0x0000001fff0a7819 */ /* 0x000fe2000001140b */
[----:B------:R-:W-:Y:S01]  /*29de0*/  ULDC UR4, c[0x0][0x22c] ;  /* 0x00008b0000047ab9 */ /* 0x000fe20000000800 */
[C---:B0-----:R-:W-:Y:S01]  /*29df0*/  IADD3 R4, P6, R11.reuse, R2, RZ ;  /* 0x000000020b047210 */ /* 0x041fe20007fde0ff */
[----:B------:R-:W-:Y:S01]  /*29e00*/  ULDC UR8, c[0x0][0x228] ;  /* 0x00008a0000087ab9 */ /* 0x000fe20000000800 */
[----:B------:R-:W-:Y:S01]  /*29e10*/  PRMT R15, R18, 0x7770, RZ ;  /* 0x00007770120f7816 */ /* 0x000fe200000000ff */
[----:B------:R0:W-:Y:S01]  /*29e20*/  @P4 STG.E.U8 desc[UR6][R8.64], R17 ;  /* 0x0000001108004986 */ /* 0x0001e2000c101106 */
[----:B------:R-:W-:Y:S01]  /*29e30*/  ISETP.GE.AND P2, PT, R14, UR4, PT ;  /* 0x000000040e007c0c */ /* 0x000fe2000bf46270 */
[----:B------:R-:W-:Y:S01]  /*29e40*/  IMAD.X R5, R10, 0x1, R3, P6 ;  /* 0x000000010a057824 */ /* 0x000fe200030e0603 */
[----:B------:R-:W-:Y:S01]  /*29e50*/  ISETP.LT.AND P4, PT, R58, UR8, !P3 ;  /* 0x000000083a007c0c */ /* 0x000fe2000df81270 */
[----:B------:R-:W-:Y:S01]  /*29e60*/  ULDC UR4, c[0x0][0x248] ;  /* 0x0000920000047ab9 */ /* 0x000fe20000000800 */
[----:B------:R-:W-:Y:S01]  /*29e70*/  ULDC UR8, c[0x0][0x228] ;  /* 0x00008a0000087ab9 */ /* 0x000fe20000000800 */
[C---:B-1----:R-:W-:Y:S01]  /*29e80*/  VIADD R13, R11.reuse, UR4 ;  /* 0x000000040b0d7c36 */ /* 0x042fe20008000000 */
[----:B------:R-:W-:Y:S01]  /*29e90*/  IADD3 R6, P3, R11, R60, RZ ;  /* 0x0000003c0b067210 */ /* 0x000fe20007f7e0ff */
[----:B------:R1:W-:Y:S01]  /*29ea0*/  @P5 STG.E.U8 desc[UR6][R4.64], R15 ;  /* 0x0000000f04005986 */ /* 0x0003e2000c101106 */
[----:B------:R-:W-:Y:S01]  /*29eb0*/  ISETP.LT.AND P5, PT, R59, UR8, !P1 ;  /* 0x000000083b007c0c */ /* 0x000fe2000cfa1270 */
[----:B------:R-:W-:Y:S01]  /*29ec0*/  VIADD R14, R0, 0x2f ;  /* 0x0000002f000e7836 */ /* 0x000fe20000000000 */
[----:B------:R-:W-:Y:S01]  /*29ed0*/  SHF.R.S32.HI R12, RZ, 0x1f, R13 ;  /* 0x0000001fff0c7819 */ /* 0x000fe2000001140d */
[----:B------:R-:W-:Y:S01]  /*29ee0*/  IMAD.X R7, R10, 0x1, R61, P3 ;  /* 0x000000010a077824 */ /* 0x000fe200018e063d */
[----:B0-----:R-:W-:Y:S01]  /*29ef0*/  PRMT R17, R18, 0x7771, RZ ;  /* 0x0000777112117816 */ /* 0x001fe200000000ff */
[----:B------:R-:W-:Y:S01]  /*29f00*/  ULDC UR4, c[0x0][0x22c] ;  /* 0x00008b0000047ab9 */ /* 0x000fe20000000800 */
[----:B------:R-:W-:Y:S01]  /*29f10*/  ULDC UR10, c[0x0][0x228] ;  /* 0x00008a00000a7ab9 */ /* 0x000fe20000000800 */
[----:B------:R-:W-:Y:S01]  /*29f20*/  ISETP.GE.AND P3, PT, R14, UR4, PT ;  /* 0x000000040e007c0c */ /* 0x000fe2000bf66270 */
[----:B------:R-:W-:Y:S01]  /*29f30*/  ULDC UR4, c[0x0][0x228] ;  /* 0x00008a0000047ab9 */ /* 0x000fe20000000800 */
[C---:B-1----:R-:W-:Y:S01]  /*29f40*/  IADD3 R4, P6, R13.reuse, R2, RZ ;  /* 0x000000020d047210 */ /* 0x042fe20007fde0ff */
[----:B------:R0:W-:Y:S01]  /*29f50*/  @P4 STG.E.U8 desc[UR6][R6.64], R17 ;  /* 0x0000001106004986 */ /* 0x0001e2000c101106 */
[----:B------:R-:W-:Y:S01]  /*29f60*/  PRMT R15, R18, 0x7772, RZ ;  /* 0x00007772120f7816 */ /* 0x000fe200000000ff */
[----:B------:R-:W-:Y:S01]  /*29f70*/  ULDC UR8, c[0x0][0x22c] ;  /* 0x00008b0000087ab9 */ /* 0x000fe20000000800 */
[----:B------:R-:W-:Y:S01]  /*29f80*/  ISETP.LT.AND P4, PT, R58, UR4, !P1 ;  /* 0x000000043a007c0c */ /* 0x000fe2000cf81270 */
[----:B------:R-:W-:Y:S01]  /*29f90*/  IMAD.X R5, R12, 0x1, R3, P6 ;  /* 0x000000010c057824 */ /* 0x000fe200030e0603 */
[----:B------:R-:W-:Y:S01]  /*29fa0*/  ULDC UR4, c[0x0][0x248] ;  /* 0x0000920000047ab9 */ /* 0x000fe20000000800 */
[----:B------:R-:W-:Y:S01]  /*29fb0*/  IADD3 R8, P1, R13, R60, RZ ;  /* 0x0000003c0d087210 */ /* 0x000fe20007f3e0ff */
[----:B------:R-:W-:-:S02]  /*29fc0*/  VIADD R10, R0, 0x30 ;  /* 0x00000030000a7836 */ /* 0x000fc40000000000 */
[----:B------:R-:W-:Y:S01]  /*29fd0*/  VIADD R11, R13, UR4 ;  /* 0x000000040d0b7c36 */ /* 0x000fe20008000000 */
[----:B------:R1:W-:Y:S01]  /*29fe0*/  @P5 STG.E.U8 desc[UR6][R4.64], R15 ;  /* 0x0000000f04005986 */ /* 0x0003e2000c101106 */
[----:B------:R-:W-:Y:S01]  /*29ff0*/  ISETP.LT.AND P5, PT, R59, UR10, !P2 ;  /* 0x0000000a3b007c0c */ /* 0x000fe2000d7a1270 */
[----:B------:R-:W-:Y:S01]  /*2a000*/  IMAD.X R9, R12, 0x1, R61, P1 ;  /* 0x000000010c097824 */ /* 0x000fe200008e063d */
[----:B------:R-:W-:Y:S01]  /*2a010*/  ISETP.GE.AND P1, PT, R10, UR8, PT ;  /* 0x000000080a007c0c */ /* 0x000fe2000bf26270 */
[----:B------:R-:W-:Y:S01]  /*2a020*/  ULDC UR4, c[0x0][0x22c] ;  /* 0x00008b0000047ab9 */ /* 0x000fe20000000800 */
[----:B------:R-:W-:Y:S01]  /*2a030*/  PRMT R13, R18, 0x7773, RZ ;  /* 0x00007773120d7816 */ /* 0x000fe200000000ff */
[----:B------:R-:W-:Y:S01]  /*2a040*/  ULDC UR8, c[0x0][0x228] ;  /* 0x00008a0000087ab9 */ /* 0x000fe20000000800 */
[----:B------:R-:W-:Y:S01]  /*2a050*/  SHF.R.S32.HI R10, RZ, 0x1f, R11 ;  /* 0x0000001fff0a7819 */ /* 0x000fe2000001140b */
[----:B------:R-:W-:Y:S01]  /*2a060*/  ULDC UR10, c[0x0][0x228] ;  /* 0x00008a00000a7ab9 */ /* 0x000fe20000000800 */
[----:B0-----:R-:W-:Y:S01]  /*2a070*/  IADD3 R6, P6, R11, R2, RZ ;  /* 0x000000020b067210 */ /* 0x001fe20007fde0ff */
[----:B-1----:R-:W-:Y:S01]  /*2a080*/  VIADD R4, R0, 0x31 ;  /* 0x0000003100047836 */ /* 0x002fe20000000000 */
[----:B------:R0:W-:Y:S03]  /*2a090*/  @P4 STG.E.U8 desc[UR6][R8.64], R13 ;  /* 0x0000000d08004986 */ /* 0x0001e6000c101106 */
[----:B------:R-:W-:Y:S01]  /*2a0a0*/  IMAD.X R7, R10, 0x1, R3, P6 ;  /* 0x000000010a077824 */ /* 0x000fe200030e0603 */
[----:B------:R-:W-:-:S02]  /*2a0b0*/  PRMT R15, R19, 0x7770, RZ ;  /* 0x00007770130f7816 */ /* 0x000fc400000000ff */
[----:B------:R-:W-:Y:S01]  /*2a0c0*/  ISETP.GE.AND P4, PT, R4, UR4, PT ;  /* 0x0000000404007c0c */ /* 0x000fe2000bf86270 */
[----:B------:R-:W-:Y:S01]  /*2a0d0*/  ULDC UR4, c[0x0][0x248] ;  /* 0x0000920000047ab9 */ /* 0x000fe20000000800 */
[----:B------:R-:W-:Y:S01]  /*2a0e0*/  ISETP.LT.AND P2, PT, R58, UR8, !P2 ;  /* 0x000000083a007c0c */ /* 0x000fe2000d741270 */
[----:B------:R-:W-:Y:S01]  /*2a0f0*/  ULDC UR8, c[0x0][0x228] ;  /* 0x00008a0000087ab9 */ /* 0x000fe20000000800 */
[C---:B------:R-:W-:Y:S01]  /*2a100*/  IADD3 R4, P6, R11.reuse, R60, RZ ;  /* 0x0000003c0b047210 */ /* 0x040fe20007fde0ff */
[----:B------:R-:W-:Y:S01]  /*2a110*/  VIADD R11, R11, UR4 ;  /* 0x000000040b0b7c36 */ /* 0x000fe20008000000 */
[----:B------:R1:W-:Y:S01]  /*2a120*/  @P5 STG.E.U8 desc[UR6][R6.64], R15 ;  /* 0x0000000f06005986 */ /* 0x0003e2000c101106 */
[----:B------:R-:W-:Y:S01]  /*2a130*/  ISETP.LT.AND P5, PT, R59, UR8, !P3 ;  /* 0x000000083b007c0c */ /* 0x000fe2000dfa1270 */
[----:B------:R-:W-:Y:S01]  /*2a140*/  ULDC UR8, c[0x0][0x228] ;  /* 0x00008a0000087ab9 */ /* 0x000fe20000000800 */
[----:B------:R-:W-:Y:S01]  /*2a150*/  IMAD.X R5, R10, 0x1, R61, P6 ;  /* 0x000000010a057824 */ /* 0x000fe200030e063d */
[----:B0-----:R-:W-:Y:S01]  /*2a160*/  PRMT R9, R19, 0x7771, RZ ;  /* 0x0000777113097816 */ /* 0x001fe200000000ff */
[----:B------:R-:W-:Y:S01]  /*2a170*/  ULDC UR4, c[0x0][0x248] ;  /* 0x0000920000047ab9 */ /* 0x000fe20000000800 */
[----:B------:R-:W-:-:S02]  /*2a180*/  SHF.R.S32.HI R12, RZ, 0x1f, R11 ;  /* 0x0000001fff0c7819 */ /* 0x000fc4000001140b */
[----:B------:R-:W-:Y:S02]  /*2a190*/  ISETP.LT.AND P3, PT, R58, UR8, !P3 ;  /* 0x000000083a007c0c */ /* 0x000fe4000df61270 */
[----:B-1----:R-:W-:Y:S01]  /*2a1a0*/  IADD3 R6, P6, R11, R2, RZ ;  /* 0x000000020b067210 */ /* 0x002fe20007fde0ff */
[----:B------:R0:W-:Y:S01]  /*2a1b0*/  @P2 STG.E.U8 desc[UR6][R4.64], R9 ;  /* 0x0000000904002986 */ /* 0x0001e2000c101106 */
[----:B------:R-:W-:Y:S01]  /*2a1c0*/  PRMT R13, R19, 0x7773, RZ ;  /* 0x00007773130d7816 */ /* 0x000fe200000000ff */
[----:B------:R-:W-:Y:S01]  /*2a1d0*/  VIADD R15, R11, UR4 ;  /* 0x000000040b0f7c36 */ /* 0x000fe20008000000 */
[----:B------:R-:W-:Y:S01]  /*2a1e0*/  PRMT R19, R19, 0x7772, RZ ;  /* 0x0000777213137816 */ /* 0x000fe200000000ff */
[----:B------:R-:W-:Y:S01]  /*2a1f0*/  IMAD.X R7, R12, 0x1, R3, P6 ;  /* 0x000000010c077824 */ /* 0x000fe200030e0603 */
[----:B------:R-:W-:Y:S01]  /*2a200*/  IADD3 R10, P2, R11, R60, RZ ;  /* 0x0000003c0b0a7210 */ /* 0x000fe20007f5e0ff */
[----:B------:R-:W-:Y:S01]  /*2a210*/  ULDC UR4, c[0x0][0x22c] ;  /* 0x00008b0000047ab9 */ /* 0x000fe20000000800 */
[----:B------:R-:W-:Y:S01]  /*2a220*/  ISETP.LT.AND P6, PT, R59, UR10, !P1 ;  /* 0x0000000a3b007c0c */ /* 0x000fe2000cfc1270 */
[----:B------:R-:W-:Y:S01]  /*2a230*/  ULDC UR8, c[0x0][0x228] ;  /* 0x00008a0000087ab9 */ /* 0x000fe20000000800 */
[----:B------:R1:W-:Y:S01]  /*2a240*/  @P5 STG.E.U8 desc[UR6][R6.64], R19 ;  /* 0x0000001306005986 */ /* 0x0003e2000c101106 */
[----:B------:R-:W-:Y:S01]  /*2a250*/  SHF.R.S32.HI R14, RZ, 0x1f, R15 ;  /* 0x0000001fff0e7819 */ /* 0x000fe2000001140f */
[----:B0-----:R-:W-:Y:S01]  /*2a260*/  VIADD R4, R0, 0x32 ;  /* 0x0000003200047836 */ /* 0x001fe20000000000 */
[C---:B------:R-:W-:Y:S01]  /*2a270*/  IADD3 R8, P5, R15.reuse, R2, RZ ;  /* 0x000000020f087210 */ /* 0x040fe20007fbe0ff */
[----:B------:R-:W-:Y:S01]  /*2a280*/  IMAD.X R11, R12, 0x1, R61, P2 ;  /* 0x000000010c0b7824 */ /* 0x000fe200010e063d */
[----:B------:R-:W-:Y:S01]  /*2a290*/  PRMT R57, R20, 0x7770, RZ ;  /* 0x0000777014397816 */ /* 0x000fe200000000ff */
[----:B------:R-:W-:Y:S01]  /*2a2a0*/  ULDC UR10, c[0x0][0x228] ;  /* 0x00008a00000a7ab9 */ /* 0x000fe20000000800 */
[----:B------:R-:W-:Y:S01]  /*2a2b0*/  ISETP.GE.AND P2, PT, R4, UR4, PT ;  /* 0x0000000404007c0c */ /* 0x000fe2000bf46270 */
[----:B------:R-:W-:Y:S01]  /*2a2c0*/  ULDC UR4, c[0x0][0x248] ;  /* 0x0000920000047ab9 */ /* 0x000fe20000000800 */
[----:B------:R-:W-:Y:S01]  /*2a2d0*/  IMAD.X R9, R14, 0x1, R3, P5 ;  /* 0x000000010e097824 */ /* 0x000fe200028e0603 */
[----:B------:R0:W-:Y:S01]  /*2a2e0*/  @P3 STG.E.U8 desc[UR6][R10.64], R13 ;  /* 0x0000000d0a003986 */ /* 0x0001e2000c101106 */
[----:B------:R-:W-:Y:S01]  /*2a2f0*/  ISETP.LT.AND P3, PT, R58, UR8, !P1 ;  /* 0x000000083a007c0c */ /* 0x000fe2000cf61270 */
[----:B------:R-:W-:Y:S01]  /*2a300*/  VIADD R17, R15, UR4 ;  /* 0x000000040f117c36 */ /* 0x000fe20008000000 */
[----:B------:R-:W-:Y:S01]  /*2a310*/  ISETP.LT.AND P5, PT, R59, UR10, !P4 ;  /* 0x0000000a3b007c0c */ /* 0x000fe2000e7a1270 */
[----:B------:R3:W-:Y:S01]  /*2a320*/  @P6 STG.E.U8 desc[UR6][R8.64], R57 ;  /* 0x0000003908006986 */ /* 0x0007e2000c101106 */
[----:B-1----:R-:W-:Y:S01]  /*2a330*/  IADD3 R6, P1, R15, R60, RZ ;  /* 0x0000003c0f067210 */ /* 0x002fe20007f3e0ff */
[----:B------:R-:W-:Y:S01]  /*2a340*/  ULDC UR4, c[0x0][0x22c] ;  /* 0x00008b0000047ab9 */ /* 0x000fe20000000800 */
[----:B------:R-:W-:Y:S01]  /*2a350*/  SHF.R.S32.HI R12, RZ, 0x1f, R17 ;  /* 0x0000001fff0c7819 */ /* 0x000fe20000011411 */
[----:B------:R-:W-:Y:S01]  /*2a360*/  ULDC UR8, c[0x0][0x228] ;  /* 0x00008a0000087ab9 */ /* 0x000fe20000000800 */
[C---:B------:R-:W-:Y:S01]  /*2a370*/  IADD3 R4, P6, R17.reuse, R2, RZ ;  /* 0x0000000211047210 */ /* 0x040fe20007fde0ff */
[----:B------:R-:W-:Y:S01]  /*2a380*/  IMAD.X R7, R14, 0x1, R61, P1 ;  /* 0x000000010e077824 */ /* 0x000fe200008e063d */
[C---:B------:R-:W-:Y:S01]  /*2a390*/  PRMT R15, R20.reuse, 0x7771, RZ ;  /* 0x00007771140f7816 */ /* 0x040fe200000000ff */
[----:B------:R-:W-:Y:S01]  /*2a3a0*/  ULDC UR10, c[0x0][0x228] ;  /* 0x00008a00000a7ab9 */ /* 0x000fe20000000800 */
[----:B0-----:R-:W-:Y:S01]  /*2a3b0*/  PRMT R13, R20, 0x7772, RZ ;  /* 0x00007772140d7816 */ /* 0x001fe200000000ff */
[----:B------:R-:W-:Y:S01]  /*2a3c0*/  IMAD.X R5, R12, 0x1, R3, P6 ;  /* 0x000000010c057824 */ /* 0x000fe200030e0603 */
[----:B------:R-:W-:Y:S01]  /*2a3d0*/  ISETP.GE.AND P1, PT, R16, UR4, PT ;  /* 0x0000000410007c0c */ /* 0x000fe2000bf26270 */
[----:B------:R-:W-:Y:S01]  /*2a3e0*/  ULDC UR4, c[0x0][0x248] ;  /* 0x0000920000047ab9 */ /* 0x000fe20000000800 */
[----:B------:R-:W-:Y:S01]  /*2a3f0*/  ISETP.LT.AND P4, PT, R58, UR8, !P4 ;  /* 0x000000083a007c0c */ /* 0x000fe2000e781270 */
[----:B------:R0:W-:Y:S01]  /*2a400*/  @P3 STG.E.U8 desc[UR6][R6.64], R15 ;  /* 0x0000000f06003986 */ /* 0x0001e2000c101106 */
[C---:B------:R-:W-:Y:S01]  /*2a410*/  VIADD R11, R17.reuse, UR4 ;  /* 0x00000004110b7c36 */ /* 0x040fe20008000000 */
[----:B---3--:R-:W-:Y:S01]  /*2a420*/  IADD3 R8, P3, R17, R60, RZ ;  /* 0x0000003c11087210 */ /* 0x008fe20007f7e0ff */
[----:B------:R-:W-:Y:S01]  /*2a430*/  VIADD R14, R0, 0x34 ;  /* 0x00000034000e7836 */ /* 0x000fe20000000000 */
[----:B------:R1:W-:Y:S01]  /*2a440*/  @P5 STG.E.U8 desc[UR6][R4.64], R13 ;  /* 0x0000000d04005986 */ /* 0x0003e2000c101106 */
[----:B------:R-:W-:Y:S01]  /*2a450*/  ISETP.LT.AND P5, PT, R59, UR10, !P2 ;  /* 0x0000000a3b007c0c */ /* 0x000fe2000d7a1270 */
[----:B------:R-:W-:Y:S01]  /*2a460*/  ULDC UR4, c[0x0][0x22c] ;  /* 0x00008b0000047ab9 */ /* 0x000fe20000000800 */
[----:B------:R-:W-:Y:S01]  /*2a470*/  SHF.R.S32.HI R10, RZ, 0x1f, R11 ;  /* 0x0000001fff0a7819 */ /* 0x000fe2000001140b */
[----:B------:R-:W-:Y:S01]  /*2a480*/  IMAD.X R9, R12, 0x1, R61, P3 ;  /* 0x000000010c097824 */ /* 0x000fe200018e063d */
[----:B------:R-:W-:Y:S01]  /*2a490*/  PRMT R17, R20, 0x7773, RZ ;  /* 0x0000777314117816 */ /* 0x000fe200000000ff */
[----:B------:R-:W-:Y:S01]  /*2a4a0*/  ULDC UR8, c[0x0][0x228] ;  /* 0x00008a0000087ab9 */ /* 0x000fe20000000800 */
[----:B0-----:R-:W-:Y:S01]  /*2a4b0*/  IADD3 R6, P6, R11, R2, RZ ;  /* 0x000000020b067210 */ /* 0x001fe20007fde0ff */
[----:B------:R-:W-:Y:S01]  /*2a4c0*/  ULDC UR10, c[0x0][0x228] ;  /* 0x00008a00000a7ab9 */ /* 0x000fe20000000800 */
[----:B------:R-:W-:Y:S01]  /*2a4d0*/  PRMT R15, R21, 0x7770, RZ ;  /* 0x00007770150f7816 */ /* 0x000fe200000000ff */
[----:B------:R0:W-:Y:S01]  /*2a4e0*/  @P4 STG.E.U8 desc[UR6][R8.64], R17 ;  /* 0x0000001108004986 */ /* 0x0001e2000c101106 */
[----:B------:R-:W-:Y:S01]  /*2a4f0*/  ISETP.GE.AND P3, PT, R14, UR4, PT ;  /* 0x000000040e007c0c */ /* 0x000fe2000bf66270 */
[----:B------:R-:W-:Y:S01]  /*2a500*/  IMAD.X R7, R10, 0x1, R3, P6 ;  /* 0x000000010a077824 */ /* 0x000fe200030e0603 */
[----:B------:R-:W-:Y:S01]  /*2a510*/  ISETP.LT.AND P4, PT, R58, UR8, !P2 ;  /* 0x000000083a007c0c */ /* 0x000fe2000d781270 */
[----:B------:R-:W-:Y:S01]  /*2a520*/  ULDC UR4, c[0x0][0x248] ;  /* 0x0000920000047ab9 */ /* 0x000fe20000000800 */
[C---:B-1----:R-:W-:Y:S01]  /*2a530*/  IADD3 R4, P2, R11.reuse, R60, RZ ;  /* 0x0000003c0b047210 */ /* 0x042fe20007f5e0ff */
[----:B------:R-:W-:Y:S01]  /*2a540*/  VIADD R13, R11, UR4 ;  /* 0x000000040b0d7c36 */ /* 0x000fe20008000000 */
[----:B------:R1:W-:Y:S01]  /*2a550*/  @P5 STG.E.U8 desc[UR6][R6.64], R15 ;  /* 0x0000000f06005986 */ /* 0x0003e2000c101106 */
[----:B------:R-:W-:Y:S01]  /*2a560*/  ISETP.LT.AND P5, PT, R59, UR10, !P1 ;  /* 0x0000000a3b007c0c */ /* 0x000fe2000cfa1270 */
[----:B------:R-:W-:Y:S01]  /*2a570*/  VIADD R14, R0, 0x35 ;  /* 0x00000035000e7836 */ /* 0x000fe20000000000 */
[----:B------:R-:W-:Y:S01]  /*2a580*/  ULDC UR4, c[0x0][0x22c] ;  /* 0x00008b0000047ab9 */ /* 0x000fe20000000800 */
[----:B------:R-:W-:Y:S01]  /*2a590*/  SHF.R.S32.HI R12, RZ, 0x1f, R13 ;  /* 0x0000001fff0c7819 */ /* 0x000fe2000001140d */
[----:B------:R-:W-:Y:S01]  /*2a5a0*/  IMAD.X R5, R10, 0x1, R61, P2 ;  /* 0x000000010a057824 */ /* 0x000fe200010e063d */
[----:B0-----:R-:W-:Y:S01]  /*2a5b0*/  IADD3 R8, P6, R13, R2, RZ ;  /* 0x000000020d087210 */ /* 0x001fe20007fde0ff */
[----:B------:R-:W-:Y:S01]  /*2a5c0*/  ULDC UR8, c[0x0][0x228] ;  /* 0x00008a0000087ab9 */ /* 0x000fe20000000800 */
[C---:B------:R-:W-:Y:S01]  /*2a5d0*/  PRMT R17, R21.reuse, 0x7771, RZ ;  /* 0x0000777115117816 */ /* 0x040fe200000000ff */
[----:B------:R-:W-:Y:S01]  /*2a5e0*/  ULDC UR10, c[0x0][0x228] ;  /* 0x00008a00000a7ab9 */ /* 0x000fe20000000800 */
[----:B------:R-:W-:Y:S01]  /*2a5f0*/  ISETP.GE.AND P2, PT, R14, UR4, PT ;  /* 0x000000040e007c0c */ /* 0x000fe2000bf46270 */
[----:B------:R-:W-:Y:S01]  /*2a600*/  IMAD.X R9, R12, 0x1, R3, P6 ;  /* 0x000000010c097824 */ /* 0x000fe200030e0603 */
[----:B-1----:R-:W-:Y:S01]  /*2a610*/  PRMT R15, R21, 0x7772, RZ ;  /* 0x00007772150f7816 */ /* 0x002fe200000000ff */
        /* <DEDUP_REMOVED lines=14> */
[----:B------:R-:W-:Y:S01]  /*2a700*/  @P4 STG.E.U8 desc[UR6][R6.64], R21 ;  /* 0x0000001506004986 */ /* 0x000fe2000c101106 */
[----:B------:R-:W-:Y:S01]  /*2a710*/  ISETP.GE.AND P1, PT, R14, UR4, PT ;  /* 0x000000040e007c0c */ /* 0x000fe2000bf26270 */
[----:B------:R-:W-:Y:S01]  /*2a720*/  ULDC UR4, c[0x0][0x248] ;  /* 0x0000920000047ab9 */ /* 0x000fe20000000800 */
[----:B------:R-:W-:Y:S01]  /*2a730*/  IMAD.X R5, R10, 0x1, R3, P6 ;  /* 0x000000010a057824 */ /* 0x000fe200030e0603 */
[----:B-1----:R-:W-:Y:S01]  /*2a740*/  PRMT R15, R22, 0x7770, RZ ;  /* 0x00007770160f7816 */ /* 0x002fe200000000ff */
[----:B------:R-:W-:Y:S01]  /*2a750*/  ULDC UR10, c[0x0][0x228] ;  /* 0x00008a00000a7ab9 */ /* 0x000fe20000000800 */
[----:B------:R-:W-:Y:S01]  /*2a760*/  ISETP.LT.AND P4, PT, R58, UR8, !P3 ;  /* 0x000000083a007c0c */ /* 0x000fe2000df81270 */
[----:B------:R-:W-:Y:S01]  /*2a770*/  ULDC UR8, c[0x0][0x228] ;  /* 0x00008a0000087ab9 */ /* 0x000fe20000000800 */
[C---:B------:R-:W-:Y:S01]  /*2a780*/  VIADD R13, R11.reuse, UR4 ;  /* 0x000000040b0d7c36 */ /* 0x040fe20008000000 */
[----:B------:R-:W-:Y:S01]  /*2a790*/  IADD3 R8, P3, R11, R60, RZ ;  /* 0x0000003c0b087210 */ /* 0x000fe20007f7e0ff */
[----:B------:R0:W-:Y:S01]  /*2a7a0*/  @P5 STG.E.U8 desc[UR6][R4.64], R15 ;  /* 0x0000000f04005986 */ /* 0x0001e2000c101106 */
[----:B------:R-:W-:Y:S01]  /*2a7b0*/  ISETP.LT.AND P5, PT, R59, UR8, !P2 ;  /* 0x000000083b007c0c */ /* 0x000fe2000d7a1270 */
[----:B------:R-:W-:Y:S01]  /*2a7c0*/  VIADD R14, R0, 0x37 ;  /* 0x00000037000e7836 */ /* 0x000fe20000000000 */
[----:B------:R-:W-:Y:S01]  /*2a7d0*/  SHF.R.S32.HI R12, RZ, 0x1f, R13 ;  /* 0x0000001fff0c7819 */ /* 0x000fe2000001140d */
[----:B------:R-:W-:Y:S01]  /*2a7e0*/  IMAD.X R9, R10, 0x1, R61, P3 ;  /* 0x000000010a097824 */ /* 0x000fe200018e063d */
[----:B------:R-:W-:Y:S01]  /*2a7f0*/  ULDC UR4, c[0x0][0x22c] ;  /* 0x00008b0000047ab9 */ /* 0x000fe20000000800 */
[----:B------:R-:W-:Y:S01]  /*2a800*/  PRMT R11, R22, 0x7772, RZ ;  /* 0x00007772160b7816 */ /* 0x000fe200000000ff */
[----:B------:R-:W-:Y:S01]  /*2a810*/  ULDC UR8, c[0x0][0x22c] ;  /* 0x00008b0000087ab9 */ /* 0x000fe20000000800 */
[----:B------:R-:W-:Y:S01]  /*2a820*/  ISETP.GE.AND P3, PT, R14, UR4, PT ;  /* 0x000000040e007c0c */ /* 0x000fe2000bf66270 */
[----:B------:R-:W-:Y:S01]  /*2a830*/  ULDC UR4, c[0x0][0x228] ;  /* 0x00008a0000047ab9 */ /* 0x000fe20000000800 */
[----:B0-----:R-:W-:-:S02]  /*2a840*/  IADD3 R4, P6, R13, R2, RZ ;  /* 0x000000020d047210 */ /* 0x001fc40007fde0ff */
[----:B------:R-:W-:-:S03]  /*2a850*/  PRMT R15, R22, 0x7771, RZ ;  /* 0x00007771160f7816 */ /* 0x000fc600000000ff */
[----:B------:R-:W-:Y:S02]  /*2a860*/  IMAD.X R5, R12, 0x1, R3, P6 ;  /* 0x000000010c057824 */ /* 0x000fe400030e0603 */
[----:B------:R0:W-:Y:S01]  /*2a870*/  @P4 STG.E.U8 desc[UR6][R8.64], R15 ;  /* 0x0000000f08004986 */ /* 0x0001e2000c101106 */
[----:B------:R-:W-:Y:S01]  /*2a880*/  ISETP.LT.AND P4, PT, R58, UR4, !P2 ;  /* 0x000000043a007c0c */ /* 0x000fe2000d781270 */
[----:B------:R-:W-:Y:S01]  /*2a890*/  ULDC UR4, c[0x0][0x248] ;  /* 0x0000920000047ab9 */ /* 0x000fe20000000800 */
[C---:B------:R-:W-:Y:S01]  /*2a8a0*/  IADD3 R6, P2, R13.reuse, R60, RZ ;  /* 0x0000003c0d067210 */ /* 0x040fe20007f5e0ff */
[----:B------:R-:W-:Y:S01]  /*2a8b0*/  VIADD R10, R0, 0x38 ;  /* 0x00000038000a7836 */ /* 0x000fe20000000000 */
[----:B------:R1:W-:Y:S01]  /*2a8c0*/  @P5 STG.E.U8 desc[UR6][R4.64], R11 ;  /* 0x0000000b04005986 */ /* 0x0003e2000c101106 */
[----:B------:R-:W-:Y:S01]  /*2a8d0*/  VIADD R13, R13, UR4 ;  /* 0x000000040d0d7c36 */ /* 0x000fe20008000000 */
[----:B------:R-:W-:Y:S01]  /*2a8e0*/  ISETP.LT.AND P5, PT, R59, UR10, !P1 ;  /* 0x0000000a3b007c0c */ /* 0x000fe2000cfa1270 */
[----:B------:R-:W-:Y:S01]  /*2a8f0*/  IMAD.X R7, R12, 0x1, R61, P2 ;  /* 0x000000010c077824 */ /* 0x000fe200010e063d */
[----:B------:R-:W-:Y:S01]  /*2a900*/  ISETP.GE.AND P2, PT, R10, UR8, PT ;  /* 0x000000080a007c0c */ /* 0x000fe2000bf46270 */
[----:B------:R-:W-:Y:S01]  /*2a910*/  ULDC UR4, c[0x0][0x22c] ;  /* 0x00008b0000047ab9 */ /* 0x000fe20000000800 */
[----:B------:R-:W-:Y:S01]  /*2a920*/  SHF.R.S32.HI R10, RZ, 0x1f, R13 ;  /* 0x0000001fff0a7819 */ /* 0x000fe2000001140d */
[----:B------:R-:W-:Y:S01]  /*2a930*/  ULDC UR8, c[0x0][0x228] ;  /* 0x00008a0000087ab9 */ /* 0x000fe20000000800 */
[----:B0-----:R-:W-:Y:S01]  /*2a940*/  PRMT R15, R22, 0x7773, RZ ;  /* 0x00007773160f7816 */ /* 0x001fe200000000ff */
[----:B------:R-:W-:Y:S01]  /*2a950*/  ULDC UR10, c[0x0][0x228] ;  /* 0x00008a00000a7ab9 */ /* 0x000fe20000000800 */
[----:B------:R-:W-:Y:S01]  /*2a960*/  IADD3 R8, P6, R13, R2, RZ ;  /* 0x000000020d087210 */ /* 0x000fe20007fde0ff */
[----:B-1----:R-:W-:-:S02]  /*2a970*/  VIADD R4, R0, 0x39 ;  /* 0x0000003900047836 */ /* 0x002fc40000000000 */
[----:B------:R0:W-:Y:S01]  /*2a980*/  @P4 STG.E.U8 desc[UR6][R6.64], R15 ;  /* 0x0000000f06004986 */ /* 0x0001e2000c101106 */
[----:B------:R-:W-:Y:S01]  /*2a990*/  PRMT R11, R23, 0x7770, RZ ;  /* 0x00007770170b7816 */ /* 0x000fe200000000ff */
[----:B------:R-:W-:Y:S01]  /*2a9a0*/  IMAD.X R9, R10, 0x1, R3, P6 ;  /* 0x000000010a097824 */ /* 0x000fe200030e0603 */
[----:B------:R-:W-:Y:S01]  /*2a9b0*/  ISETP.LT.AND P1, PT, R58, UR8, !P1 ;  /* 0x000000083a007c0c */ /* 0x000fe2000cf21270 */
[----:B------:R-:W-:Y:S01]  /*2a9c0*/  ULDC UR8, c[0x0][0x228] ;  /* 0x00008a0000087ab9 */ /* 0x000fe20000000800 */
[----:B------:R-:W-:Y:S01]  /*2a9d0*/  ISETP.GE.AND P4, PT, R4, UR4, PT ;  /* 0x0000000404007c0c */ /* 0x000fe2000bf86270 */
[----:B------:R-:W-:Y:S01]  /*2a9e0*/  ULDC UR4, c[0x0][0x248] ;  /* 0x0000920000047ab9 */ /* 0x000fe20000000800 */
[C---:B------:R-:W-:Y:S01]  /*2a9f0*/  IADD3 R4, P6, R13.reuse, R60, RZ ;  /* 0x0000003c0d047210 */ /* 0x040fe20007fde0ff */
[----:B------:R-:W-:Y:S01]  /*2aa00*/  VIADD R13, R13, UR4 ;  /* 0x000000040d0d7c36 */ /* 0x000fe20008000000 */
[----:B------:R1:W-:Y:S01]  /*2aa10*/  @P5 STG.E.U8 desc[UR6][R8.64], R11 ;  /* 0x0000000b08005986 */ /* 0x0003e2000c101106 */
[----:B------:R-:W-:Y:S01]  /*2aa20*/  ISETP.LT.AND P5, PT, R59, UR8, !P3 ;  /* 0x000000083b007c0c */ /* 0x000fe2000dfa1270 */
[----:B------:R-:W-:Y:S01]  /*2aa30*/  ULDC UR8, c[0x0][0x228] ;  /* 0x00008a0000087ab9 */ /* 0x000fe20000000800 */
[----:B------:R-:W-:Y:S01]  /*2aa40*/  IMAD.X R5, R10, 0x1, R61, P6 ;  /* 0x000000010a057824 */ /* 0x000fe200030e063d */
[----:B------:R-:W-:Y:S01]  /*2aa50*/  PRMT R17, R23, 0x7771, RZ ;  /* 0x0000777117117816 */ /* 0x000fe200000000ff */
[----:B------:R-:W-:Y:S01]  /*2aa60*/  ULDC UR4, c[0x0][0x248] ;  /* 0x0000920000047ab9 */ /* 0x000fe20000000800 */
[----:B------:R-:W-:-:S02]  /*2aa70*/  SHF.R.S32.HI R10, RZ, 0x1f, R13 ;  /* 0x0000001fff0a7819 */ /* 0x000fc4000001140d */
[----:B0-----:R-:W-:Y:S02]  /*2aa80*/  IADD3 R6, P6, R13, R2, RZ ;  /* 0x000000020d067210 */ /* 0x001fe40007fde0ff */
[----:B------:R-:W-:Y:S01]  /*2aa90*/  ISETP.LT.AND P3, PT, R58, UR8, !P3 ;  /* 0x000000083a007c0c */ /* 0x000fe2000df61270 */
[----:B------:R0:W-:Y:S01]  /*2aaa0*/  @P1 STG.E.U8 desc[UR6][R4.64], R17 ;  /* 0x0000001104001986 */ /* 0x0001e2000c101106 */
[C---:B------:R-:W-:Y:S01]  /*2aab0*/  PRMT R15, R23.reuse, 0x7773, RZ ;  /* 0x00007773170f7816 */ /* 0x040fe200000000ff */
[----:B------:R-:W-:Y:S01]  /*2aac0*/  IMAD.X R7, R10, 0x1, R3, P6 ;  /* 0x000000010a077824 */ /* 0x000fe200030e0603 */
[----:B------:R-:W-:Y:S01]  /*2aad0*/  PRMT R23, R23, 0x7772, RZ ;  /* 0x0000777217177816 */ /* 0x000fe200000000ff */
[C---:B-1----:R-:W-:Y:S01]  /*2aae0*/  VIADD R11, R13.reuse, UR4 ;  /* 0x000000040d0b7c36 */ /* 0x042fe20008000000 */
[----:B------:R-:W-:Y:S01]  /*2aaf0*/  IADD3 R8, P1, R13, R60, RZ ;  /* 0x0000003c0d087210 */ /* 0x000fe20007f3e0ff */
[----:B------:R-:W-:Y:S01]  /*2ab00*/  VIADD R13, R0, 0x3a ;  /* 0x0000003a000d7836 */ /* 0x000fe20000000000 */
[----:B------:R-:W-:Y:S01]  /*2ab10*/  ISETP.LT.AND P6, PT, R59, UR10, !P2 ;  /* 0x0000000a3b007c0c */ /* 0x000fe2000d7c1270 */
[----:B------:R1:W-:Y:S01]  /*2ab20*/  @P5 STG.E.U8 desc[UR6][R6.64], R23 ;  /* 0x0000001706005986 */ /* 0x0003e2000c101106 */
[----:B------:R-:W-:Y:S01]  /*2ab30*/  SHF.R.S32.HI R12, RZ, 0x1f, R11 ;  /* 0x0000001fff0c7819 */ /* 0x000fe2000001140b */
[----:B------:R-:W-:Y:S01]  /*2ab40*/  IMAD.X R9, R10, 0x1, R61, P1 ;  /* 0x000000010a097824 */ /* 0x000fe200008e063d */
[----:B------:R-:W-:Y:S01]  /*2ab50*/  ULDC UR4, c[0x0][0x22c] ;  /* 0x00008b0000047ab9 */ /* 0x000fe20000000800 */
[----:B0-----:R-:W-:Y:S01]  /*2ab60*/  IADD3 R4, P5, R11, R2, RZ ;  /* 0x000000020b047210 */ /* 0x001fe20007fbe0ff */
        /* <DEDUP_REMOVED lines=8> */
[----:B------:R-:W-:Y:S01]  /*2abf0*/  VIADD R13, R11, UR4 ;  /* 0x000000040b0d7c36 */ /* 0x000fe20008000000 */
[----:B------:R-:W-:Y:S01]  /*2ac00*/  ISETP.LT.AND P5, PT, R59, UR10, !P4 ;  /* 0x0000000a3b007c0c */ /* 0x000fe2000e7a1270 */
[----:B------:R3:W-:Y:S01]  /*2ac10*/  @P6 STG.E.U8 desc[UR6][R4.64], R17 ;  /* 0x0000001104006986 */ /* 0x0007e2000c101106 */
[----:B-1----:R-:W-:Y:S01]  /*2ac20*/  IADD3 R6, P2, R11, R60, RZ ;  /* 0x0000003c0b067210 */ /* 0x002fe20007f5e0ff */
        /* <DEDUP_REMOVED lines=8> */
[----:B---3--:R-:W-:Y:S01]  /*2acb0*/  PRMT R17, R24, 0x7771, RZ ;  /* 0x0000777118117816 */ /* 0x008fe200000000ff */
[----:B------:R-:W-:Y:S01]  /*2acc0*/  IMAD.X R9, R10, 0x1, R3, P6 ;  /* 0x000000010a097824 */ /* 0x000fe200030e0603 */
[----:B------:R-:W-:Y:S01]  /*2acd0*/  ISETP.GE.AND P2, PT, R14, UR4, PT ;  /* 0x000000040e007c0c */ /* 0x000fe2000bf46270 */
[----:B------:R-:W-:Y:S01]  /*2ace0*/  ULDC UR4, c[0x0][0x248] ;  /* 0x0000920000047ab9 */ /* 0x000fe20000000800 */
[----:B------:R-:W-:Y:S01]  /*2acf0*/  ISETP.LT.AND P4, PT, R58, UR8, !P4 ;  /* 0x000000083a007c0c */ /* 0x000fe2000e781270 */
[----:B------:R0:W-:Y:S01]  /*2ad00*/  @P3 STG.E.U8 desc[UR6][R6.64], R17 ;  /* 0x0000001106003986 */ /* 0x0001e2000c101106 */
[C---:B------:R-:W-:Y:S01]  /*2ad10*/  VIADD R11, R13.reuse, UR4 ;  /* 0x000000040d0b7c36 */ /* 0x040fe20008000000 */
[----:B------:R-:W-:Y:S01]  /*2ad20*/  IADD3 R4, P3, R13, R60, RZ ;  /* 0x0000003c0d047210 */ /* 0x000fe20007f7e0ff */
[----:B------:R-:W-:Y:S01]  /*2ad30*/  VIADD R14, R0, 0x3c ;  /* 0x0000003c000e7836 */ /* 0x000fe20000000000 */
[----:B------:R1:W-:Y:S01]  /*2ad40*/  @P5 STG.E.U8 desc[UR6][R8.64], R15 ;  /* 0x0000000f08005986 */ /* 0x0003e2000c101106 */
[----:B------:R-:W-:Y:S01]  /*2ad50*/  ISETP.LT.AND P5, PT, R59, UR10, !P1 ;  /* 0x0000000a3b007c0c */ /* 0x000fe2000cfa1270 */
[----:B------:R-:W-:Y:S01]  /*2ad60*/  ULDC UR4, c[0x0][0x22c] ;  /* 0x00008b0000047ab9 */ /* 0x000fe20000000800 */
[----:B------:R-:W-:Y:S01]  /*2ad70*/  SHF.R.S32.HI R12, RZ, 0x1f, R11 ;  /* 0x0000001fff0c7819 */ /* 0x000fe2000001140b */
[----:B------:R-:W-:Y:S01]  /*2ad80*/  IMAD.X R5, R10, 0x1, R61, P3 ;  /* 0x000000010a057824 */ /* 0x000fe200018e063d */
[----:B------:R-:W-:Y:S01]  /*2ad90*/  ULDC UR8, c[0x0][0x228] ;  /* 0x00008a0000087ab9 */ /* 0x000fe20000000800 */
[----:B0-----:R-:W-:Y:S01]  /*2ada0*/  IADD3 R6, P6, R11, R2, RZ ;  /* 0x000000020b067210 */ /* 0x001fe20007fde0ff */
[----:B------:R-:W-:Y:S01]  /*2adb0*/  ULDC UR10, c[0x0][0x228] ;  /* 0x00008a00000a7ab9 */ /* 0x000fe20000000800 */
[----:B------:R-:W-:-:S02]  /*2adc0*/  PRMT R17, R24, 0x7773, RZ ;  /* 0x0000777318117816 */ /* 0x000fc400000000ff */
[----:B-1----:R-:W-:Y:S01]  /*2add0*/  PRMT R15, R25, 0x7770, RZ ;  /* 0x00007770190f7816 */ /* 0x002fe200000000ff */
[----:B------:R-:W-:Y:S01]  /*2ade0*/  IMAD.X R7, R12, 0x1, R3, P6 ;  /* 0x000000010c077824 */ /* 0x000fe200030e0603 */
        /* <DEDUP_REMOVED lines=9> */
[----:B------:R-:W-:Y:S01]  /*2ae80*/  ULDC UR4, c[0x0][0x22c] ;  /* 0x00008b0000047ab9 */ /* 0x000fe20000000800 */
[----:B------:R-:W-:Y:S01]  /*2ae90*/  SHF.R.S32.HI R10, RZ, 0x1f, R13 ;  /* 0x0000001fff0a7819 */ /* 0x000fe2000001140d */
[----:B------:R-:W-:Y:S01]  /*2aea0*/  IMAD.X R9, R12, 0x1, R61, P1 ;  /* 0x000000010c097824 */ /* 0x000fe200008e063d */
[----:B------:R-:W-:Y:S01]  /*2aeb0*/  ULDC UR8, c[0x0][0x228] ;  /* 0x00008a0000087ab9 */ /* 0x000fe20000000800 */
[----:B0-----:R-:W-:Y:S01]  /*2aec0*/  IADD3 R4, P6, R13, R2, RZ ;  /* 0x000000020d047210 */ /* 0x001fe20007fde0ff */
[----:B------:R-:W-:Y:S01]  /*2aed0*/  ULDC UR10, c[0x0][0x228] ;  /* 0x00008a00000a7ab9 */ /* 0x000fe20000000800 */
[----:B------:R-:W-:-:S02]  /*2aee0*/  PRMT R17, R25, 0x7771, RZ ;  /* 0x0000777119117816 */ /* 0x000fc400000000ff */
        /* <DEDUP_REMOVED lines=17> */
[----:B------:R0:W-:Y:S01]  /*2b000*/  @P4 STG.E.U8 desc[UR6][R6.64], R25 ;  /* 0x0000001906004986 */ /* 0x0001e2000c101106 */
        /* <DEDUP_REMOVED lines=14> */
[----:B0-----:R-:W-:Y:S01]  /*2b0f0*/  IADD3 R6, P6, R13, R2, RZ ;  /* 0x000000020d067210 */ /* 0x001fe20007fde0ff */
[----:B------:R-:W-:Y:S01]  /*2b100*/  ULDC UR4, c[0x0][0x22c] ;  /* 0x00008b0000047ab9 */ /* 0x000fe20000000800 */
[----:B------:R-:W-:Y:S01]  /*2b110*/  PRMT R11, R26, 0x7772, RZ ;  /* 0x000077721a0b7816 */ /* 0x000fe200000000ff */
[----:B------:R-:W-:Y:S01]  /*2b120*/  ULDC UR8, c[0x0][0x22c] ;  /* 0x00008b0000087ab9 */ /* 0x000fe20000000800 */
[----:B------:R-:W-:Y:S01]  /*2b130*/  ISETP.GE.AND P3, PT, R14, UR4, PT ;  /* 0x000000040e007c0c */ /* 0x000fe2000bf66270 */
[----:B------:R-:W-:Y:S01]  /*2b140*/  ULDC UR4, c[0x0][0x228] ;  /* 0x00008a0000047ab9 */ /* 0x000fe20000000800 */
[----:B-1----:R-:W-:Y:S01]  /*2b150*/  PRMT R15, R26, 0x7771, RZ ;  /* 0x000077711a0f7816 */ /* 0x002fe200000000ff */
[----:B------:R-:W-:-:S04]  /*2b160*/  IMAD.X R7, R10, 0x1, R3, P6 ;  /* 0x000000010a077824 */ /* 0x000fc800030e0603 */
        /* <DEDUP_REMOVED lines=9> */
[----:B------:R-:W-:Y:S01]  /*2b200*/  IMAD.X R9, R10, 0x1, R61, P1 ;  /* 0x000000010a097824 */ /* 0x000fe200008e063d */
[----:B------:R-:W-:Y:S01]  /*2b210*/  SHF.R.S32.HI R10, RZ, 0x1f, R13 ;  /* 0x0000001fff0a7819 */ /* 0x000fe2000001140d */
[----:B------:R-:W-:Y:S01]  /*2b220*/  ULDC UR10, c[0x0][0x228] ;  /* 0x00008a00000a7ab9 */ /* 0x000fe20000000800 */
[----:B0-----:R-:W-:Y:S01]  /*2b230*/  PRMT R5, R26, 0x7773, RZ ;  /* 0x000077731a057816 */ /* 0x001fe200000000ff */
[----:B------:R-:W-:Y:S01]  /*2b240*/  VIADD R4, R0, 0x41 ;  /* 0x0000004100047836 */ /* 0x000fe20000000000 */
[----:B------:R-:W-:Y:S01]  /*2b250*/  ISETP.GE.AND P1, PT, R12, UR8, PT ;  /* 0x000000080c007c0c */ /* 0x000fe2000bf26270 */
[----:B------:R-:W-:Y:S01]  /*2b260*/  ULDC UR8, c[0x0][0x228] ;  /* 0x00008a0000087ab9 */ /* 0x000fe20000000800 */
[----:B-1----:R-:W-:Y:S01]  /*2b270*/  IADD3 R6, P6, R13, R2, RZ ;  /* 0x000000020d067210 */ /* 0x002fe20007fde0ff */
[----:B------:R0:W-:Y:S01]  /*2b280*/  @P4 STG.E.U8 desc[UR6][R8.64], R5 ;  /* 0x0000000508004986 */ /* 0x0001e2000c101106 */
[----:B------:R-:W-:-:S02]  /*2b290*/  PRMT R11, R27, 0x7770, RZ ;  /* 0x000077701b0b7816 */ /* 0x000fc400000000ff */
[----:B------:R-:W-:Y:S01]  /*2b2a0*/  ISETP.GE.AND P4, PT, R4, UR4, PT ;  /* 0x0000000404007c0c */ /* 0x000fe2000bf86270 */
[----:B------:R-:W-:Y:S01]  /*2b2b0*/  IMAD.X R7, R10, 0x1, R3, P6 ;  /* 0x000000010a077824 */ /* 0x000fe200030e0603 */
[----:B------:R-:W-:Y:S01]  /*2b2c0*/  ISETP.LT.AND P2, PT, R58, UR8, !P2 ;  /* 0x000000083a007c0c */ /* 0x000fe2000d741270 */
[----:B------:R-:W-:Y:S01]  /*2b2d0*/  ULDC UR4, c[0x0][0x248] ;  /* 0x0000920000047ab9 */ /* 0x000fe20000000800 */
[----:B------:R-:W-:Y:S01]  /*2b2e0*/  IADD3 R4, P6, R13, R60, RZ ;  /* 0x0000003c0d047210 */ /* 0x000fe20007fde0ff */
[----:B------:R-:W-:Y:S01]  /*2b2f0*/  ULDC UR8, c[0x0][0x228] ;  /* 0x00008a0000087ab9 */ /* 0x000fe20000000800 */
[----:B------:R1:W-:Y:S01]  /*2b300*/  @P5 STG.E.U8 desc[UR6][R6.64], R11 ;  /* 0x0000000b06005986 */ /* 0x0003e2000c101106 */
[----:B------:R-:W-:Y:S01]  /*2b310*/  ISETP.LT.AND P5, PT, R59, UR8, !P3 ;  /* 0x000000083b007c0c */ /* 0x000fe2000dfa1270 */
[----:B------:R-:W-:Y:S01]  /*2b320*/  ULDC UR8, c[0x0][0x228] ;  /* 0x00008a0000087ab9 */ /* 0x000fe20000000800 */
[----:B0-----:R-:W-:Y:S01]  /*2b330*/  VIADD R9, R13, UR4 ;  /* 0x000000040d097c36 */ /* 0x001fe20008000000 */
[----:B------:R-:W-:Y:S01]  /*2b340*/  PRMT R13, R27, 0x7771, RZ ;  /* 0x000077711b0d7816 */ /* 0x000fe200000000ff */
[----:B------:R-:W-:Y:S01]  /*2b350*/  IMAD.X R5, R10, 0x1, R61, P6 ;  /* 0x000000010a057824 */ /* 0x000fe200030e063d */
[----:B------:R-:W-:Y:S01]  /*2b360*/  ISETP.LT.AND P3, PT, R58, UR8, !P3 ;  /* 0x000000083a007c0c */ /* 0x000fe2000df61270 */
[----:B------:R-:W-:Y:S01]  /*2b370*/  ULDC UR4, c[0x0][0x248] ;  /* 0x0000920000047ab9 */ /* 0x000fe20000000800 */
[----:B------:R-:W-:Y:S01]  /*2b380*/  SHF.R.S32.HI R10, RZ, 0x1f, R9 ;  /* 0x0000001fff0a7819 */ /* 0x000fe20000011409 */
[----:B------:R-:W-:Y:S01]  /*2b390*/  ULDC UR8, c[0x0][0x228] ;  /* 0x00008a0000087ab9 */ /* 0x000fe20000000800 */
        /* <DEDUP_REMOVED lines=13> */
[----:B------:R-:W-:Y:S01]  /*2b470*/  IADD3 R4, P5, R11, R2, RZ ;  /* 0x000000020b047210 */ /* 0x000fe20007fbe0ff */
[----:B------:R-:W-:Y:S01]  /*2b480*/  IMAD.X R9, R10, 0x1, R61, P2 ;  /* 0x000000010a097824 */ /* 0x000fe200010e063d */
[----:B------:R-:W-:-:S02]  /*2b490*/  PRMT R17, R28, 0x7770, RZ ;  /* 0x000077701c117816 */ /* 0x000fc400000000ff */
        /* <DEDUP_REMOVED lines=105> */
[----:B0-----:R-:W-:-:S02]  /*2bb30*/  PRMT R15, R30, 0x7773, RZ ;  /* 0x000077731e0f7816 */ /* 0x001fc400000000ff */
[----:B------:R-:W-:Y:S01]  /*2bb40*/  IADD3 R4, P6, R13, R2, RZ ;  /* 0x000000020d047210 */ /* 0x000fe20007fde0ff */
[----:B-1----:R-:W-:Y:S01]  /*2bb50*/  VIADD R6, R0, 0x49 ;  /* 0x0000004900067836 */ /* 0x002fe20000000000 */
[----:B------:R-:W-:Y:S01]  /*2bb60*/  ISETP.GE.AND P2, PT, R12, UR8, PT ;  /* 0x000000080c007c0c */ /* 0x000fe2000bf46270 */
[----:B------:R-:W-:Y:S01]  /*2bb70*/  ULDC UR8, c[0x0][0x228] ;  /* 0x00008a0000087ab9 */ /* 0x000fe20000000800 */
[----:B------:R0:W-:Y:S01]  /*2bb80*/  @P4 STG.E.U8 desc[UR6][R8.64], R15 ;  /* 0x0000000f08004986 */ /* 0x0001e2000c101106 */
[----:B------:R-:W-:Y:S01]  /*2bb90*/  IMAD.X R5, R10, 0x1, R3, P6 ;  /* 0x000000010a057824 */ /* 0x000fe200030e0603 */
[----:B------:R-:W-:Y:S02]  /*2bba0*/  PRMT R11, R31, 0x7770, RZ ;  /* 0x000077701f0b7816 */ /* 0x000fe400000000ff */
[----:B------:R-:W-:Y:S01]  /*2bbb0*/  ISETP.GE.AND P4, PT, R6, UR4, PT ;  /* 0x0000000406007c0c */ /* 0x000fe2000bf86270 */
[----:B------:R-:W-:Y:S01]  /*2bbc0*/  ULDC UR4, c[0x0][0x248] ;  /* 0x0000920000047ab9 */ /* 0x000fe20000000800 */
[----:B------:R-:W-:Y:S01]  /*2bbd0*/  ISETP.LT.AND P1, PT, R58, UR8, !P1 ;  /* 0x000000083a007c0c */ /* 0x000fe2000cf21270 */
[----:B------:R-:W-:Y:S01]  /*2bbe0*/  ULDC UR8, c[0x0][0x228] ;  /* 0x00008a0000087ab9 */ /* 0x000fe20000000800 */
[----:B------:R-:W-:Y:S01]  /*2bbf0*/  IADD3 R6, P6, R13, R60, RZ ;  /* 0x0000003c0d067210 */ /* 0x000fe20007fde0ff */
        /* <DEDUP_REMOVED lines=565> */
[----:B-1----:R-:W-:-:S03]  /*2df50*/  IADD3 R4, P6, R13, R2, RZ ;  /* 0x000000020d047210 */ /* 0x002fc60007fde0ff */
[----:B------:R0:W-:Y:S01]  /*2df60*/  @P4 STG.E.U8 desc[UR6][R8.64], R7 ;  /* 0x0000000708004986 */ /* 0x0001e2000c101106 */
[----:B------:R-:W-:Y:S01]  /*2df70*/  ISETP.GE.AND P2, PT, R12, UR8, PT ;  /* 0x000000080c007c0c */ /* 0x000fe2000bf46270 */
[----:B------:R-:W-:Y:S01]  /*2df80*/  ULDC UR8, c[0x0][0x228] ;  /* 0x00008a0000087ab9 */ /* 0x000fe20000000800 */
[----:B------:R-:W-:Y:S01]  /*2df90*/  PRMT R11, R47, 0x7770, RZ ;  /* 0x000077702f0b7816 */ /* 0x000fe200000000ff */
[----:B------:R-:W-:Y:S01]  /*2dfa0*/  IMAD.X R5, R10, 0x1, R3, P6 ;  /* 0x000000010a057824 */ /* 0x000fe200030e0603 */
[----:B------:R-:W-:Y:S01]  /*2dfb0*/  ISETP.GE.AND P4, PT, R6, UR4, PT ;  /* 0x0000000406007c0c */ /* 0x000fe2000bf86270 */
[----:B------:R-:W-:Y:S01]  /*2dfc0*/  ULDC UR4, c[0x0][0x248] ;  /* 0x0000920000047ab9 */ /* 0x000fe20000000800 */
[----:B------:R-:W-:Y:S01]  /*2dfd0*/  ISETP.LT.AND P1, PT, R58, UR8, !P1 ;  /* 0x000000083a007c0c */ /* 0x000fe2000cf21270 */
[----:B------:R-:W-:Y:S01]  /*2dfe0*/  ULDC UR8, c[0x0][0x228] ;  /* 0x00008a0000087ab9 */ /* 0x000fe20000000800 */
[C---:B------:R-:W-:Y:S01]  /*2dff0*/  IADD3 R6, P6, R13.reuse, R60, RZ ;  /* 0x0000003c0d067210 */ /* 0x040fe20007fde0ff */
[----:B------:R1:W-:Y:S01]  /*2e000*/  @P5 STG.E.U8 desc[UR6][R4.64], R11 ;  /* 0x0000000b04005986 */ /* 0x0003e2000c101106 */
[----:B0-----:R-:W-:Y:S01]  /*2e010*/  VIADD R9, R13, UR4 ;  /* 0x000000040d097c36 */ /* 0x001fe20008000000 */
[----:B------:R-:W-:-:S02]  /*2e020*/  ISETP.LT.AND P5, PT, R59, UR8, !P3 ;  /* 0x000000083b007c0c */ /* 0x000fc4000dfa1270 */
[----:B------:R-:W-:Y:S01]  /*2e030*/  IMAD.X R7, R10, 0x1, R61, P6 ;  /* 0x000000010a077824 */ /* 0x000fe200030e063d */
[----:B------:R-:W-:Y:S01]  /*2e040*/  PRMT R13, R47, 0x7771, RZ ;  /* 0x000077712f0d7816 */ /* 0x000fe200000000ff */
[----:B------:R-:W-:Y:S01]  /*2e050*/  ULDC UR8, c[0x0][0x228] ;  /* 0x00008a0000087ab9 */ /* 0x000fe20000000800 */
[----:B------:R-:W-:Y:S01]  /*2e060*/  SHF.R.S32.HI R10, RZ, 0x1f, R9 ;  /* 0x0000001fff0a7819 */ /* 0x000fe20000011409 */
[----:B------:R-:W-:Y:S01]  /*2e070*/  ULDC UR4, c[0x0][0x248] ;  /* 0x0000920000047ab9 */ /* 0x000fe20000000800 */
[----:B-1----:R-:W-:Y:S02]  /*2e080*/  IADD3 R4, P6, R9, R2, RZ ;  /* 0x0000000209047210 */ /* 0x002fe40007fde0ff */
[C---:B------:R-:W-:Y:S02]  /*2e090*/  PRMT R15, R47.reuse, 0x7773, RZ ;  /* 0x000077732f0f7816 */ /* 0x040fe400000000ff */
[----:B------:R-:W-:Y:S01]  /*2e0a0*/  ISETP.LT.AND P3, PT, R58, UR8, !P3 ;  /* 0x000000083a007c0c */ /* 0x000fe2000df61270 */
[C---:B------:R-:W-:Y:S01]  /*2e0b0*/  IMAD.X R5, R10.reuse, 0x1, R3, P6 ;  /* 0x000000010a057824 */ /* 0x040fe200030e0603 */
[----:B------:R-:W-:Y:S01]  /*2e0c0*/  PRMT R47, R47, 0x7772, RZ ;  /* 0x000077722f2f7816 */ /* 0x000fe200000000ff */
[----:B------:R0:W-:Y:S01]  /*2e0d0*/  @P1 STG.E.U8 desc[UR6][R6.64], R13 ;  /* 0x0000000d06001986 */ /* 0x0001e2000c101106 */
[C---:B------:R-:W-:Y:S01]  /*2e0e0*/  VIADD R11, R9.reuse, UR4 ;  /* 0x00000004090b7c36 */ /* 0x040fe20008000000 */
[----:B------:R-:W-:Y:S01]  /*2e0f0*/  IADD3 R8, P1, R9, R60, RZ ;  /* 0x0000003c09087210 */ /* 0x000fe20007f3e0ff */
[----:B------:R-:W-:Y:S01]  /*2e100*/  ULDC UR4, c[0x0][0x22c] ;  /* 0x00008b0000047ab9 */ /* 0x000fe20000000800 */
[----:B------:R-:W-:Y:S01]  /*2e110*/  ISETP.LT.AND P6, PT, R59, UR10, !P2 ;  /* 0x0000000a3b007c0c */ /* 0x000fe2000d7c1270 */
[----:B------:R1:W-:Y:S01]  /*2e120*/  @P5 STG.E.U8 desc[UR6][R4.64], R47 ;  /* 0x0000002f04005986 */ /* 0x0003e2000c101106 */
[----:B------:R-:W-:Y:S01]  /*2e130*/  SHF.R.S32.HI R12, RZ, 0x1f, R11 ;  /* 0x0000001fff0c7819 */ /* 0x000fe2000001140b */
[----:B------:R-:W-:Y:S01]  /*2e140*/  IMAD.X R9, R10, 0x1, R61, P1 ;  /* 0x000000010a097824 */ /* 0x000fe200008e063d */
[----:B------:R-:W-:Y:S01]  /*2e150*/  PRMT R17, R48, 0x7770, RZ ;  /* 0x0000777030117816 */ /* 0x000fe200000000ff */
[----:B------:R-:W-:Y:S01]  /*2e160*/  ULDC UR8, c[0x0][0x228] ;  /* 0x00008a0000087ab9 */ /* 0x000fe20000000800 */
[----:B------:R-:W-:Y:S01]  /*2e170*/  ULDC UR10, c[0x0][0x228] ;  /* 0x00008a00000a7ab9 */ /* 0x000fe20000000800 */
[----:B0-----:R-:W-:Y:S01]  /*2e180*/  VIADD R13, R0, 0x6a ;  /* 0x0000006a000d7836 */ /* 0x001fe20000000000 */
[----:B------:R-:W-:Y:S01]  /*2e190*/  IADD3 R6, P5, R11, R2, RZ ;  /* 0x000000020b067210 */ /* 0x000fe20007fbe0ff */
[----:B------:R0:W-:Y:S03]  /*2e1a0*/  @P3 STG.E.U8 desc[UR6][R8.64], R15 ;  /* 0x0000000f08003986 */ /* 0x0001e6000c101106 */
[----:B------:R-:W-:Y:S01]  /*2e1b0*/  ISETP.GE.AND P1, PT, R13, UR4, PT ;  /* 0x000000040d007c0c */ /* 0x000fe2000bf26270 */
[----:B------:R-:W-:Y:S01]  /*2e1c0*/  ULDC UR4, c[0x0][0x248] ;  /* 0x0000920000047ab9 */ /* 0x000fe20000000800 */
[----:B------:R-:W-:Y:S01]  /*2e1d0*/  IMAD.X R7, R12, 0x1, R3, P5 ;  /* 0x000000010c077824 */ /* 0x000fe200028e0603 */
[----:B------:R-:W-:Y:S01]  /*2e1e0*/  ISETP.LT.AND P3, PT, R58, UR8, !P2 ;  /* 0x000000083a007c0c */ /* 0x000fe2000d761270 */
[----:B------:R-:W-:Y:S01]  /*2e1f0*/  VIADD R13, R11, UR4 ;  /* 0x000000040b0d7c36 */ /* 0x000fe20008000000 */
[----:B------:R-:W-:Y:S01]  /*2e200*/  ISETP.LT.AND P5, PT, R59, UR10, !P4 ;  /* 0x0000000a3b007c0c */ /* 0x000fe2000e7a1270 */
[----:B------:R-:W-:Y:S01]  /*2e210*/  VIADD R14, R0, 0x6b ;  /* 0x0000006b000e7836 */ /* 0x000fe20000000000 */
[----:B------:R3:W-:Y:S01]  /*2e220*/  @P6 STG.E.U8 desc[UR6][R6.64], R17 ;  /* 0x0000001106006986 */ /* 0x0007e2000c101106 */
[----:B-1----:R-:W-:Y:S01]  /*2e230*/  IADD3 R4, P2, R11, R60, RZ ;  /* 0x0000003c0b047210 */ /* 0x002fe20007f5e0ff */
[----:B------:R-:W-:Y:S01]  /*2e240*/  ULDC UR4, c[0x0][0x22c] ;  /* 0x00008b0000047ab9 */ /* 0x000fe20000000800 */
[----:B------:R-:W-:Y:S01]  /*2e250*/  SHF.R.S32.HI R10, RZ, 0x1f, R13 ;  /* 0x0000001fff0a7819 */ /* 0x000fe2000001140d */
[----:B------:R-:W-:Y:S01]  /*2e260*/  ULDC UR8, c[0x0][0x228] ;  /* 0x00008a0000087ab9 */ /* 0x000fe20000000800 */
[C---:B0-----:R-:W-:Y:S01]  /*2e270*/  IADD3 R8, P6, R13.reuse, R2, RZ ;  /* 0x000000020d087210 */ /* 0x041fe20007fde0ff */
[----:B------:R-:W-:Y:S01]  /*2e280*/  IMAD.X R5, R12, 0x1, R61, P2 ;  /* 0x000000010c057824 */ /* 0x000fe200010e063d */
[----:B------:R-:W-:Y:S01]  /*2e290*/  PRMT R15, R48, 0x7772, RZ ;  /* 0x00007772300f7816 */ /* 0x000fe200000000ff */
[----:B------:R-:W-:Y:S01]  /*2e2a0*/  ULDC UR10, c[0x0][0x228] ;  /* 0x00008a00000a7ab9 */ /* 0x000fe20000000800 */
[----:B------:R-:W-:Y:S01]  /*2e2b0*/  ISETP.GE.AND P2, PT, R14, UR4, PT ;  /* 0x000000040e007c0c */ /* 0x000fe2000bf46270 */
[----:B------:R-:W-:Y:S01]  /*2e2c0*/  IMAD.X R9, R10, 0x1, R3, P6 ;  /* 0x000000010a097824 */ /* 0x000fe200030e0603 */
[----:B------:R-:W-:Y:S01]  /*2e2d0*/  ULDC UR4, c[0x0][0x248] ;  /* 0x0000920000047ab9 */ /* 0x000fe20000000800 */
[----:B---3--:R-:W-:Y:S01]  /*2e2e0*/  PRMT R17, R48, 0x7771, RZ ;  /* 0x0000777130117816 */ /* 0x008fe200000000ff */
[C---:B------:R-:W-:Y:S01]  /*2e2f0*/  VIADD R11, R13.reuse, UR4 ;  /* 0x000000040d0b7c36 */ /* 0x040fe20008000000 */
[----:B------:R-:W-:Y:S01]  /*2e300*/  ISETP.LT.AND P4, PT, R58, UR8, !P4 ;  /* 0x000000083a007c0c */ /* 0x000fe2000e781270 */
[----:B------:R-:W-:Y:S01]  /*2e310*/  VIADD R14, R0, 0x6c ;  /* 0x0000006c000e7836 */ /* 0x000fe20000000000 */
[----:B------:R-:W-:Y:S01]  /*2e320*/  ULDC UR4, c[0x0][0x22c] ;  /* 0x00008b0000047ab9 */ /* 0x000fe20000000800 */
[----:B------:R0:W-:Y:S01]  /*2e330*/  @P3 STG.E.U8 desc[UR6][R4.64], R17 ;  /* 0x0000001104003986 */ /* 0x0001e2000c101106 */
[----:B------:R-:W-:Y:S01]  /*2e340*/  IADD3 R6, P3, R13, R60, RZ ;  /* 0x0000003c0d067210 */ /* 0x000fe20007f7e0ff */
[----:B------:R-:W-:-:S02]  /*2e350*/  ULDC UR8, c[0x0][0x228] ;  /* 0x00008a0000087ab9 */ /* 0x000fc40000000800 */
[----:B------:R1:W-:Y:S01]  /*2e360*/  @P5 STG.E.U8 desc[UR6][R8.64], R15 ;  /* 0x0000000f08005986 */ /* 0x0003e2000c101106 */
[----:B------:R-:W-:Y:S02]  /*2e370*/  ISETP.LT.AND P5, PT, R59, UR10, !P1 ;  /* 0x0000000a3b007c0c */ /* 0x000fe4000cfa1270 */
[----:B------:R-:W-:Y:S01]  /*2e380*/  SHF.R.S32.HI R12, RZ, 0x1f, R11 ;  /* 0x0000001fff0c7819 */ /* 0x000fe2000001140b */
[----:B------:R-:W-:Y:S01]  /*2e390*/  IMAD.X R7, R10, 0x1, R61, P3 ;  /* 0x000000010a077824 */ /* 0x000fe200018e063d */
[----:B0-----:R-:W-:Y:S01]  /*2e3a0*/  IADD3 R4, P6, R11, R2, RZ ;  /* 0x000000020b047210 */ /* 0x001fe20007fde0ff */
[----:B------:R-:W-:Y:S01]  /*2e3b0*/  ULDC UR10, c[0x0][0x228] ;  /* 0x00008a00000a7ab9 */ /* 0x000fe20000000800 */
[----:B------:R-:W-:Y:S02]  /*2e3c0*/  PRMT R17, R48, 0x7773, RZ ;  /* 0x0000777330117816 */ /* 0x000fe400000000ff */
[----:B-1----:R-:W-:Y:S01]  /*2e3d0*/  PRMT R15, R49, 0x7770, RZ ;  /* 0x00007770310f7816 */ /* 0x002fe200000000ff */
[----:B------:R-:W-:Y:S01]  /*2e3e0*/  IMAD.X R5, R12, 0x1, R3, P6 ;  /* 0x000000010c057824 */ /* 0x000fe200030e0603 */
[----:B------:R-:W-:Y:S01]  /*2e3f0*/  ISETP.GE.AND P3, PT, R14, UR4, PT ;  /* 0x000000040e007c0c */ /* 0x000fe2000bf66270 */
[----:B------:R-:W-:Y:S01]  /*2e400*/  ULDC UR4, c[0x0][0x248] ;  /* 0x0000920000047ab9 */ /* 0x000fe20000000800 */
[----:B------:R0:W-:Y:S01]  /*2e410*/  @P4 STG.E.U8 desc[UR6][R6.64], R17 ;  /* 0x0000001106004986 */ /* 0x0001e2000c101106 */
[----:B------:R-:W-:Y:S01]  /*2e420*/  VIADD R13, R11, UR4 ;  /* 0x000000040b0d7c36 */ /* 0x000fe20008000000 */
[----:B------:R-:W-:Y:S01]  /*2e430*/  ISETP.LT.AND P4, PT, R58, UR8, !P1 ;  /* 0x000000083a007c0c */ /* 0x000fe2000cf81270 */
[----:B------:R-:W-:Y:S01]  /*2e440*/  VIADD R14, R0, 0x6d ;  /* 0x0000006d000e7836 */ /* 0x000fe20000000000 */
[----:B------:R1:W-:Y:S01]  /*2e450*/  @P5 STG.E.U8 desc[UR6][R4.64], R15 ;  /* 0x0000000f04005986 */ /* 0x0003e2000c101106 */
[----:B------:R-:W-:Y:S01]  /*2e460*/  ISETP.LT.AND P5, PT, R59, UR10, !P2 ;  /* 0x0000000a3b007c0c */ /* 0x000fe2000d7a1270 */
[----:B------:R-:W-:Y:S01]  /*2e470*/  ULDC UR4, c[0x0][0x22c] ;  /* 0x00008b0000047ab9 */ /* 0x000fe20000000800 */
[----:B------:R-:W-:Y:S01]  /*2e480*/  IADD3 R8, P1, R11, R60, RZ ;  /* 0x0000003c0b087210 */ /* 0x000fe20007f3e0ff */
[----:B------:R-:W-:Y:S01]  /*2e490*/  ULDC UR8, c[0x0][0x228] ;  /* 0x00008a0000087ab9 */ /* 0x000fe20000000800 */
[----:B------:R-:W-:Y:S01]  /*2e4a0*/  SHF.R.S32.HI R10, RZ, 0x1f, R13 ;  /* 0x0000001fff0a7819 */ /* 0x000fe2000001140d */
[----:B------:R-:W-:Y:S01]  /*2e4b0*/  ULDC UR10, c[0x0][0x228] ;  /* 0x00008a00000a7ab9 */ /* 0x000fe20000000800 */
[----:B0-----:R-:W-:Y:S01]  /*2e4c0*/  IADD3 R6, P6, R13, R2, RZ ;  /* 0x000000020d067210 */ /* 0x001fe20007fde0ff */
[----:B------:R-:W-:Y:S01]  /*2e4d0*/  IMAD.X R9, R12, 0x1, R61, P1 ;  /* 0x000000010c097824 */ /* 0x000fe200008e063d */
[----:B------:R-:W-:-:S02]  /*2e4e0*/  PRMT R17, R49, 0x7771, RZ ;  /* 0x0000777131117816 */ /* 0x000fc400000000ff */
        /* <DEDUP_REMOVED lines=40> */
[----:B------:R-:W-:Y:S01]  /*2e770*/  ISETP.LT.AND P1, PT, R58, UR8, !P1 ;  /* 0x000000083a007c0c */ /* 0x000fe2000cf21270 */
[----:B------:R-:W-:Y:S01]  /*2e780*/  VIADD R11, R13, UR4 ;  /* 0x000000040d0b7c36 */ /* 0x000fe20008000000 */
[----:B------:R0:W-:Y:S01]  /*2e790*/  @P3 STG.E.U8 desc[UR6][R6.64], R17 ;  /* 0x0000001106003986 */ /* 0x0001e2000c101106 */
[----:B------:R-:W-:Y:S01]  /*2e7a0*/  ISETP.LT.AND P3, PT, R59, UR10, !P2 ;  /* 0x0000000a3b007c0c */ /* 0x000fe2000d761270 */
[----:B------:R-:W-:Y:S01]  /*2e7b0*/  VIADD R14, R0, 0x70 ;  /* 0x00000070000e7836 */ /* 0x000fe20000000000 */
[----:B------:R-:W-:Y:S01]  /*2e7c0*/  ULDC UR4, c[0x0][0x22c] ;  /* 0x00008b0000047ab9 */ /* 0x000fe20000000800 */
[----:B------:R1:W-:Y:S01]  /*2e7d0*/  @P5 STG.E.U8 desc[UR6][R4.64], R15 ;  /* 0x0000000f04005986 */ /* 0x0003e2000c101106 */
[----:B------:R-:W-:Y:S01]  /*2e7e0*/  IADD3 R8, P5, R13, R60, RZ ;  /* 0x0000003c0d087210 */ /* 0x000fe20007fbe0ff */
[----:B------:R-:W-:Y:S01]  /*2e7f0*/  ULDC UR8, c[0x0][0x228] ;  /* 0x00008a0000087ab9 */ /* 0x000fe20000000800 */
[----:B------:R-:W-:Y:S01]  /*2e800*/  SHF.R.S32.HI R12, RZ, 0x1f, R11 ;  /* 0x0000001fff0c7819 */ /* 0x000fe2000001140b */
        /* <DEDUP_REMOVED lines=8> */
[----:B------:R0:W-:Y:S01]  /*2e890*/  @P1 STG.E.U8 desc[UR6][R8.64], R17 ;  /* 0x0000001108001986 */ /* 0x0001e2000c101106 */
[----:B------:R-:W-:Y:S01]  /*2e8a0*/  VIADD R13, R11, UR4 ;  /* 0x000000040b0d7c36 */ /* 0x000fe20008000000 */
[----:B------:R-:W-:Y:S01]  /*2e8b0*/  ISETP.LT.AND P2, PT, R58, UR8, !P2 ;  /* 0x000000083a007c0c */ /* 0x000fe2000d741270 */
[----:B------:R-:W-:Y:S01]  /*2e8c0*/  VIADD R14, R0, 0x71 ;  /* 0x00000071000e7836 */ /* 0x000fe20000000000 */
[----:B------:R-:W-:Y:S01]  /*2e8d0*/  ISETP.LT.AND P1, PT, R59, UR10, !P4 ;  /* 0x0000000a3b007c0c */ /* 0x000fe2000e721270 */
[----:B------:R1:W-:Y:S01]  /*2e8e0*/  @P3 STG.E.U8 desc[UR6][R6.64], R15 ;  /* 0x0000000f06003986 */ /* 0x0003e2000c101106 */
[----:B------:R-:W-:Y:S01]  /*2e8f0*/  IADD3 R4, P3, R11, R60, RZ ;  /* 0x0000003c0b047210 */ /* 0x000fe20007f7e0ff */
[----:B------:R-:W-:Y:S01]  /*2e900*/  ULDC UR4, c[0x0][0x22c] ;  /* 0x00008b0000047ab9 */ /* 0x000fe20000000800 */
[----:B------:R-:W-:Y:S01]  /*2e910*/  SHF.R.S32.HI R10, RZ, 0x1f, R13 ;  /* 0x0000001fff0a7819 */ /* 0x000fe2000001140d */
[----:B------:R-:W-:Y:S01]  /*2e920*/  ULDC UR10, c[0x0][0x228] ;  /* 0x00008a00000a7ab9 */ /* 0x000fe20000000800 */
[----:B------:R-:W-:Y:S01]  /*2e930*/  ULDC UR8, c[0x0][0x22c] ;  /* 0x00008b0000087ab9 */ /* 0x000fe20000000800 */
[----:B0-----:R-:W-:Y:S01]  /*2e940*/  IADD3 R8, P6, R13, R2, RZ ;  /* 0x000000020d087210 */ /* 0x001fe20007fde0ff */
[----:B------:R-:W-:Y:S01]  /*2e950*/  IMAD.X R5, R12, 0x1, R61, P3 ;  /* 0x000000010c057824 */ /* 0x000fe200018e063d */
[----:B------:R-:W-:-:S03]  /*2e960*/  PRMT R17, R51, 0x7771, RZ ;  /* 0x0000777133117816 */ /* 0x000fc600000000ff */
[----:B------:R-:W-:Y:S01]  /*2e970*/  IMAD.X R9, R10, 0x1, R3, P6 ;  /* 0x000000010a097824 */ /* 0x000fe200030e0603 */
[----:B-1----:R-:W-:Y:S01]  /*2e980*/  PRMT R15, R51, 0x7772, RZ ;  /* 0x00007772330f7816 */ /* 0x002fe200000000ff */
[----:B------:R0:W-:Y:S01]  /*2e990*/  @P2 STG.E.U8 desc[UR6][R4.64], R17 ;  /* 0x0000001104002986 */ /* 0x0001e2000c101106 */
[----:B------:R-:W-:Y:S01]  /*2e9a0*/  ISETP.GE.AND P3, PT, R14, UR4, PT ;  /* 0x000000040e007c0c */ /* 0x000fe2000bf66270 */
[----:B------:R-:W-:Y:S01]  /*2e9b0*/  VIADD R7, R0, 0x72 ;  /* 0x0000007200077836 */ /* 0x000fe20000000000 */
[----:B------:R-:W-:Y:S01]  /*2e9c0*/  ULDC UR4, c[0x0][0x248] ;  /* 0x0000920000047ab9 */ /* 0x000fe20000000800 */
[----:B------:R1:W-:Y:S01]  /*2e9d0*/  @P1 STG.E.U8 desc[UR6][R8.64], R15 ;  /* 0x0000000f08001986 */ /* 0x0003e2000c101106 */
[C---:B------:R-:W-:Y:S01]  /*2e9e0*/  IADD3 R6, P1, R13.reuse, R60, RZ ;  /* 0x0000003c0d067210 */ /* 0x040fe20007f3e0ff */
[----:B------:R-:W-:Y:S01]  /*2e9f0*/  VIADD R11, R13, UR4 ;  /* 0x000000040d0b7c36 */ /* 0x000fe20008000000 */
[----:B------:R-:W-:Y:S01]  /*2ea00*/  ISETP.LT.AND P4, PT, R58, UR10, !P4 ;  /* 0x0000000a3a007c0c */ /* 0x000fe2000e781270 */
[----:B------:R-:W-:Y:S01]  /*2ea10*/  ULDC UR4, c[0x0][0x22c] ;  /* 0x00008b0000047ab9 */ /* 0x000fe20000000800 */
[----:B------:R-:W-:Y:S01]  /*2ea20*/  ISETP.LT.AND P6, PT, R59, UR12, !P5 ;  /* 0x0000000c3b007c0c */ /* 0x000fe2000efc1270 */
[----:B------:R-:W-:Y:S01]  /*2ea30*/  ULDC UR10, c[0x0][0x228] ;  /* 0x00008a00000a7ab9 */ /* 0x000fe20000000800 */
[----:B------:R-:W-:Y:S01]  /*2ea40*/  ISETP.GE.AND P2, PT, R7, UR8, PT ;  /* 0x0000000807007c0c */ /* 0x000fe2000bf46270 */
[----:B------:R-:W-:Y:S01]  /*2ea50*/  IMAD.X R7, R10, 0x1, R61, P1 ;  /* 0x000000010a077824 */ /* 0x000fe200008e063d */
[----:B------:R-:W-:Y:S01]  /*2ea60*/  SHF.R.S32.HI R12, RZ, 0x1f, R11 ;  /* 0x0000001fff0c7819 */ /* 0x000fe2000001140b */
[----:B------:R-:W-:Y:S01]  /*2ea70*/  ULDC UR8, c[0x0][0x228] ;  /* 0x00008a0000087ab9 */ /* 0x000fe20000000800 */
[----:B0-----:R-:W-:Y:S01]  /*2ea80*/  IADD3 R4, P1, R11, R2, RZ ;  /* 0x000000020b047210 */ /* 0x001fe20007f3e0ff */
[----:B-1----:R-:W-:Y:S01]  /*2ea90*/  VIADD R8, R0, 0x73 ;  /* 0x0000007300087836 */ /* 0x002fe20000000000 */
[----:B------:R-:W-:-:S02]  /*2eaa0*/  PRMT R51, R51, 0x7773, RZ ;  /* 0x0000777333337816 */ /* 0x000fc400000000ff */
[----:B------:R-:W-:Y:S01]  /*2eab0*/  PRMT R15, R52, 0x7770, RZ ;  /* 0x00007770340f7816 */ /* 0x000fe200000000ff */
[----:B------:R-:W-:Y:S01]  /*2eac0*/  IMAD.X R5, R12, 0x1, R3, P1 ;  /* 0x000000010c057824 */ /* 0x000fe200008e0603 */
[----:B------:R-:W-:Y:S01]  /*2ead0*/  ISETP.GE.AND P1, PT, R8, UR4, PT ;  /* 0x0000000408007c0c */ /* 0x000fe2000bf26270 */
[----:B------:R-:W-:Y:S01]  /*2eae0*/  @P4 STG.E.U8 desc[UR6][R6.64], R51 ;  /* 0x0000003306004986 */ /* 0x000fe2000c101106 */
[----:B------:R-:W-:Y:S01]  /*2eaf0*/  ULDC UR4, c[0x0][0x248] ;  /* 0x0000920000047ab9 */ /* 0x000fe20000000800 */
[----:B------:R-:W-:Y:S02]  /*2eb00*/  ISETP.LT.AND P4, PT, R58, UR8, !P5 ;  /* 0x000000083a007c0c */ /* 0x000fe4000ef81270 */
[----:B------:R0:W-:Y:S01]  /*2eb10*/  @P6 STG.E.U8 desc[UR6][R4.64], R15 ;  /* 0x0000000f04006986 */ /* 0x0001e2000c101106 */
[C---:B------:R-:W-:Y:S01]  /*2eb20*/  IADD3 R8, P6, R11.reuse, R60, RZ ;  /* 0x0000003c0b087210 */ /* 0x040fe20007fde0ff */
[----:B------:R-:W-:Y:S01]  /*2eb30*/  VIADD R13, R11, UR4 ;  /* 0x000000040b0d7c36 */ /* 0x000fe20008000000 */
[----:B------:R-:W-:Y:S01]  /*2eb40*/  ULDC UR8, c[0x0][0x228] ;  /* 0x00008a0000087ab9 */ /* 0x000fe20000000800 */
[----:B------:R-:W-:Y:S01]  /*2eb50*/  ISETP.LT.AND P5, PT, R59, UR10, !P3 ;  /* 0x0000000a3b007c0c */ /* 0x000fe2000dfa1270 */
[----:B------:R-:W-:Y:S01]  /*2eb60*/  VIADD R14, R0, 0x74 ;  /* 0x00000074000e7836 */ /* 0x000fe20000000000 */
[----:B------:R-:W-:Y:S01]  /*2eb70*/  PRMT R17, R52, 0x7771, RZ ;  /* 0x0000777134117816 */ /* 0x000fe200000000ff */
[----:B------:R-:W-:Y:S01]  /*2eb80*/  IMAD.X R9, R12, 0x1, R61, P6 ;  /* 0x000000010c097824 */ /* 0x000fe200030e063d */
[----:B------:R-:W-:Y:S01]  /*2eb90*/  SHF.R.S32.HI R10, RZ, 0x1f, R13 ;  /* 0x0000001fff0a7819 */ /* 0x000fe2000001140d */
[----:B------:R-:W-:Y:S01]  /*2eba0*/  ULDC UR4, c[0x0][0x22c] ;  /* 0x00008b0000047ab9 */ /* 0x000fe20000000800 */
[----:B------:R-:W-:Y:S01]  /*2ebb0*/  PRMT R11, R52, 0x7772, RZ ;  /* 0x00007772340b7816 */ /* 0x000fe200000000ff */
[----:B------:R-:W-:Y:S01]  /*2ebc0*/  ULDC UR10, c[0x0][0x228] ;  /* 0x00008a00000a7ab9 */ /* 0x000fe20000000800 */
[----:B0-----:R-:W-:-:S02]  /*2ebd0*/  IADD3 R4, P6, R13, R2, RZ ;  /* 0x000000020d047210 */ /* 0x001fc40007fde0ff */
[----:B------:R-:W-:Y:S01]  /*2ebe0*/  ISETP.LT.AND P3, PT, R58, UR8, !P3 ;  /* 0x000000083a007c0c */ /* 0x000fe2000df61270 */
[----:B------:R0:W-:Y:S02]  /*2ebf0*/  @P4 STG.E.U8 desc[UR6][R8.64], R17 ;  /* 0x0000001108004986 */ /* 0x0001e4000c101106 */
[----:B------:R-:W-:Y:S01]  /*2ec00*/  IMAD.X R5, R10, 0x1, R3, P6 ;  /* 0x000000010a057824 */ /* 0x000fe200030e0603 */
[C---:B------:R-:W-:Y:S01]  /*2ec10*/  IADD3 R6, P6, R13.reuse, R60, RZ ;  /* 0x0000003c0d067210 */ /* 0x040fe20007fde0ff */
[----:B------:R-:W-:Y:S01]  /*2ec20*/  ULDC UR8, c[0x0][0x228] ;  /* 0x00008a0000087ab9 */ /* 0x000fe20000000800 */
[----:B------:R-:W-:Y:S01]  /*2ec30*/  ISETP.GE.AND P4, PT, R14, UR4, PT ;  /* 0x000000040e007c0c */ /* 0x000fe2000bf86270 */
[----:B------:R-:W-:Y:S01]  /*2ec40*/  ULDC UR4, c[0x0][0x248] ;  /* 0x0000920000047ab9 */ /* 0x000fe20000000800 */
[----:B------:R-:W-:Y:S01]  /*2ec50*/  PRMT R15, R52, 0x7773, RZ ;  /* 0x00007773340f7816 */ /* 0x000fe200000000ff */
[----:B------:R-:W-:Y:S02]  /*2ec60*/  IMAD.X R7, R10, 0x1, R61, P6 ;  /* 0x000000010a077824 */ /* 0x000fe400030e063d */
[----:B------:R-:W-:Y:S01]  /*2ec70*/  VIADD R13, R13, UR4 ;  /* 0x000000040d0d7c36 */ /* 0x000fe20008000000 */
[----:B------:R1:W-:Y:S01]  /*2ec80*/  @P5 STG.E.U8 desc[UR6][R4.64], R11 ;  /* 0x0000000b04005986 */ /* 0x0003e2000c101106 */
[----:B------:R-:W-:Y:S01]  /*2ec90*/  ISETP.LT.AND P5, PT, R59, UR8, !P2 ;  /* 0x000000083b007c0c */ /* 0x000fe2000d7a1270 */
[----:B------:R-:W-:Y:S01]  /*2eca0*/  ULDC UR8, c[0x0][0x228] ;  /* 0x00008a0000087ab9 */ /* 0x000fe20000000800 */
[----:B------:R-:W-:Y:S01]  /*2ecb0*/  ULDC UR4, c[0x0][0x248] ;  /* 0x0000920000047ab9 */ /* 0x000fe20000000800 */
[----:B------:R3:W-:Y:S01]  /*2ecc0*/  @P3 STG.E.U8 desc[UR6][R6.64], R15 ;  /* 0x0000000f06003986 */ /* 0x0007e2000c101106 */
[----:B------:R-:W-:-:S02]  /*2ecd0*/  SHF.R.S32.HI R10, RZ, 0x1f, R13 ;  /* 0x0000001fff0a7819 */ /* 0x000fc4000001140d */
[----:B0-----:R-:W-:Y:S02]  /*2ece0*/  IADD3 R8, P3, R13, R2, RZ ;  /* 0x000000020d087210 */ /* 0x001fe40007f7e0ff */
[----:B------:R-:W-:Y:S01]  /*2ecf0*/  ISETP.LT.AND P2, PT, R58, UR8, !P2 ;  /* 0x000000083a007c0c */ /* 0x000fe2000d741270 */
[----:B------:R-:W-:Y:S01]  /*2ed00*/  ULDC UR8, c[0x0][0x228] ;  /* 0x00008a0000087ab9 */ /* 0x000fe20000000800 */
[----:B------:R-:W-:Y:S01]  /*2ed10*/  PRMT R19, R53, 0x7770, RZ ;  /* 0x0000777035137816 */ /* 0x000fe200000000ff */
[----:B------:R-:W-:Y:S01]  /*2ed20*/  IMAD.X R9, R10, 0x1, R3, P3 ;  /* 0x000000010a097824 */ /* 0x000fe200018e0603 */
[C---:B-1----:R-:W-:Y:S01]  /*2ed30*/  IADD3 R4, P3, R13.reuse, R60, RZ ;  /* 0x0000003c0d047210 */ /* 0x042fe20007f7e0ff */
[----:B------:R-:W-:Y:S01]  /*2ed40*/  VIADD R11, R13, UR4 ;  /* 0x000000040d0b7c36 */ /* 0x000fe20008000000 */
[----:B------:R-:W-:Y:S01]  /*2ed50*/  ISETP.LT.AND P6, PT, R59, UR10, !P1 ;  /* 0x0000000a3b007c0c */ /* 0x000fe2000cfc1270 */
[----:B------:R-:W-:Y:S01]  /*2ed60*/  VIADD R13, R0, 0x75 ;  /* 0x00000075000d7836 */ /* 0x000fe20000000000 */
[----:B------:R0:W-:Y:S01]  /*2ed70*/  @P5 STG.E.U8 desc[UR6][R8.64], R19 ;  /* 0x0000001308005986 */ /* 0x0001e2000c101106 */
[----:B------:R-:W-:Y:S01]  /*2ed80*/  IMAD.X R5, R10, 0x1, R61, P3 ;  /* 0x000000010a057824 */ /* 0x000fe200018e063d */
[----:B------:R-:W-:Y:S01]  /*2ed90*/  PRMT R17, R53, 0x7771, RZ ;  /* 0x0000777135117816 */ /* 0x000fe200000000ff */
[----:B------:R-:W-:Y:S01]  /*2eda0*/  ULDC UR4, c[0x0][0x248] ;  /* 0x0000920000047ab9 */ /* 0x000fe20000000800 */
[----:B------:R-:W-:Y:S01]  /*2edb0*/  SHF.R.S32.HI R12, RZ, 0x1f, R11 ;  /* 0x0000001fff0c7819 */ /* 0x000fe2000001140b */
[C---:B------:R-:W-:Y:S01]  /*2edc0*/  VIADD R14, R0.reuse, 0x78 ;  /* 0x00000078000e7836 */ /* 0x040fe20000000000 */
[----:B---3--:R-:W-:Y:S01]  /*2edd0*/  IADD3 R6, P5, R11, R2, RZ ;  /* 0x000000020b067210 */ /* 0x008fe20007fbe0ff */
[----:B------:R-:W-:Y:S01]  /*2ede0*/  VIADD R18, R0, 0x7c ;  /* 0x0000007c00127836 */ /* 0x000fe20000000000 */
[----:B------:R-:W-:Y:S01]  /*2edf0*/  ISETP.LT.AND P1, PT, R58, UR8, !P1 ;  /* 0x000000083a007c0c */ /* 0x000fe2000cf21270 */
[----:B------:R1:W-:Y:S01]  /*2ee00*/  @P2 STG.E.U8 desc[UR6][R4.64], R17 ;  /* 0x0000001104002986 */ /* 0x0003e2000c101106 */
[----:B------:R-:W-:Y:S01]  /*2ee10*/  PRMT R15, R53, 0x7772, RZ ;  /* 0x00007772350f7816 */ /* 0x000fe200000000ff */
[----:B------:R-:W-:Y:S01]  /*2ee20*/  IMAD.X R7, R12, 0x1, R3, P5 ;  /* 0x000000010c077824 */ /* 0x000fe200028e0603 */
[----:B------:R-:W-:Y:S01]  /*2ee30*/  ISETP.GE.AND P3, PT, R13, UR9, PT ;  /* 0x000000090d007c0c */ /* 0x000fe2000bf66270 */
[C---:B------:R-:W-:Y:S01]  /*2ee40*/  VIADD R13, R11.reuse, UR4 ;  /* 0x000000040b0d7c36 */ /* 0x040fe20008000000 */
[----:B0-----:R-:W-:Y:S01]  /*2ee50*/  IADD3 R8, P2, R11, R60, RZ ;  /* 0x0000003c0b087210 */ /* 0x001fe20007f5e0ff */
[----:B------:R-:W-:Y:S01]  /*2ee60*/  ULDC UR9, c[0x0][0x228] ;  /* 0x00008a0000097ab9 */ /* 0x000fe20000000800 */
[----:B------:R-:W-:Y:S01]  /*2ee70*/  VIADD R11, R0, 0x76 ;  /* 0x00000076000b7836 */ /* 0x000fe20000000000 */
[----:B------:R-:W-:Y:S01]  /*2ee80*/  ISETP.LT.AND P5, PT, R59, UR9, !P4 ;  /* 0x000000093b007c0c */ /* 0x000fe2000e7a1270 */
[----:B------:R0:W-:Y:S01]  /*2ee90*/  @P6 STG.E.U8 desc[UR6][R6.64], R15 ;  /* 0x0000000f06006986 */ /* 0x0001e2000c101106 */
[----:B------:R-:W-:Y:S01]  /*2eea0*/  IMAD.X R9, R12, 0x1, R61, P2 ;  /* 0x000000010c097824 */ /* 0x000fe200010e063d */
[----:B------:R-:W-:Y:S01]  /*2eeb0*/  PRMT R53, R53, 0x7773, RZ ;  /* 0x0000777335357816 */ /* 0x000fe200000000ff */
[----:B------:R-:W-:Y:S01]  /*2eec0*/  ULDC UR4, c[0x0][0x248] ;  /* 0x0000920000047ab9 */ /* 0x000fe20000000800 */
[----:B------:R-:W-:Y:S01]  /*2eed0*/  SHF.R.S32.HI R10, RZ, 0x1f, R13 ;  /* 0x0000001fff0a7819 */ /* 0x000fe2000001140d */
[----:B------:R-:W-:Y:S01]  /*2eee0*/  ULDC UR8, c[0x0][0x228] ;  /* 0x00008a0000087ab9 */ /* 0x000fe20000000800 */
[----:B-1----:R-:W-:Y:S01]  /*2eef0*/  IADD3 R4, P6, R13, R2, RZ ;  /* 0x000000020d047210 */ /* 0x002fe20007fde0ff */
[----:B------:R-:W-:Y:S01]  /*2ef00*/  ULDC UR9, c[0x0][0x228] ;  /* 0x00008a0000097ab9 */ /* 0x000fe20000000800 */
[----:B------:R-:W-:Y:S01]  /*2ef10*/  ISETP.GE.AND P2, PT, R11, UR5, PT ;  /* 0x000000050b007c0c */ /* 0x000fe2000bf46270 */
[----:B------:R-:W-:Y:S01]  /*2ef20*/  ULDC UR5, c[0x0][0x228] ;  /* 0x00008a0000057ab9 */ /* 0x000fe20000000800 */
[----:B------:R-:W-:Y:S01]  /*2ef30*/  PRMT R23, R55, 0x7770, RZ ;  /* 0x0000777037177816 */ /* 0x000fe200000000ff */
[----:B------:R-:W-:Y:S01]  /*2ef40*/  ULDC UR10, c[0x0][0x228] ;  /* 0x00008a00000a7ab9 */ /* 0x000fe20000000800 */
[----:B0-----:R-:W-:Y:S01]  /*2ef50*/  VIADD R6, R0, 0x77 ;  /* 0x0000007700067836 */ /* 0x001fe20000000000 */
[----:B------:R0:W-:Y:S01]  /*2ef60*/  @P1 STG.E.U8 desc[UR6][R8.64], R53 ;  /* 0x0000003508001986 */ /* 0x0001e2000c101106 */
[----:B------:R-:W-:Y:S01]  /*2ef70*/  ISETP.LT.AND P4, PT, R58, UR5, !P4 ;  /* 0x000000053a007c0c */ /* 0x000fe2000e781270 */
[----:B------:R-:W-:Y:S01]  /*2ef80*/  IMAD.X R5, R10, 0x1, R3, P6 ;  /* 0x000000010a057824 */ /* 0x000fe200030e0603 */
[----:B------:R-:W-:Y:S01]  /*2ef90*/  PRMT R11, R54, 0x7770, RZ ;  /* 0x00007770360b7816 */ /* 0x000fe200000000ff */
[C---:B------:R-:W-:Y:S01]  /*2efa0*/  VIADD R15, R13.reuse, UR4 ;  /* 0x000000040d0f7c36 */ /* 0x040fe20008000000 */
[----:B------:R-:W-:Y:S01]  /*2efb0*/  ISETP.GE.AND P1, PT, R6, UR13, PT ;  /* 0x0000000d06007c0c */ /* 0x000fe2000bf26270 */
[----:B------:R-:W-:Y:S01]  /*2efc0*/  ULDC UR5, c[0x0][0x228] ;  /* 0x00008a0000057ab9 */ /* 0x000fe20000000800 */
[----:B------:R-:W-:Y:S01]  /*2efd0*/  IADD3 R6, P6, R13, R60, RZ ;  /* 0x0000003c0d067210 */ /* 0x000fe20007fde0ff */
[----:B------:R1:W-:Y:S01]  /*2efe0*/  @P5 STG.E.U8 desc[UR6][R4.64], R11 ;  /* 0x0000000b04005986 */ /* 0x0003e2000c101106 */
[----:B------:R-:W-:Y:S01]  /*2eff0*/  SHF.R.S32.HI R12, RZ, 0x1f, R15 ;  /* 0x0000001fff0c7819 */ /* 0x000fe2000001140f */
[----:B------:R-:W-:-:S02]  /*2f000*/  ULDC UR4, c[0x0][0x228] ;  /* 0x00008a0000047ab9 */ /* 0x000fc40000000800 */
[----:B------:R-:W-:Y:S01]  /*2f010*/  IMAD.X R7, R10, 0x1, R61, P6 ;  /* 0x000000010a077824 */ /* 0x000fe200030e063d */
[----:B0-----:R-:W-:Y:S02]  /*2f020*/  IADD3 R8, P6, R15, R2, RZ ;  /* 0x000000020f087210 */ /* 0x001fe40007fde0ff */
[----:B------:R-:W-:Y:S01]  /*2f030*/  ISETP.LT.AND P5, PT, R59, UR5, !P3 ;  /* 0x000000053b007c0c */ /* 0x000fe2000dfa1270 */
[----:B------:R-:W-:Y:S01]  /*2f040*/  ULDC UR5, c[0x0][0x228] ;  /* 0x00008a0000057ab9 */ /* 0x000fe20000000800 */
[----:B------:R-:W-:Y:S02]  /*2f050*/  ISETP.LT.AND P3, PT, R58, UR4, !P3 ;  /* 0x000000043a007c0c */ /* 0x000fe4000df61270 */
[----:B-1----:R-:W-:Y:S01]  /*2f060*/  PRMT R5, R54, 0x7771, RZ ;  /* 0x0000777136057816 */ /* 0x002fe200000000ff */
[----:B------:R-:W-:Y:S01]  /*2f070*/  IMAD.X R9, R12, 0x1, R3, P6 ;  /* 0x000000010c097824 */ /* 0x000fe200030e0603 */
[----:B------:R-:W-:Y:S01]  /*2f080*/  IADD3 R10, P6, R15, R60, RZ ;  /* 0x0000003c0f0a7210 */ /* 0x000fe20007fde0ff */
[----:B------:R-:W-:-:S02]  /*2f090*/  ULDC UR4, c[0x0][0x248] ;  /* 0x0000920000047ab9 */ /* 0x000fc40000000800 */
[----:B------:R-:W-:Y:S01]  /*2f0a0*/  @P4 STG.E.U8 desc[UR6][R6.64], R5 ;  /* 0x0000000506004986 */ /* 0x000fe2000c101106 */
[----:B------:R-:W-:-:S03]  /*2f0b0*/  PRMT R19, R54, 0x7772, RZ ;  /* 0x0000777236137816 */ /* 0x000fc600000000ff */
[----:B--2---:R-:W0:Y:S01]  /*2f0c0*/  LDS.128 R4, [R56] ;  /* 0x0000000038047984 */ /* 0x004e220000000c00 */
[----:B------:R-:W-:Y:S01]  /*2f0d0*/  IMAD.X R11, R12, 0x1, R61, P6 ;  /* 0x000000010c0b7824 */ /* 0x000fe200030e063d */
[----:B------:R-:W-:Y:S01]  /*2f0e0*/  PRMT R17, R54, 0x7773, RZ ;  /* 0x0000777336117816 */ /* 0x000fe200000000ff */
[----:B------:R-:W-:Y:S01]  /*2f0f0*/  VIADD R15, R15, UR4 ;  /* 0x000000040f0f7c36 */ /* 0x000fe20008000000 */
[----:B------:R1:W-:Y:S01]  /*2f100*/  @P5 STG.E.U8 desc[UR6][R8.64], R19 ;  /* 0x0000001308005986 */ /* 0x0003e2000c101106 */
[----:B------:R-:W-:Y:S01]  /*2f110*/  ISETP.LT.AND P5, PT, R59, UR5, !P2 ;  /* 0x000000053b007c0c */ /* 0x000fe2000d7a1270 */
[----:B------:R-:W-:Y:S01]  /*2f120*/  ULDC UR5, c[0x0][0x228] ;  /* 0x00008a0000057ab9 */ /* 0x000fe20000000800 */
[----:B------:R-:W-:Y:S01]  /*2f130*/  ISETP.GE.AND P4, PT, R14, UR11, PT ;  /* 0x0000000b0e007c0c */ /* 0x000fe2000bf86270 */
[----:B------:R2:W-:Y:S01]  /*2f140*/  @P3 STG.E.U8 desc[UR6][R10.64], R17 ;  /* 0x000000110a003986 */ /* 0x0005e2000c101106 */
[----:B------:R-:W-:Y:S01]  /*2f150*/  SHF.R.S32.HI R14, RZ, 0x1f, R15 ;  /* 0x0000001fff0e7819 */ /* 0x000fe2000001140f */
[----:B------:R-:W-:Y:S01]  /*2f160*/  ULDC UR4, c[0x0][0x248] ;  /* 0x0000920000047ab9 */ /* 0x000fe20000000800 */
[----:B------:R-:W-:-:S02]  /*2f170*/  IADD3 R12, P3, R15, R2, RZ ;  /* 0x000000020f0c7210 */ /* 0x000fc40007f7e0ff */
[----:B------:R-:W-:Y:S01]  /*2f180*/  ISETP.LT.AND P2, PT, R58, UR5, !P2 ;  /* 0x000000053a007c0c */ /* 0x000fe2000d741270 */
[----:B------:R-:W-:Y:S02]  /*2f190*/  ULDC UR5, c[0x0][0x228] ;  /* 0x00008a0000057ab9 */ /* 0x000fe40000000800 */
[C---:B------:R-:W-:Y:S01]  /*2f1a0*/  IMAD.X R13, R14.reuse, 0x1, R3, P3 ;  /* 0x000000010e0d7824 */ /* 0x040fe200018e0603 */
[C---:B-1----:R-:W-:Y:S01]  /*2f1b0*/  IADD3 R8, P3, R15.reuse, R60, RZ ;  /* 0x0000003c0f087210 */ /* 0x042fe20007f7e0ff */
[----:B--2---:R-:W-:Y:S01]  /*2f1c0*/  VIADD R17, R15, UR4 ;  /* 0x000000040f117c36 */ /* 0x004fe20008000000 */
[----:B------:R-:W-:Y:S02]  /*2f1d0*/  ISETP.LT.AND P6, PT, R59, UR8, !P1 ;  /* 0x000000083b007c0c */ /* 0x000fe4000cfc1270 */
[----:B------:R1:W-:Y:S01]  /*2f1e0*/  @P5 STG.E.U8 desc[UR6][R12.64], R23 ;  /* 0x000000170c005986 */ /* 0x0003e2000c101106 */
[----:B------:R-:W-:Y:S01]  /*2f1f0*/  IMAD.X R9, R14, 0x1, R61, P3 ;  /* 0x000000010e097824 */ /* 0x000fe200018e063d */
[----:B------:R-:W-:Y:S01]  /*2f200*/  PRMT R21, R55, 0x7771, RZ ;  /* 0x0000777137157816 */ /* 0x000fe200000000ff */
[----:B------:R-:W-:Y:S01]  /*2f210*/  VIADD R15, R0, 0x79 ;  /* 0x00000079000f7836 */ /* 0x000fe20000000000 */
[----:B------:R-:W-:Y:S01]  /*2f220*/  SHF.R.S32.HI R16, RZ, 0x1f, R17 ;  /* 0x0000001fff107819 */ /* 0x000fe20000011411 */
[----:B------:R-:W-:Y:S01]  /*2f230*/  ULDC UR4, c[0x0][0x248] ;  /* 0x0000920000047ab9 */ /* 0x000fe20000000800 */
[----:B------:R-:W-:Y:S01]  /*2f240*/  IADD3 R10, P5, R17, R2, RZ ;  /* 0x00000002110a7210 */ /* 0x000fe20007fbe0ff */
[----:B------:R-:W-:Y:S01]  /*2f250*/  ULDC UR8, c[0x0][0x228] ;  /* 0x00008a0000087ab9 */ /* 0x000fe20000000800 */
[----:B------:R-:W-:Y:S01]  /*2f260*/  ISETP.LT.AND P1, PT, R58, UR5, !P1 ;  /* 0x000000053a007c0c */ /* 0x000fe2000cf21270 */
[----:B------:R2:W-:Y:S01]  /*2f270*/  @P2 STG.E.U8 desc[UR6][R8.64], R21 ;  /* 0x0000001508002986 */ /* 0x0005e2000c101106 */
[----:B------:R-:W-:Y:S01]  /*2f280*/  PRMT R19, R55, 0x7772, RZ ;  /* 0x0000777237137816 */ /* 0x000fe200000000ff */
[C---:B------:R-:W-:Y:S01]  /*2f290*/  IMAD.X R11, R16.reuse, 0x1, R3, P5 ;  /* 0x00000001100b7824 */ /* 0x040fe200028e0603 */
[----:B------:R-:W-:Y:S01]  /*2f2a0*/  ISETP.GE.AND P3, PT, R15, UR17, PT ;  /* 0x000000110f007c0c */ /* 0x000fe2000bf66270 */
[C---:B------:R-:W-:Y:S01]  /*2f2b0*/  VIADD R15, R17.reuse, UR4 ;  /* 0x00000004110f7c36 */ /* 0x040fe20008000000 */
[----:B-1----:R-:W-:Y:S01]  /*2f2c0*/  IADD3 R12, P2, R17, R60, RZ ;  /* 0x0000003c110c7210 */ /* 0x002fe20007f5e0ff */
[----:B------:R-:W-:Y:S01]  /*2f2d0*/  ULDC UR5, c[0x0][0x228] ;  /* 0x00008a0000057ab9 */ /* 0x000fe20000000800 */
[----:B------:R-:W-:Y:S01]  /*2f2e0*/  ISETP.LT.AND P5, PT, R59, UR8, !P4 ;  /* 0x000000083b007c0c */ /* 0x000fe2000e7a1270 */
[----:B------:R1:W-:Y:S01]  /*2f2f0*/  @P6 STG.E.U8 desc[UR6][R10.64], R19 ;  /* 0x000000130a006986 */ /* 0x0003e2000c101106 */
[----:B------:R-:W-:Y:S01]  /*2f300*/  PRMT R55, R55, 0x7773, RZ ;  /* 0x0000777337377816 */ /* 0x000fe200000000ff */
[----:B------:R-:W-:Y:S01]  /*2f310*/  IMAD.X R13, R16, 0x1, R61, P2 ;  /* 0x00000001100d7824 */ /* 0x000fe200010e063d */
[----:B------:R-:W-:Y:S01]  /*2f320*/  SHF.R.S32.HI R14, RZ, 0x1f, R15 ;  /* 0x0000001fff0e7819 */ /* 0x000fe2000001140f */
[----:B------:R-:W-:Y:S01]  /*2f330*/  VIADD R17, R0, 0x7a ;  /* 0x0000007a00117836 */ /* 0x000fe20000000000 */
[----:B--2---:R-:W-:Y:S01]  /*2f340*/  IADD3 R8, P6, R15, R2, RZ ;  /* 0x000000020f087210 */ /* 0x004fe20007fde0ff */
[----:B------:R-:W-:Y:S01]  /*2f350*/  ULDC UR4, c[0x0][0x248] ;  /* 0x0000920000047ab9 */ /* 0x000fe20000000800 */
[----:B------:R-:W-:Y:S01]  /*2f360*/  @P1 STG.E.U8 desc[UR6][R12.64], R55 ;  /* 0x000000370c001986 */ /* 0x000fe2000c101106 */
[----:B0-----:R-:W-:Y:S01]  /*2f370*/  PRMT R21, R4, 0x7771, RZ ;  /* 0x0000777104157816 */ /* 0x001fe200000000ff */
[----:B------:R-:W-:Y:S01]  /*2f380*/  ULDC UR8, c[0x0][0x228] ;  /* 0x00008a0000087ab9 */ /* 0x000fe20000000800 */
[----:B-1----:R-:W-:Y:S01]  /*2f390*/  VIADD R10, R0, 0x7b ;  /* 0x0000007b000a7836 */ /* 0x002fe20000000000 */
[----:B------:R-:W-:Y:S01]  /*2f3a0*/  ISETP.GE.AND P2, PT, R17, UR15, PT ;  /* 0x0000000f11007c0c */ /* 0x000fe2000bf46270 */
[----:B------:R-:W-:Y:S01]  /*2f3b0*/  IMAD.X R9, R14, 0x1, R3, P6 ;  /* 0x000000010e097824 */ /* 0x000fe200030e0603 */
[----:B------:R-:W-:-:S02]  /*2f3c0*/  PRMT R19, R4, 0x7770, RZ ;  /* 0x0000777004137816 */ /* 0x000fc400000000ff */
[----:B------:R-:W-:Y:S01]  /*2f3d0*/  ISETP.GE.AND P1, PT, R10, UR21, PT ;  /* 0x000000150a007c0c */ /* 0x000fe2000bf26270 */
[C---:B------:R-:W-:Y:S01]  /*2f3e0*/  VIADD R17, R15.reuse, UR4 ;  /* 0x000000040f117c36 */ /* 0x040fe20008000000 */
[----:B------:R-:W-:Y:S02]  /*2f3f0*/  IADD3 R10, P6, R15, R60, RZ ;  /* 0x0000003c0f0a7210 */ /* 0x000fe40007fde0ff */
[----:B------:R-:W-:Y:S01]  /*2f400*/  ISETP.LT.AND P4, PT, R58, UR5, !P4 ;  /* 0x000000053a007c0c */ /* 0x000fe2000e781270 */
[----:B------:R-:W-:Y:S01]  /*2f410*/  ULDC UR5, c[0x0][0x228] ;  /* 0x00008a0000057ab9 */ /* 0x000fe20000000800 */
[----:B------:R0:W-:Y:S01]  /*2f420*/  @P5 STG.E.U8 desc[UR6][R8.64], R19 ;  /* 0x0000001308005986 */ /* 0x0001e2000c101106 */
[----:B------:R-:W-:Y:S01]  /*2f430*/  IMAD.X R11, R14, 0x1, R61, P6 ;  /* 0x000000010e0b7824 */ /* 0x000fe200030e063d */
[----:B------:R-:W-:Y:S01]  /*2f440*/  ISETP.LT.AND P5, PT, R59, UR5, !P3 ;  /* 0x000000053b007c0c */ /* 0x000fe2000dfa1270 */
[----:B------:R-:W-:Y:S01]  /*2f450*/  ULDC UR4, c[0x0][0x228] ;  /* 0x00008a0000047ab9 */ /* 0x000fe20000000800 */
[----:B------:R-:W-:Y:S01]  /*2f460*/  SHF.R.S32.HI R16, RZ, 0x1f, R17 ;  /* 0x0000001fff107819 */ /* 0x000fe20000011411 */
[----:B------:R-:W-:Y:S01]  /*2f470*/  ULDC UR5, c[0x0][0x228] ;  /* 0x00008a0000057ab9 */ /* 0x000fe20000000800 */
[----:B------:R-:W-:Y:S01]  /*2f480*/  ISETP.LT.AND P3, PT, R58, UR4, !P3 ;  /* 0x000000043a007c0c */ /* 0x000fe2000df61270 */
[----:B------:R-:W-:Y:S01]  /*2f490*/  ULDC UR4, c[0x0][0x248] ;  /* 0x0000920000047ab9 */ /* 0x000fe20000000800 */
[----:B0-----:R-:W-:-:S02]  /*2f4a0*/  IADD3 R8, P6, R17, R2, RZ ;  /* 0x0000000211087210 */ /* 0x001fc40007fde0ff */
[----:B------:R-:W-:-:S03]  /*2f4b0*/  PRMT R15, R4, 0x7772, RZ ;  /* 0x00007772040f7816 */ /* 0x000fc600000000ff */
[----:B------:R-:W-:Y:S01]  /*2f4c0*/  IMAD.X R9, R16, 0x1, R3, P6 ;  /* 0x0000000110097824 */ /* 0x000fe200030e0603 */
[C---:B------:R-:W-:Y:S01]  /*2f4d0*/  IADD3 R12, P6, R17.reuse, R60, RZ ;  /* 0x0000003c110c7210 */ /* 0x040fe20007fde0ff */
[----:B------:R0:W-:Y:S01]  /*2f4e0*/  @P4 STG.E.U8 desc[UR6][R10.64], R21 ;  /* 0x000000150a004986 */ /* 0x0001e2000c101106 */
[----:B------:R-:W-:Y:S01]  /*2f4f0*/  PRMT R19, R4, 0x7773, RZ ;  /* 0x0000777304137816 */ /* 0x000fe200000000ff */
[----:B------:R-:W-:Y:S01]  /*2f500*/  VIADD R17, R17, UR4 ;  /* 0x0000000411117c36 */ /* 0x000fe20008000000 */
[----:B------:R-:W-:Y:S01]  /*2f510*/  ULDC UR4, c[0x0][0x248] ;  /* 0x0000920000047ab9 */ /* 0x000fe20000000800 */
[----:B------:R-:W-:Y:S01]  /*2f520*/  IMAD.X R13, R16, 0x1, R61, P6 ;  /* 0x00000001100d7824 */ /* 0x000fe200030e063d */
[----:B------:R1:W-:Y:S01]  /*2f530*/  @P5 STG.E.U8 desc[UR6][R8.64], R15 ;  /* 0x0000000f08005986 */ /* 0x0003e2000c101106 */
[----:B------:R-:W-:Y:S01]  /*2f540*/  ISETP.LT.AND P5, PT, R59, UR5, !P2 ;  /* 0x000000053b007c0c */ /* 0x000fe2000d7a1270 */
[----:B------:R-:W-:Y:S01]  /*2f550*/  ULDC UR5, c[0x0][0x228] ;  /* 0x00008a0000057ab9 */ /* 0x000fe20000000800 */
[----:B------:R-:W-:Y:S01]  /*2f560*/  SHF.R.S32.HI R4, RZ, 0x1f, R17 ;  /* 0x0000001fff047819 */ /* 0x000fe20000011411 */
[----:B------:R2:W-:Y:S01]  /*2f570*/  @P3 STG.E.U8 desc[UR6][R12.64], R19 ;  /* 0x000000130c003986 */ /* 0x0005e2000c101106 */
[----:B0-----:R-:W-:-:S02]  /*2f580*/  IADD3 R10, P3, R17, R2, RZ ;  /* 0x00000002110a7210 */ /* 0x001fc40007f7e0ff */
[----:B------:R-:W-:-:S03]  /*2f590*/  PRMT R23, R5, 0x7770, RZ ;  /* 0x0000777005177816 */ /* 0x000fc600000000ff */
[----:B------:R-:W-:Y:S01]  /*2f5a0*/  IMAD.X R11, R4, 0x1, R3, P3 ;  /* 0x00000001040b7824 */ /* 0x000fe200018e0603 */
[----:B------:R-:W-:Y:S01]  /*2f5b0*/  ISETP.LT.AND P3, PT, R58, UR5, !P2 ;  /* 0x000000053a007c0c */ /* 0x000fe2000d761270 */
[----:B-1----:R-:W-:Y:S01]  /*2f5c0*/  VIADD R15, R17, UR4 ;  /* 0x00000004110f7c36 */ /* 0x002fe20008000000 */
[----:B------:R-:W-:Y:S01]  /*2f5d0*/  ISETP.LT.AND P6, PT, R59, UR8, !P1 ;  /* 0x000000083b007c0c */ /* 0x000fe2000cfc1270 */
[----:B------:R-:W-:Y:S01]  /*2f5e0*/  ULDC UR4, c[0x0][0x248] ;  /* 0x0000920000047ab9 */ /* 0x000fe20000000800 */
[----:B------:R0:W-:Y:S01]  /*2f5f0*/  @P5 STG.E.U8 desc[UR6][R10.64], R23 ;  /* 0x000000170a005986 */ /* 0x0001e2000c101106 */
[----:B------:R-:W-:Y:S01]  /*2f600*/  IADD3 R8, P2, R17, R60, RZ ;  /* 0x0000003c11087210 */ /* 0x000fe20007f5e0ff */
[----:B------:R-:W-:Y:S01]  /*2f610*/  ULDC UR5, c[0x0][0x228] ;  /* 0x00008a0000057ab9 */ /* 0x000fe20000000800 */
[----:B------:R-:W-:Y:S01]  /*2f620*/  SHF.R.S32.HI R14, RZ, 0x1f, R15 ;  /* 0x0000001fff0e7819 */ /* 0x000fe2000001140f */
[----:B------:R-:W-:Y:S01]  /*2f630*/  ULDC UR8, c[0x0][0x228] ;  /* 0x00008a0000087ab9 */ /* 0x000fe20000000800 */
[----:B--2---:R-:W-:Y:S01]  /*2f640*/  IADD3 R12, P5, R15, R2, RZ ;  /* 0x000000020f0c7210 */ /* 0x004fe20007fbe0ff */
[----:B------:R-:W-:Y:S01]  /*2f650*/  IMAD.X R9, R4, 0x1, R61, P2 ;  /* 0x0000000104097824 */ /* 0x000fe200010e063d */
[----:B------:R-:W-:-:S02]  /*2f660*/  PRMT R21, R5, 0x7771, RZ ;  /* 0x0000777105157816 */ /* 0x000fc400000000ff */
[----:B------:R-:W-:Y:S01]  /*2f670*/  PRMT R19, R5, 0x7772, RZ ;  /* 0x0000777205137816 */ /* 0x000fe200000000ff */
[----:B------:R-:W-:Y:S01]  /*2f680*/  IMAD.X R13, R14, 0x1, R3, P5 ;  /* 0x000000010e0d7824 */ /* 0x000fe200028e0603 */
[----:B------:R-:W-:Y:S01]  /*2f690*/  ISETP.GE.AND P4, PT, R18, UR19, PT ;  /* 0x0000001312007c0c */ /* 0x000fe2000bf86270 */
[C---:B------:R-:W-:Y:S01]  /*2f6a0*/  VIADD R17, R15.reuse, UR4 ;  /* 0x000000040f117c36 */ /* 0x040fe20008000000 */
[----:B------:R1:W-:Y:S01]  /*2f6b0*/  @P3 STG.E.U8 desc[UR6][R8.64], R21 ;  /* 0x0000001508003986 */ /* 0x0003e2000c101106 */
[----:B------:R-:W-:Y:S01]  /*2f6c0*/  VIADD R16, R0, 0x7d ;  /* 0x0000007d00107836 */ /* 0x000fe20000000000 */
[----:B------:R-:W-:Y:S01]  /*2f6d0*/  ISETP.LT.AND P1, PT, R58, UR5, !P1 ;  /* 0x000000053a007c0c */ /* 0x000fe2000cf21270 */
[----:B------:R-:W-:Y:S01]  /*2f6e0*/  VIADD R4, R0, 0x7e ;  /* 0x0000007e00047836 */ /* 0x000fe20000000000 */
[----:B------:R2:W-:Y:S01]  /*2f6f0*/  @P6 STG.E.U8 desc[UR6][R12.64], R19 ;  /* 0x000000130c006986 */ /* 0x0005e2000c101106 */
[----:B0-----:R-:W-:Y:S01]  /*2f700*/  IADD3 R10, P6, R15, R60, RZ ;  /* 0x0000003c0f0a7210 */ /* 0x001fe20007fde0ff */
[----:B------:R-:W-:Y:S01]  /*2f710*/  ULDC UR4, c[0x0][0x248] ;  /* 0x0000920000047ab9 */ /* 0x000fe20000000800 */
[----:B------:R-:W-:Y:S01]  /*2f720*/  ISETP.LT.AND P5, PT, R59, UR8, !P4 ;  /* 0x000000083b007c0c */ /* 0x000fe2000e7a1270 */
[----:B------:R-:W-:Y:S01]  /*2f730*/  ULDC UR5, c[0x0][0x248] ;  /* 0x0000920000057ab9 */ /* 0x000fe20000000800 */
[----:B------:R-:W-:-:S02]  /*2f740*/  SHF.R.S32.HI R0, RZ, 0x1f, R17 ;  /* 0x0000001fff007819 */ /* 0x000fc40000011411 */
[C---:B-1----:R-:W-:Y:S01]  /*2f750*/  IADD3 R8, P3, R17.reuse, R2, RZ ;  /* 0x0000000211087210 */ /* 0x042fe20007f7e0ff */
[----:B------:R-:W-:Y:S01]  /*2f760*/  IMAD.X R11, R14, 0x1, R61, P6 ;  /* 0x000000010e0b7824 */ /* 0x000fe200030e063d */
[----:B------:R-:W-:Y:S01]  /*2f770*/  ISETP.LT.AND P4, PT, R58, UR9, !P4 ;  /* 0x000000093a007c0c */ /* 0x000fe2000e781270 */
[----:B------:R-:W-:Y:S01]  /*2f780*/  ULDC UR8, c[0x0][0x228] ;  /* 0x00008a0000087ab9 */ /* 0x000fe20000000800 */
[----:B------:R-:W-:Y:S01]  /*2f790*/  ISETP.GE.AND P6, PT, R4, UR23, PT ;  /* 0x0000001704007c0c */ /* 0x000fe2000bfc6270 */
[----:B------:R-:W-:Y:S01]  /*2f7a0*/  IMAD.X R9, R0, 0x1, R3, P3 ;  /* 0x0000000100097824 */ /* 0x000fe200018e0603 */
[----:B------:R-:W-:Y:S02]  /*2f7b0*/  IADD3 R4, P3, R17, R60, RZ ;  /* 0x0000003c11047210 */ /* 0x000fe40007f7e0ff */
[----:B--2---:R-:W-:Y:S02]  /*2f7c0*/  PRMT R19, R5, 0x7773, RZ ;  /* 0x0000777305137816 */ /* 0x004fe400000000ff */
[C---:B------:R-:W-:Y:S01]  /*2f7d0*/  PRMT R15, R6.reuse, 0x7770, RZ ;  /* 0x00007770060f7816 */ /* 0x040fe200000000ff */
[----:B------:R-:W-:Y:S01]  /*2f7e0*/  VIADD R17, R17, UR4 ;  /* 0x0000000411117c36 */ /* 0x000fe20008000000 */
[----:B------:R-:W-:Y:S01]  /*2f7f0*/  PRMT R13, R6, 0x7771, RZ ;  /* 0x00007771060d7816 */ /* 0x000fe200000000ff */
[----:B------:R-:W-:Y:S01]  /*2f800*/  IMAD.X R5, R0, 0x1, R61, P3 ;  /* 0x0000000100057824 */ /* 0x000fe200018e063d */
[----:B------:R0:W-:Y:S01]  /*2f810*/  @P1 STG.E.U8 desc[UR6][R10.64], R19 ;  /* 0x000000130a001986 */ /* 0x0001e2000c101106 */
[----:B------:R-:W-:Y:S01]  /*2f820*/  ULDC UR4, c[0x0][0x248] ;  /* 0x0000920000047ab9 */ /* 0x000fe20000000800 */
[----:B------:R-:W-:Y:S01]  /*2f830*/  SHF.R.S32.HI R0, RZ, 0x1f, R17 ;  /* 0x0000001fff007819 */ /* 0x000fe20000011411 */
[----:B------:R-:W-:Y:S01]  /*2f840*/  ULDC UR9, c[0x0][0x228] ;  /* 0x00008a0000097ab9 */ /* 0x000fe20000000800 */
[----:B------:R1:W-:Y:S04]  /*2f850*/  @P5 STG.E.U8 desc[UR6][R8.64], R15 ;  /* 0x0000000f08005986 */ /* 0x0003e8000c101106 */
[----:B------:R2:W-:Y:S01]  /*2f860*/  @P4 STG.E.U8 desc[UR6][R4.64], R13 ;  /* 0x0000000d04004986 */ /* 0x0005e2000c101106 */
[C---:B0-----:R-:W-:Y:S01]  /*2f870*/  IADD3 R10, P3, R17.reuse, R2, RZ ;  /* 0x00000002110a7210 */ /* 0x041fe20007f7e0ff */
[----:B-1----:R-:W-:Y:S01]  /*2f880*/  VIADD R15, R17, UR4 ;  /* 0x00000004110f7c36 */ /* 0x002fe20008000000 */
[----:B------:R-:W-:-:S02]  /*2f890*/  ISETP.GE.AND P2, PT, R16, UR25, PT ;  /* 0x0000001910007c0c */ /* 0x000fc4000bf46270 */
[----:B--2---:R-:W-:Y:S01]  /*2f8a0*/  IADD3 R4, P4, R17, R60, RZ ;  /* 0x0000003c11047210 */ /* 0x004fe20007f9e0ff */
[C---:B------:R-:W-:Y:S01]  /*2f8b0*/  VIADD R13, R15.reuse, UR5 ;  /* 0x000000050f0d7c36 */ /* 0x040fe20008000000 */
[----:B------:R-:W-:Y:S01]  /*2f8c0*/  SHF.R.S32.HI R14, RZ, 0x1f, R15 ;  /* 0x0000001fff0e7819 */ /* 0x000fe2000001140f */
[C---:B------:R-:W-:Y:S01]  /*2f8d0*/  IMAD.X R11, R0.reuse, 0x1, R3, P3 ;  /* 0x00000001000b7824 */ /* 0x040fe200018e0603 */
[-C--:B------:R-:W-:Y:S01]  /*2f8e0*/  IADD3 R8, P3, R15, R2.reuse, RZ ;  /* 0x000000020f087210 */ /* 0x080fe20007f7e0ff */
[----:B------:R-:W-:Y:S01]  /*2f8f0*/  IMAD.X R5, R0, 0x1, R61, P4 ;  /* 0x0000000100057824 */ /* 0x000fe200020e063d */
[----:B------:R-:W-:Y:S01]  /*2f900*/  IADD3 R2, P4, R13, R2, RZ ;  /* 0x000000020d027210 */ /* 0x000fe20007f9e0ff */
[----:B------:R-:W-:Y:S01]  /*2f910*/  ULDC UR4, c[0x0][0x228] ;  /* 0x00008a0000047ab9 */ /* 0x000fe20000000800 */
[----:B------:R-:W-:Y:S01]  /*2f920*/  SHF.R.S32.HI R0, RZ, 0x1f, R13 ;  /* 0x0000001fff007819 */ /* 0x000fe2000001140d */
[--C-:B------:R-:W-:Y:S01]  /*2f930*/  IMAD.X R9, R14, 0x1, R3.reuse, P3 ;  /* 0x000000010e097824 */ /* 0x100fe200018e0603 */
[----:B------:R-:W-:Y:S01]  /*2f940*/  ISETP.LT.AND P5, PT, R59, UR8, !P2 ;  /* 0x000000083b007c0c */ /* 0x000fe2000d7a1270 */
[----:B------:R-:W-:Y:S01]  /*2f950*/  ULDC UR5, c[0x0][0x228] ;  /* 0x00008a0000057ab9 */ /* 0x000fe20000000800 */
[----:B------:R-:W-:Y:S01]  /*2f960*/  IADD3 R12, P3, R13, R60, RZ ;  /* 0x0000003c0d0c7210 */ /* 0x000fe20007f7e0ff */
[----:B------:R-:W-:Y:S01]  /*2f970*/  IMAD.X R3, R0, 0x1, R3, P4 ;  /* 0x0000000100037824 */ /* 0x000fe200020e0603 */
[----:B------:R-:W-:Y:S01]  /*2f980*/  ISETP.LT.AND P2, PT, R58, UR4, !P2 ;  /* 0x000000043a007c0c */ /* 0x000fe2000d741270 */
[----:B------:R-:W-:Y:S01]  /*2f990*/  ULDC UR4, c[0x0][0x228] ;  /* 0x00008a0000047ab9 */ /* 0x000fe20000000800 */
[----:B------:R-:W-:-:S02]  /*2f9a0*/  ISETP.LT.AND P4, PT, R59, UR9, !P6 ;  /* 0x000000093b007c0c */ /* 0x000fc4000f781270 */
[----:B------:R-:W-:Y:S01]  /*2f9b0*/  ISETP.LT.AND P6, PT, R58, UR4, !P6 ;  /* 0x000000043a007c0c */ /* 0x000fe2000f7c1270 */
[----:B------:R-:W-:Y:S01]  /*2f9c0*/  IMAD.X R13, R0, 0x1, R61, P3 ;  /* 0x00000001000d7824 */ /* 0x000fe200018e063d */
[----:B------:R-:W-:Y:S02]  /*2f9d0*/  ISETP.LT.AND P1, PT, R59, UR10, !P0 ;  /* 0x0000000a3b007c0c */ /* 0x000fe4000c721270 */
[----:B------:R-:W-:Y:S02]  /*2f9e0*/  ISETP.LT.AND P0, PT, R58, UR5, !P0 ;  /* 0x000000053a007c0c */ /* 0x000fe4000c701270 */
[----:B------:R-:W-:Y:S02]  /*2f9f0*/  IADD3 R60, P3, R15, R60, RZ ;  /* 0x0000003c0f3c7210 */ /* 0x000fe40007f7e0ff */
[C---:B------:R-:W-:Y:S02]  /*2fa00*/  PRMT R23, R6.reuse, 0x7772, RZ ;  /* 0x0000777206177816 */ /* 0x040fe400000000ff */
[----:B------:R-:W-:-:S02]  /*2fa10*/  PRMT R21, R6, 0x7773, RZ ;  /* 0x0000777306157816 */ /* 0x000fc400000000ff */
[C---:B------:R-:W-:Y:S02]  /*2fa20*/  PRMT R15, R7.reuse, 0x7773, RZ ;  /* 0x00007773070f7816 */ /* 0x040fe400000000ff */
[C---:B------:R-:W-:Y:S02]  /*2fa30*/  PRMT R17, R7.reuse, 0x7772, RZ ;  /* 0x0000777207117816 */ /* 0x040fe400000000ff */
[C---:B------:R-:W-:Y:S01]  /*2fa40*/  PRMT R19, R7.reuse, 0x7771, RZ ;  /* 0x0000777107137816 */ /* 0x040fe200000000ff */
[----:B------:R-:W-:Y:S01]  /*2fa50*/  IMAD.X R61, R14, 0x1, R61, P3 ;  /* 0x000000010e3d7824 */ /* 0x000fe200018e063d */
[----:B------:R-:W-:Y:S01]  /*2fa60*/  PRMT R7, R7, 0x7770, RZ ;  /* 0x0000777007077816 */ /* 0x000fe200000000ff */
[----:B------:R0:W-:Y:S04]  /*2fa70*/  @P5 STG.E.U8 desc[UR6][R10.64], R23 ;  /* 0x000000170a005986 */ /* 0x0001e8000c101106 */
[----:B------:R0:W-:Y:S04]  /*2fa80*/  @P2 STG.E.U8 desc[UR6][R4.64], R21 ;  /* 0x0000001504002986 */ /* 0x0001e8000c101106 */
[----:B------:R0:W-:Y:S04]  /*2fa90*/  @P4 STG.E.U8 desc[UR6][R8.64], R7 ;  /* 0x0000000708004986 */ /* 0x0001e8000c101106 */
[----:B------:R0:W-:Y:S04]  /*2faa0*/  @P6 STG.E.U8 desc[UR6][R60.64], R19 ;  /* 0x000000133c006986 */ /* 0x0001e8000c101106 */
[----:B------:R0:W-:Y:S01]  /*2fab0*/  @P1 STG.E.U8 desc[UR6][R2.64], R17 ;  /* 0x0000001102001986 */ /* 0x0001e2000c101106 */
[----:B------:R-:W-:Y:S05]  /*2fac0*/  @!P0 EXIT ;  /* 0x000000000000894d */ /* 0x000fea0003800000 */
[----:B------:R-:W-:Y:S01]  /*2fad0*/  STG.E.U8 desc[UR6][R12.64], R15 ;  /* 0x0000000f0c007986 */ /* 0x000fe2000c101106 */
[----:B------:R-:W-:Y:S05]  /*2fae0*/  EXIT ;  /* 0x000000000000794d */ /* 0x000fea0003800000 */
.L_x_2:
[----:B------:R-:W-:-:S00]  /*2faf0*/  BRA `(.L_x_2) ;  /* 0xfffffffc00fc7947 */ /* 0x000fc0000383ffff */
[----:B------:R-:W-:-:S00]  /*2fb00*/  NOP ;  /* 0x0000000000007918 */ /* 0x000fc00000000000 */
[----:B------:R-:W-:-:S00]  /*2fb10*/  NOP ;  /* 0x0000000000007918 */ /* 0x000fc00000000000 */
[----:B------:R-:W-:-:S00]  /*2fb20*/  NOP ;  /* 0x0000000000007918 */ /* 0x000fc00000000000 */
[----:B------:R-:W-:-:S00]  /*2fb30*/  NOP ;  /* 0x0000000000007918 */ /* 0x000fc00000000000 */
[----:B------:R-:W-:-:S00]  /*2fb40*/  NOP ;  /* 0x0000000000007918 */ /* 0x000fc00000000000 */
[----:B------:R-:W-:-:S00]  /*2fb50*/  NOP ;  /* 0x0000000000007918 */ /* 0x000fc00000000000 */
[----:B------:R-:W-:-:S00]  /*2fb60*/  NOP ;  /* 0x0000000000007918 */ /* 0x000fc00000000000 */
[----:B------:R-:W-:-:S00]  /*2fb70*/  NOP ;  /* 0x0000000000007918 */ /* 0x000fc00000000000 */
.L_x_3:


//--------------------- .nv.shared.matmul_kernel  --------------------------
	.section	.nv.shared.matmul_kernel,"aw",@nobits
	.sectionflags	@""
	.align	16
	.zero		1024


//--------------------- .nv.shared.reserved.0     --------------------------
	.section	.nv.shared.reserved.0,"aw",@nobits
	.weak		__nv_reservedSMEM_offset_0_alias
	.size		__nv_reservedSMEM_offset_0_alias, 0, 0
	.other		__nv_reservedSMEM_offset_0_alias,@"STO_CUDA_RESERVED_SHARED STV_DEFAULT"
__nv_reservedSMEM_offset_0_alias:
	.zero		0


//--------------------- .nv.constant0.matmul_kernel --------------------------
	.section	.nv.constant0.matmul_kernel,"a",@progbits
	.sectionflags	@""
	.align	4
.nv.constant0.matmul_kernel:
	.zero		608


//--------------------- SYMBOLS --------------------------

	.type		.nv.reservedSmem.offset0,@object
	.size		.nv.reservedSmem.offset0,0x4
